//
// Generated by NVIDIA NVVM Compiler
//
// Compiler Build ID: CL-36424714
// Cuda compilation tools, release 13.0, V13.0.88
// Based on NVVM 20.0.0
//

.version 9.0
.target sm_100
.address_size 64

	// .globl	_Z28Pathcalc_Portfolio_KernelGPUPfS_PKfPKiS1_fiii

.visible .entry _Z28Pathcalc_Portfolio_KernelGPUPfS_PKfPKiS1_fiii(
	.param .u64 .ptr .align 1 _Z28Pathcalc_Portfolio_KernelGPUPfS_PKfPKiS1_fiii_param_0,
	.param .u64 .ptr .align 1 _Z28Pathcalc_Portfolio_KernelGPUPfS_PKfPKiS1_fiii_param_1,
	.param .u64 .ptr .align 1 _Z28Pathcalc_Portfolio_KernelGPUPfS_PKfPKiS1_fiii_param_2,
	.param .u64 .ptr .align 1 _Z28Pathcalc_Portfolio_KernelGPUPfS_PKfPKiS1_fiii_param_3,
	.param .u64 .ptr .align 1 _Z28Pathcalc_Portfolio_KernelGPUPfS_PKfPKiS1_fiii_param_4,
	.param .f32 _Z28Pathcalc_Portfolio_KernelGPUPfS_PKfPKiS1_fiii_param_5,
	.param .u32 _Z28Pathcalc_Portfolio_KernelGPUPfS_PKfPKiS1_fiii_param_6,
	.param .u32 _Z28Pathcalc_Portfolio_KernelGPUPfS_PKfPKiS1_fiii_param_7,
	.param .u32 _Z28Pathcalc_Portfolio_KernelGPUPfS_PKfPKiS1_fiii_param_8
)
{
	.local .align 16 .b8 	__local_depot0[14400];
	.reg .b64 	%SP;
	.reg .b64 	%SPL;
	.reg .pred 	%p<116>;
	.reg .b16 	%rs<26>;
	.reg .b32 	%r<276>;
	.reg .b32 	%f<1022>;
	.reg .b64 	%rd<332>;

	mov.u64 	%SPL, __local_depot0;
	ld.param.u64 	%rd34, [_Z28Pathcalc_Portfolio_KernelGPUPfS_PKfPKiS1_fiii_param_2];
	ld.param.u64 	%rd35, [_Z28Pathcalc_Portfolio_KernelGPUPfS_PKfPKiS1_fiii_param_3];
	ld.param.u64 	%rd36, [_Z28Pathcalc_Portfolio_KernelGPUPfS_PKfPKiS1_fiii_param_4];
	ld.param.f32 	%f133, [_Z28Pathcalc_Portfolio_KernelGPUPfS_PKfPKiS1_fiii_param_5];
	ld.param.u32 	%r145, [_Z28Pathcalc_Portfolio_KernelGPUPfS_PKfPKiS1_fiii_param_6];
	ld.param.u32 	%r146, [_Z28Pathcalc_Portfolio_KernelGPUPfS_PKfPKiS1_fiii_param_7];
	ld.param.u32 	%r147, [_Z28Pathcalc_Portfolio_KernelGPUPfS_PKfPKiS1_fiii_param_8];
	cvta.to.global.u64 	%rd1, %rd36;
	cvta.to.global.u64 	%rd2, %rd35;
	cvta.to.global.u64 	%rd3, %rd34;
	add.u64 	%rd4, %SPL, 0;
	add.u64 	%rd5, %SPL, 160;
	add.u64 	%rd6, %SPL, 320;
	add.u64 	%rd7, %SPL, 480;
	add.u64 	%rd8, %SPL, 640;
	add.u64 	%rd9, %SPL, 960;
	add.u64 	%rd10, %SPL, 14080;
	mov.u32 	%r1, %ntid.x;
	mov.u32 	%r148, %ctaid.x;
	mov.u32 	%r149, %tid.x;
	mad.lo.s32 	%r226, %r1, %r148, %r149;
	setp.gt.s32 	%p1, %r226, 95999;
	@%p1 bra 	$L__BB0_174;
	sub.s32 	%r3, %r146, %r145;
	not.b32 	%r150, %r145;
	add.s32 	%r4, %r146, %r150;
	add.s32 	%r5, %r146, -1;
	and.b32  	%r6, %r146, 15;
	cvt.u16.u32 	%rs1, %r146;
	and.b32  	%r7, %r146, 7;
	add.s32 	%r8, %r146, -2;
	and.b32  	%r9, %r3, 7;
	cvt.u16.u32 	%rs12, %r145;
	sub.s16 	%rs3, %rs1, %rs12;
	and.b32  	%r10, %r147, 7;
	and.b32  	%r11, %r147, 3;
	add.s32 	%r12, %r145, -1;
	and.b32  	%r13, %r145, 15;
	and.b32  	%r14, %r145, 7;
	and.b32  	%r15, %r3, 15;
	and.b32  	%r16, %r146, 2147483632;
	and.b32  	%r17, %r146, 3;
	and.b32  	%r18, %r3, 3;
	and.b32  	%r19, %r147, 2147483640;
	and.b32  	%r20, %r147, 1;
	and.b32  	%r21, %r145, 2147483632;
	and.b32  	%r22, %r145, 3;
	neg.s32 	%r23, %r16;
	mov.u32 	%r151, %nctaid.x;
	mul.lo.s32 	%r24, %r1, %r151;
	sqrt.rn.f32 	%f1, %f133;
$L__BB0_2:
	setp.lt.s32 	%p2, %r146, 1;
	@%p2 bra 	$L__BB0_29;
	setp.lt.u32 	%p3, %r146, 16;
	mov.b32 	%r228, 0;
	@%p3 bra 	$L__BB0_6;
	add.s64 	%rd331, %rd10, 32;
	add.s64 	%rd330, %rd8, 32;
	mov.u32 	%r230, %r23;
$L__BB0_5:
	.pragma "nounroll";
	mov.f32 	%f134, 0f3E99999A;
	st.local.v4.f32 	[%rd331+-32], {%f134, %f134, %f134, %f134};
	mov.f32 	%f135, 0f3D4CCCCD;
	st.local.v4.f32 	[%rd330+-32], {%f135, %f135, %f135, %f135};
	st.local.v4.f32 	[%rd331+-16], {%f134, %f134, %f134, %f134};
	st.local.v4.f32 	[%rd330+-16], {%f135, %f135, %f135, %f135};
	st.local.v4.f32 	[%rd331], {%f134, %f134, %f134, %f134};
	st.local.v4.f32 	[%rd330], {%f135, %f135, %f135, %f135};
	st.local.v4.f32 	[%rd331+16], {%f134, %f134, %f134, %f134};
	st.local.v4.f32 	[%rd330+16], {%f135, %f135, %f135, %f135};
	add.s32 	%r230, %r230, 16;
	add.s64 	%rd331, %rd331, 64;
	add.s64 	%rd330, %rd330, 64;
	setp.eq.s32 	%p4, %r230, 0;
	mov.u32 	%r228, %r16;
	@%p4 bra 	$L__BB0_6;
	bra.uni 	$L__BB0_5;
$L__BB0_6:
	add.s32 	%r27, %r7, -1;
	add.s32 	%r28, %r6, -1;
	setp.eq.s32 	%p5, %r6, 0;
	@%p5 bra 	$L__BB0_16;
	setp.lt.u32 	%p6, %r28, 7;
	@%p6 bra 	$L__BB0_9;
	mul.wide.u32 	%rd44, %r228, 4;
	add.s64 	%rd45, %rd10, %rd44;
	mov.b32 	%r153, 1050253722;
	st.local.u32 	[%rd45], %r153;
	add.s64 	%rd46, %rd8, %rd44;
	mov.b32 	%r154, 1028443341;
	st.local.u32 	[%rd46], %r154;
	st.local.u32 	[%rd45+4], %r153;
	st.local.u32 	[%rd46+4], %r154;
	st.local.u32 	[%rd45+8], %r153;
	st.local.u32 	[%rd46+8], %r154;
	st.local.u32 	[%rd45+12], %r153;
	st.local.u32 	[%rd46+12], %r154;
	st.local.u32 	[%rd45+16], %r153;
	st.local.u32 	[%rd46+16], %r154;
	st.local.u32 	[%rd45+20], %r153;
	st.local.u32 	[%rd46+20], %r154;
	st.local.u32 	[%rd45+24], %r153;
	st.local.u32 	[%rd46+24], %r154;
	st.local.u32 	[%rd45+28], %r153;
	st.local.u32 	[%rd46+28], %r154;
	add.s32 	%r228, %r228, 8;
$L__BB0_9:
	setp.eq.s32 	%p7, %r7, 0;
	@%p7 bra 	$L__BB0_16;
	setp.lt.u32 	%p8, %r27, 3;
	@%p8 bra 	$L__BB0_12;
	mul.wide.u32 	%rd47, %r228, 4;
	add.s64 	%rd48, %rd10, %rd47;
	mov.b32 	%r155, 1050253722;
	st.local.u32 	[%rd48], %r155;
	add.s64 	%rd49, %rd8, %rd47;
	mov.b32 	%r156, 1028443341;
	st.local.u32 	[%rd49], %r156;
	st.local.u32 	[%rd48+4], %r155;
	st.local.u32 	[%rd49+4], %r156;
	st.local.u32 	[%rd48+8], %r155;
	st.local.u32 	[%rd49+8], %r156;
	st.local.u32 	[%rd48+12], %r155;
	st.local.u32 	[%rd49+12], %r156;
	add.s32 	%r228, %r228, 4;
$L__BB0_12:
	setp.eq.s32 	%p9, %r17, 0;
	@%p9 bra 	$L__BB0_16;
	setp.eq.s32 	%p10, %r17, 1;
	mul.wide.u32 	%rd50, %r228, 4;
	add.s64 	%rd13, %rd10, %rd50;
	mov.b32 	%r157, 1050253722;
	st.local.u32 	[%rd13], %r157;
	add.s64 	%rd14, %rd8, %rd50;
	mov.b32 	%r158, 1028443341;
	st.local.u32 	[%rd14], %r158;
	@%p10 bra 	$L__BB0_16;
	setp.eq.s32 	%p11, %r17, 2;
	mov.b32 	%r159, 1050253722;
	st.local.u32 	[%rd13+4], %r159;
	mov.b32 	%r160, 1028443341;
	st.local.u32 	[%rd14+4], %r160;
	@%p11 bra 	$L__BB0_16;
	mov.b32 	%r161, 1050253722;
	st.local.u32 	[%rd13+8], %r161;
	mov.b32 	%r162, 1028443341;
	st.local.u32 	[%rd14+8], %r162;
$L__BB0_16:
	setp.lt.u32 	%p12, %r5, 15;
	mov.b32 	%r232, 0;
	@%p12 bra 	$L__BB0_19;
	mov.b32 	%r234, 0;
$L__BB0_18:
	.pragma "nounroll";
	mul.wide.u32 	%rd51, %r234, 4;
	add.s64 	%rd52, %rd8, %rd51;
	ld.local.v4.f32 	{%f136, %f137, %f138, %f139}, [%rd52];
	add.s64 	%rd53, %rd9, %rd51;
	st.local.v4.f32 	[%rd53], {%f136, %f137, %f138, %f139};
	ld.local.v4.f32 	{%f140, %f141, %f142, %f143}, [%rd52+16];
	st.local.v4.f32 	[%rd53+16], {%f140, %f141, %f142, %f143};
	ld.local.v4.f32 	{%f144, %f145, %f146, %f147}, [%rd52+32];
	st.local.v4.f32 	[%rd53+32], {%f144, %f145, %f146, %f147};
	ld.local.v4.f32 	{%f148, %f149, %f150, %f151}, [%rd52+48];
	st.local.v4.f32 	[%rd53+48], {%f148, %f149, %f150, %f151};
	add.s32 	%r234, %r234, 16;
	setp.eq.s32 	%p13, %r234, %r16;
	mov.u32 	%r232, %r16;
	@%p13 bra 	$L__BB0_19;
	bra.uni 	$L__BB0_18;
$L__BB0_19:
	@%p5 bra 	$L__BB0_29;
	setp.lt.u32 	%p15, %r28, 7;
	@%p15 bra 	$L__BB0_22;
	mul.wide.u32 	%rd54, %r232, 4;
	add.s64 	%rd55, %rd8, %rd54;
	ld.local.f32 	%f152, [%rd55];
	add.s64 	%rd56, %rd9, %rd54;
	st.local.f32 	[%rd56], %f152;
	ld.local.f32 	%f153, [%rd55+4];
	st.local.f32 	[%rd56+4], %f153;
	ld.local.f32 	%f154, [%rd55+8];
	st.local.f32 	[%rd56+8], %f154;
	ld.local.f32 	%f155, [%rd55+12];
	st.local.f32 	[%rd56+12], %f155;
	ld.local.f32 	%f156, [%rd55+16];
	st.local.f32 	[%rd56+16], %f156;
	ld.local.f32 	%f157, [%rd55+20];
	st.local.f32 	[%rd56+20], %f157;
	ld.local.f32 	%f158, [%rd55+24];
	st.local.f32 	[%rd56+24], %f158;
	ld.local.f32 	%f159, [%rd55+28];
	st.local.f32 	[%rd56+28], %f159;
	add.s32 	%r232, %r232, 8;
$L__BB0_22:
	setp.eq.s32 	%p16, %r7, 0;
	@%p16 bra 	$L__BB0_29;
	setp.lt.u32 	%p17, %r27, 3;
	@%p17 bra 	$L__BB0_25;
	mul.wide.u32 	%rd57, %r232, 4;
	add.s64 	%rd58, %rd8, %rd57;
	ld.local.f32 	%f160, [%rd58];
	add.s64 	%rd59, %rd9, %rd57;
	st.local.f32 	[%rd59], %f160;
	ld.local.f32 	%f161, [%rd58+4];
	st.local.f32 	[%rd59+4], %f161;
	ld.local.f32 	%f162, [%rd58+8];
	st.local.f32 	[%rd59+8], %f162;
	ld.local.f32 	%f163, [%rd58+12];
	st.local.f32 	[%rd59+12], %f163;
	add.s32 	%r232, %r232, 4;
$L__BB0_25:
	setp.eq.s32 	%p18, %r17, 0;
	@%p18 bra 	$L__BB0_29;
	setp.eq.s32 	%p19, %r17, 1;
	mul.wide.u32 	%rd60, %r232, 4;
	add.s64 	%rd19, %rd8, %rd60;
	ld.local.f32 	%f164, [%rd19];
	add.s64 	%rd20, %rd9, %rd60;
	st.local.f32 	[%rd20], %f164;
	@%p19 bra 	$L__BB0_29;
	setp.eq.s32 	%p20, %r17, 2;
	ld.local.f32 	%f165, [%rd19+4];
	st.local.f32 	[%rd20+4], %f165;
	@%p20 bra 	$L__BB0_29;
	ld.local.f32 	%f166, [%rd19+8];
	st.local.f32 	[%rd20+8], %f166;
$L__BB0_29:
	setp.lt.s32 	%p21, %r145, 1;
	@%p21 bra 	$L__BB0_44;
	mov.b32 	%r235, 0;
	mov.b16 	%rs23, 0;
	mov.u16 	%rs24, %rs23;
$L__BB0_31:
	mov.u32 	%r42, %r235;
	sub.s32 	%r43, %r5, %r42;
	mul.wide.u32 	%rd61, %r42, 4;
	add.s64 	%rd62, %rd10, %rd61;
	ld.local.f32 	%f167, [%rd62];
	mul.f32 	%f2, %f1, %f167;
	add.s32 	%r235, %r42, 1;
	setp.ge.s32 	%p22, %r235, %r146;
	@%p22 bra 	$L__BB0_43;
	mul.lo.s32 	%r45, %r235, %r146;
	sub.s32 	%r166, %r8, %r42;
	setp.lt.u32 	%p23, %r166, 7;
	mov.f32 	%f978, 0f00000000;
	mov.u32 	%r239, %r235;
	mov.u32 	%r240, %r42;
	@%p23 bra 	$L__BB0_35;
	and.b32  	%r46, %r43, -8;
	mov.b32 	%r238, 0;
	mov.f32 	%f978, 0f00000000;
	mov.u32 	%r239, %r235;
	mov.u32 	%r240, %r42;
$L__BB0_34:
	.pragma "nounroll";
	sub.s32 	%r168, %r240, %r42;
	mul.wide.s32 	%rd63, %r168, 4;
	add.s64 	%rd64, %rd3, %rd63;
	ld.global.nc.f32 	%f170, [%rd64];
	mul.f32 	%f171, %f133, %f170;
	mul.wide.u32 	%rd65, %r239, 4;
	add.s64 	%rd66, %rd8, %rd65;
	ld.local.f32 	%f172, [%rd66];
	mul.f32 	%f173, %f171, %f172;
	fma.rn.f32 	%f174, %f133, %f172, 0f3F800000;
	div.approx.f32 	%f175, %f173, %f174;
	add.f32 	%f176, %f978, %f175;
	mul.f32 	%f177, %f171, 0f3F000000;
	sub.f32 	%f178, %f2, %f177;
	mul.f32 	%f179, %f170, %f178;
	fma.rn.f32 	%f180, %f171, %f176, %f179;
	mul.f32 	%f181, %f180, 0f3FB8AA3B;
	ex2.approx.f32 	%f182, %f181;
	mul.f32 	%f183, %f182, %f172;
	st.local.f32 	[%rd66], %f183;
	add.s32 	%r169, %r239, %r45;
	mul.wide.s32 	%rd67, %r169, 4;
	add.s64 	%rd68, %rd9, %rd67;
	st.local.f32 	[%rd68], %f183;
	sub.s32 	%r170, %r239, %r42;
	mul.wide.u32 	%rd69, %r170, 4;
	add.s64 	%rd70, %rd3, %rd69;
	ld.global.nc.f32 	%f184, [%rd70];
	mul.f32 	%f185, %f133, %f184;
	ld.local.f32 	%f186, [%rd66+4];
	mul.f32 	%f187, %f185, %f186;
	fma.rn.f32 	%f188, %f133, %f186, 0f3F800000;
	div.approx.f32 	%f189, %f187, %f188;
	add.f32 	%f190, %f176, %f189;
	mul.f32 	%f191, %f185, 0f3F000000;
	sub.f32 	%f192, %f2, %f191;
	mul.f32 	%f193, %f184, %f192;
	fma.rn.f32 	%f194, %f185, %f190, %f193;
	mul.f32 	%f195, %f194, 0f3FB8AA3B;
	ex2.approx.f32 	%f196, %f195;
	mul.f32 	%f197, %f196, %f186;
	st.local.f32 	[%rd66+4], %f197;
	st.local.f32 	[%rd68+4], %f197;
	ld.global.nc.f32 	%f198, [%rd70+4];
	mul.f32 	%f199, %f133, %f198;
	ld.local.f32 	%f200, [%rd66+8];
	mul.f32 	%f201, %f199, %f200;
	fma.rn.f32 	%f202, %f133, %f200, 0f3F800000;
	div.approx.f32 	%f203, %f201, %f202;
	add.f32 	%f204, %f190, %f203;
	mul.f32 	%f205, %f199, 0f3F000000;
	sub.f32 	%f206, %f2, %f205;
	mul.f32 	%f207, %f198, %f206;
	fma.rn.f32 	%f208, %f199, %f204, %f207;
	mul.f32 	%f209, %f208, 0f3FB8AA3B;
	ex2.approx.f32 	%f210, %f209;
	mul.f32 	%f211, %f210, %f200;
	st.local.f32 	[%rd66+8], %f211;
	st.local.f32 	[%rd68+8], %f211;
	ld.global.nc.f32 	%f212, [%rd70+8];
	mul.f32 	%f213, %f133, %f212;
	ld.local.f32 	%f214, [%rd66+12];
	mul.f32 	%f215, %f213, %f214;
	fma.rn.f32 	%f216, %f133, %f214, 0f3F800000;
	div.approx.f32 	%f217, %f215, %f216;
	add.f32 	%f218, %f204, %f217;
	mul.f32 	%f219, %f213, 0f3F000000;
	sub.f32 	%f220, %f2, %f219;
	mul.f32 	%f221, %f212, %f220;
	fma.rn.f32 	%f222, %f213, %f218, %f221;
	mul.f32 	%f223, %f222, 0f3FB8AA3B;
	ex2.approx.f32 	%f224, %f223;
	mul.f32 	%f225, %f224, %f214;
	st.local.f32 	[%rd66+12], %f225;
	st.local.f32 	[%rd68+12], %f225;
	ld.global.nc.f32 	%f226, [%rd70+12];
	mul.f32 	%f227, %f133, %f226;
	ld.local.f32 	%f228, [%rd66+16];
	mul.f32 	%f229, %f227, %f228;
	fma.rn.f32 	%f230, %f133, %f228, 0f3F800000;
	div.approx.f32 	%f231, %f229, %f230;
	add.f32 	%f232, %f218, %f231;
	mul.f32 	%f233, %f227, 0f3F000000;
	sub.f32 	%f234, %f2, %f233;
	mul.f32 	%f235, %f226, %f234;
	fma.rn.f32 	%f236, %f227, %f232, %f235;
	mul.f32 	%f237, %f236, 0f3FB8AA3B;
	ex2.approx.f32 	%f238, %f237;
	mul.f32 	%f239, %f238, %f228;
	st.local.f32 	[%rd66+16], %f239;
	st.local.f32 	[%rd68+16], %f239;
	ld.global.nc.f32 	%f240, [%rd70+16];
	mul.f32 	%f241, %f133, %f240;
	ld.local.f32 	%f242, [%rd66+20];
	mul.f32 	%f243, %f241, %f242;
	fma.rn.f32 	%f244, %f133, %f242, 0f3F800000;
	div.approx.f32 	%f245, %f243, %f244;
	add.f32 	%f246, %f232, %f245;
	mul.f32 	%f247, %f241, 0f3F000000;
	sub.f32 	%f248, %f2, %f247;
	mul.f32 	%f249, %f240, %f248;
	fma.rn.f32 	%f250, %f241, %f246, %f249;
	mul.f32 	%f251, %f250, 0f3FB8AA3B;
	ex2.approx.f32 	%f252, %f251;
	mul.f32 	%f253, %f252, %f242;
	st.local.f32 	[%rd66+20], %f253;
	st.local.f32 	[%rd68+20], %f253;
	ld.global.nc.f32 	%f254, [%rd70+20];
	mul.f32 	%f255, %f133, %f254;
	ld.local.f32 	%f256, [%rd66+24];
	mul.f32 	%f257, %f255, %f256;
	fma.rn.f32 	%f258, %f133, %f256, 0f3F800000;
	div.approx.f32 	%f259, %f257, %f258;
	add.f32 	%f260, %f246, %f259;
	mul.f32 	%f261, %f255, 0f3F000000;
	sub.f32 	%f262, %f2, %f261;
	mul.f32 	%f263, %f254, %f262;
	fma.rn.f32 	%f264, %f255, %f260, %f263;
	mul.f32 	%f265, %f264, 0f3FB8AA3B;
	ex2.approx.f32 	%f266, %f265;
	mul.f32 	%f267, %f266, %f256;
	st.local.f32 	[%rd66+24], %f267;
	st.local.f32 	[%rd68+24], %f267;
	add.s32 	%r240, %r239, 7;
	ld.global.nc.f32 	%f268, [%rd70+24];
	mul.f32 	%f269, %f133, %f268;
	ld.local.f32 	%f270, [%rd66+28];
	mul.f32 	%f271, %f269, %f270;
	fma.rn.f32 	%f272, %f133, %f270, 0f3F800000;
	div.approx.f32 	%f273, %f271, %f272;
	add.f32 	%f978, %f260, %f273;
	mul.f32 	%f274, %f269, 0f3F000000;
	sub.f32 	%f275, %f2, %f274;
	mul.f32 	%f276, %f268, %f275;
	fma.rn.f32 	%f277, %f269, %f978, %f276;
	mul.f32 	%f278, %f277, 0f3FB8AA3B;
	ex2.approx.f32 	%f279, %f278;
	mul.f32 	%f280, %f279, %f270;
	st.local.f32 	[%rd66+28], %f280;
	st.local.f32 	[%rd68+28], %f280;
	add.s32 	%r239, %r239, 8;
	add.s32 	%r238, %r238, 8;
	setp.ne.s32 	%p24, %r238, %r46;
	@%p24 bra 	$L__BB0_34;
$L__BB0_35:
	and.b32  	%r171, %r43, 7;
	setp.eq.s32 	%p25, %r171, 0;
	@%p25 bra 	$L__BB0_43;
	not.b16 	%rs15, %rs24;
	add.s16 	%rs16, %rs15, %rs1;
	cvt.u32.u16 	%r172, %rs16;
	and.b32  	%r55, %r172, 7;
	add.s32 	%r173, %r55, -1;
	setp.lt.u32 	%p26, %r173, 3;
	@%p26 bra 	$L__BB0_38;
	sub.s32 	%r174, %r240, %r42;
	mul.wide.s32 	%rd71, %r174, 4;
	add.s64 	%rd72, %rd3, %rd71;
	ld.global.nc.f32 	%f281, [%rd72];
	mul.f32 	%f282, %f133, %f281;
	mul.wide.u32 	%rd73, %r239, 4;
	add.s64 	%rd74, %rd8, %rd73;
	ld.local.f32 	%f283, [%rd74];
	mul.f32 	%f284, %f282, %f283;
	fma.rn.f32 	%f285, %f133, %f283, 0f3F800000;
	div.approx.f32 	%f286, %f284, %f285;
	add.f32 	%f287, %f978, %f286;
	mul.f32 	%f288, %f282, 0f3F000000;
	sub.f32 	%f289, %f2, %f288;
	mul.f32 	%f290, %f281, %f289;
	fma.rn.f32 	%f291, %f282, %f287, %f290;
	mul.f32 	%f292, %f291, 0f3FB8AA3B;
	ex2.approx.f32 	%f293, %f292;
	mul.f32 	%f294, %f293, %f283;
	st.local.f32 	[%rd74], %f294;
	add.s32 	%r175, %r239, %r45;
	mul.wide.s32 	%rd75, %r175, 4;
	add.s64 	%rd76, %rd9, %rd75;
	st.local.f32 	[%rd76], %f294;
	sub.s32 	%r176, %r239, %r42;
	mul.wide.s32 	%rd77, %r176, 4;
	add.s64 	%rd78, %rd3, %rd77;
	ld.global.nc.f32 	%f295, [%rd78];
	mul.f32 	%f296, %f133, %f295;
	ld.local.f32 	%f297, [%rd74+4];
	mul.f32 	%f298, %f296, %f297;
	fma.rn.f32 	%f299, %f133, %f297, 0f3F800000;
	div.approx.f32 	%f300, %f298, %f299;
	add.f32 	%f301, %f287, %f300;
	mul.f32 	%f302, %f296, 0f3F000000;
	sub.f32 	%f303, %f2, %f302;
	mul.f32 	%f304, %f295, %f303;
	fma.rn.f32 	%f305, %f296, %f301, %f304;
	mul.f32 	%f306, %f305, 0f3FB8AA3B;
	ex2.approx.f32 	%f307, %f306;
	mul.f32 	%f308, %f307, %f297;
	st.local.f32 	[%rd74+4], %f308;
	st.local.f32 	[%rd76+4], %f308;
	ld.global.nc.f32 	%f309, [%rd78+4];
	mul.f32 	%f310, %f133, %f309;
	ld.local.f32 	%f311, [%rd74+8];
	mul.f32 	%f312, %f310, %f311;
	fma.rn.f32 	%f313, %f133, %f311, 0f3F800000;
	div.approx.f32 	%f314, %f312, %f313;
	add.f32 	%f315, %f301, %f314;
	mul.f32 	%f316, %f310, 0f3F000000;
	sub.f32 	%f317, %f2, %f316;
	mul.f32 	%f318, %f309, %f317;
	fma.rn.f32 	%f319, %f310, %f315, %f318;
	mul.f32 	%f320, %f319, 0f3FB8AA3B;
	ex2.approx.f32 	%f321, %f320;
	mul.f32 	%f322, %f321, %f311;
	st.local.f32 	[%rd74+8], %f322;
	st.local.f32 	[%rd76+8], %f322;
	add.s32 	%r240, %r239, 3;
	ld.global.nc.f32 	%f323, [%rd78+8];
	mul.f32 	%f324, %f133, %f323;
	ld.local.f32 	%f325, [%rd74+12];
	mul.f32 	%f326, %f324, %f325;
	fma.rn.f32 	%f327, %f133, %f325, 0f3F800000;
	div.approx.f32 	%f328, %f326, %f327;
	add.f32 	%f978, %f315, %f328;
	mul.f32 	%f329, %f324, 0f3F000000;
	sub.f32 	%f330, %f2, %f329;
	mul.f32 	%f331, %f323, %f330;
	fma.rn.f32 	%f332, %f324, %f978, %f331;
	mul.f32 	%f333, %f332, 0f3FB8AA3B;
	ex2.approx.f32 	%f334, %f333;
	mul.f32 	%f335, %f334, %f325;
	st.local.f32 	[%rd74+12], %f335;
	st.local.f32 	[%rd76+12], %f335;
	add.s32 	%r239, %r239, 4;
$L__BB0_38:
	and.b32  	%r177, %r55, 3;
	setp.eq.s32 	%p27, %r177, 0;
	@%p27 bra 	$L__BB0_43;
	xor.b16  	%rs17, %rs23, 3;
	add.s16 	%rs6, %rs17, %rs1;
	and.b16  	%rs18, %rs6, 3;
	setp.eq.s16 	%p28, %rs18, 1;
	@%p28 bra 	$L__BB0_41;
	sub.s32 	%r178, %r240, %r42;
	mul.wide.s32 	%rd79, %r178, 4;
	add.s64 	%rd80, %rd3, %rd79;
	ld.global.nc.f32 	%f336, [%rd80];
	mul.f32 	%f337, %f133, %f336;
	mul.wide.u32 	%rd81, %r239, 4;
	add.s64 	%rd82, %rd8, %rd81;
	ld.local.f32 	%f338, [%rd82];
	mul.f32 	%f339, %f337, %f338;
	fma.rn.f32 	%f340, %f133, %f338, 0f3F800000;
	div.approx.f32 	%f341, %f339, %f340;
	add.f32 	%f342, %f978, %f341;
	mul.f32 	%f343, %f337, 0f3F000000;
	sub.f32 	%f344, %f2, %f343;
	mul.f32 	%f345, %f336, %f344;
	fma.rn.f32 	%f346, %f337, %f342, %f345;
	mul.f32 	%f347, %f346, 0f3FB8AA3B;
	ex2.approx.f32 	%f348, %f347;
	mul.f32 	%f349, %f348, %f338;
	st.local.f32 	[%rd82], %f349;
	add.s32 	%r179, %r239, %r45;
	mul.wide.s32 	%rd83, %r179, 4;
	add.s64 	%rd84, %rd9, %rd83;
	st.local.f32 	[%rd84], %f349;
	add.s32 	%r240, %r239, 1;
	sub.s32 	%r180, %r239, %r42;
	mul.wide.s32 	%rd85, %r180, 4;
	add.s64 	%rd86, %rd3, %rd85;
	ld.global.nc.f32 	%f350, [%rd86];
	mul.f32 	%f351, %f133, %f350;
	ld.local.f32 	%f352, [%rd82+4];
	mul.f32 	%f353, %f351, %f352;
	fma.rn.f32 	%f354, %f133, %f352, 0f3F800000;
	div.approx.f32 	%f355, %f353, %f354;
	add.f32 	%f978, %f342, %f355;
	mul.f32 	%f356, %f351, 0f3F000000;
	sub.f32 	%f357, %f2, %f356;
	mul.f32 	%f358, %f350, %f357;
	fma.rn.f32 	%f359, %f351, %f978, %f358;
	mul.f32 	%f360, %f359, 0f3FB8AA3B;
	ex2.approx.f32 	%f361, %f360;
	mul.f32 	%f362, %f361, %f352;
	st.local.f32 	[%rd82+4], %f362;
	st.local.f32 	[%rd84+4], %f362;
	add.s32 	%r239, %r239, 2;
$L__BB0_41:
	and.b16  	%rs19, %rs6, 1;
	setp.eq.b16 	%p29, %rs19, 1;
	not.pred 	%p30, %p29;
	@%p30 bra 	$L__BB0_43;
	sub.s32 	%r181, %r240, %r42;
	mul.wide.s32 	%rd87, %r181, 4;
	add.s64 	%rd88, %rd3, %rd87;
	ld.global.nc.f32 	%f363, [%rd88];
	mul.f32 	%f364, %f133, %f363;
	mul.wide.u32 	%rd89, %r239, 4;
	add.s64 	%rd90, %rd8, %rd89;
	ld.local.f32 	%f365, [%rd90];
	mul.f32 	%f366, %f364, %f365;
	fma.rn.f32 	%f367, %f133, %f365, 0f3F800000;
	div.approx.f32 	%f368, %f366, %f367;
	add.f32 	%f369, %f978, %f368;
	fma.rn.f32 	%f370, %f364, 0fBF000000, %f2;
	mul.f32 	%f371, %f363, %f370;
	fma.rn.f32 	%f372, %f364, %f369, %f371;
	mul.f32 	%f373, %f372, 0f3FB8AA3B;
	ex2.approx.f32 	%f374, %f373;
	mul.f32 	%f375, %f374, %f365;
	st.local.f32 	[%rd90], %f375;
	add.s32 	%r182, %r239, %r45;
	mul.wide.s32 	%rd91, %r182, 4;
	add.s64 	%rd92, %rd9, %rd91;
	st.local.f32 	[%rd92], %f375;
$L__BB0_43:
	setp.ne.s32 	%p31, %r235, %r145;
	add.s16 	%rs24, %rs24, 1;
	add.s16 	%rs23, %rs23, 1;
	@%p31 bra 	$L__BB0_31;
$L__BB0_44:
	cvt.u32.u16 	%r183, %rs3;
	and.b32  	%r184, %r183, 3;
	and.b32  	%r64, %r183, 1;
	add.s32 	%r65, %r184, -1;
	setp.lt.s32 	%p32, %r3, 1;
	@%p32 bra 	$L__BB0_56;
	setp.lt.u32 	%p33, %r4, 7;
	mov.b32 	%r246, 0;
	mov.f32 	%f988, 0f3F800000;
	mov.f32 	%f987, 0f00000000;
	@%p33 bra 	$L__BB0_48;
	mov.b32 	%r248, 0;
	mov.f32 	%f988, 0f3F800000;
	mov.f32 	%f987, 0f00000000;
$L__BB0_47:
	.pragma "nounroll";
	add.s32 	%r187, %r248, %r145;
	mul.wide.s32 	%rd93, %r187, 4;
	add.s64 	%rd94, %rd8, %rd93;
	ld.local.f32 	%f380, [%rd94];
	fma.rn.f32 	%f381, %f133, %f380, 0f3F800000;
	div.approx.f32 	%f382, %f988, %f381;
	fma.rn.f32 	%f383, %f133, %f382, %f987;
	mul.wide.u32 	%rd95, %r248, 4;
	add.s64 	%rd96, %rd4, %rd95;
	add.s64 	%rd97, %rd5, %rd95;
	ld.local.f32 	%f384, [%rd94+4];
	fma.rn.f32 	%f385, %f133, %f384, 0f3F800000;
	div.approx.f32 	%f386, %f382, %f385;
	fma.rn.f32 	%f387, %f133, %f386, %f383;
	ld.local.f32 	%f388, [%rd94+8];
	fma.rn.f32 	%f389, %f133, %f388, 0f3F800000;
	div.approx.f32 	%f390, %f386, %f389;
	fma.rn.f32 	%f391, %f133, %f390, %f387;
	ld.local.f32 	%f392, [%rd94+12];
	fma.rn.f32 	%f393, %f133, %f392, 0f3F800000;
	div.approx.f32 	%f394, %f390, %f393;
	fma.rn.f32 	%f395, %f133, %f394, %f391;
	st.local.v4.f32 	[%rd96], {%f382, %f386, %f390, %f394};
	st.local.v4.f32 	[%rd97], {%f383, %f387, %f391, %f395};
	ld.local.f32 	%f396, [%rd94+16];
	fma.rn.f32 	%f397, %f133, %f396, 0f3F800000;
	div.approx.f32 	%f398, %f394, %f397;
	fma.rn.f32 	%f399, %f133, %f398, %f395;
	ld.local.f32 	%f400, [%rd94+20];
	fma.rn.f32 	%f401, %f133, %f400, 0f3F800000;
	div.approx.f32 	%f402, %f398, %f401;
	fma.rn.f32 	%f403, %f133, %f402, %f399;
	ld.local.f32 	%f404, [%rd94+24];
	fma.rn.f32 	%f405, %f133, %f404, 0f3F800000;
	div.approx.f32 	%f406, %f402, %f405;
	fma.rn.f32 	%f407, %f133, %f406, %f403;
	ld.local.f32 	%f408, [%rd94+28];
	fma.rn.f32 	%f409, %f133, %f408, 0f3F800000;
	div.approx.f32 	%f988, %f406, %f409;
	fma.rn.f32 	%f987, %f133, %f988, %f407;
	st.local.v4.f32 	[%rd96+16], {%f398, %f402, %f406, %f988};
	st.local.v4.f32 	[%rd97+16], {%f399, %f403, %f407, %f987};
	add.s32 	%r248, %r248, 8;
	and.b32  	%r246, %r3, 2147483640;
	setp.eq.s32 	%p34, %r248, %r246;
	@%p34 bra 	$L__BB0_48;
	bra.uni 	$L__BB0_47;
$L__BB0_48:
	setp.eq.s32 	%p35, %r9, 0;
	@%p35 bra 	$L__BB0_56;
	add.s32 	%r188, %r9, -1;
	setp.lt.u32 	%p36, %r188, 3;
	@%p36 bra 	$L__BB0_51;
	add.s32 	%r189, %r246, %r145;
	mul.wide.s32 	%rd98, %r189, 4;
	add.s64 	%rd99, %rd8, %rd98;
	ld.local.f32 	%f410, [%rd99];
	fma.rn.f32 	%f411, %f133, %f410, 0f3F800000;
	div.approx.f32 	%f412, %f988, %f411;
	fma.rn.f32 	%f413, %f133, %f412, %f987;
	mul.wide.u32 	%rd100, %r246, 4;
	add.s64 	%rd101, %rd4, %rd100;
	st.local.f32 	[%rd101], %f412;
	add.s64 	%rd102, %rd5, %rd100;
	st.local.f32 	[%rd102], %f413;
	ld.local.f32 	%f414, [%rd99+4];
	fma.rn.f32 	%f415, %f133, %f414, 0f3F800000;
	div.approx.f32 	%f416, %f412, %f415;
	fma.rn.f32 	%f417, %f133, %f416, %f413;
	st.local.f32 	[%rd101+4], %f416;
	st.local.f32 	[%rd102+4], %f417;
	ld.local.f32 	%f418, [%rd99+8];
	fma.rn.f32 	%f419, %f133, %f418, 0f3F800000;
	div.approx.f32 	%f420, %f416, %f419;
	fma.rn.f32 	%f421, %f133, %f420, %f417;
	st.local.f32 	[%rd101+8], %f420;
	st.local.f32 	[%rd102+8], %f421;
	ld.local.f32 	%f422, [%rd99+12];
	fma.rn.f32 	%f423, %f133, %f422, 0f3F800000;
	div.approx.f32 	%f988, %f420, %f423;
	fma.rn.f32 	%f987, %f133, %f988, %f421;
	st.local.f32 	[%rd101+12], %f988;
	st.local.f32 	[%rd102+12], %f987;
	add.s32 	%r246, %r246, 4;
$L__BB0_51:
	setp.eq.s32 	%p37, %r18, 0;
	@%p37 bra 	$L__BB0_56;
	setp.eq.s32 	%p38, %r65, 0;
	@%p38 bra 	$L__BB0_54;
	add.s32 	%r190, %r246, %r145;
	mul.wide.s32 	%rd103, %r190, 4;
	add.s64 	%rd104, %rd8, %rd103;
	ld.local.f32 	%f424, [%rd104];
	fma.rn.f32 	%f425, %f133, %f424, 0f3F800000;
	div.approx.f32 	%f426, %f988, %f425;
	fma.rn.f32 	%f427, %f133, %f426, %f987;
	mul.wide.u32 	%rd105, %r246, 4;
	add.s64 	%rd106, %rd4, %rd105;
	st.local.f32 	[%rd106], %f426;
	add.s64 	%rd107, %rd5, %rd105;
	st.local.f32 	[%rd107], %f427;
	ld.local.f32 	%f428, [%rd104+4];
	fma.rn.f32 	%f429, %f133, %f428, 0f3F800000;
	div.approx.f32 	%f988, %f426, %f429;
	fma.rn.f32 	%f987, %f133, %f988, %f427;
	st.local.f32 	[%rd106+4], %f988;
	st.local.f32 	[%rd107+4], %f987;
	add.s32 	%r246, %r246, 2;
$L__BB0_54:
	setp.eq.s32 	%p39, %r64, 0;
	@%p39 bra 	$L__BB0_56;
	add.s32 	%r191, %r246, %r145;
	mul.wide.s32 	%rd108, %r191, 4;
	add.s64 	%rd109, %rd8, %rd108;
	ld.local.f32 	%f430, [%rd109];
	fma.rn.f32 	%f431, %f133, %f430, 0f3F800000;
	div.approx.f32 	%f432, %f988, %f431;
	fma.rn.f32 	%f433, %f133, %f432, %f987;
	mul.wide.u32 	%rd110, %r246, 4;
	add.s64 	%rd111, %rd4, %rd110;
	st.local.f32 	[%rd111], %f432;
	add.s64 	%rd112, %rd5, %rd110;
	st.local.f32 	[%rd112], %f433;
$L__BB0_56:
	setp.gt.s32 	%p40, %r147, 0;
	mov.f32 	%f990, 0f00000000;
	st.local.v4.f32 	[%rd6], {%f990, %f990, %f990, %f990};
	st.local.v4.f32 	[%rd7], {%f990, %f990, %f990, %f990};
	st.local.v4.f32 	[%rd6+16], {%f990, %f990, %f990, %f990};
	st.local.v4.f32 	[%rd7+16], {%f990, %f990, %f990, %f990};
	st.local.v4.f32 	[%rd6+32], {%f990, %f990, %f990, %f990};
	st.local.v4.f32 	[%rd7+32], {%f990, %f990, %f990, %f990};
	st.local.v4.f32 	[%rd6+48], {%f990, %f990, %f990, %f990};
	st.local.v4.f32 	[%rd7+48], {%f990, %f990, %f990, %f990};
	st.local.v4.f32 	[%rd6+64], {%f990, %f990, %f990, %f990};
	st.local.v4.f32 	[%rd7+64], {%f990, %f990, %f990, %f990};
	st.local.v4.f32 	[%rd6+80], {%f990, %f990, %f990, %f990};
	st.local.v4.f32 	[%rd7+80], {%f990, %f990, %f990, %f990};
	st.local.v4.f32 	[%rd6+96], {%f990, %f990, %f990, %f990};
	st.local.v4.f32 	[%rd7+96], {%f990, %f990, %f990, %f990};
	st.local.v4.f32 	[%rd6+112], {%f990, %f990, %f990, %f990};
	st.local.v4.f32 	[%rd7+112], {%f990, %f990, %f990, %f990};
	st.local.v4.f32 	[%rd6+128], {%f990, %f990, %f990, %f990};
	st.local.v4.f32 	[%rd7+128], {%f990, %f990, %f990, %f990};
	st.local.v4.f32 	[%rd6+144], {%f990, %f990, %f990, %f990};
	st.local.v4.f32 	[%rd7+144], {%f990, %f990, %f990, %f990};
	@%p40 bra 	$L__BB0_57;
	bra.uni 	$L__BB0_97;
$L__BB0_57:
	setp.lt.u32 	%p41, %r147, 8;
	mov.b32 	%r251, 0;
	mov.f32 	%f990, 0f00000000;
	@%p41 bra 	$L__BB0_76;
	mov.b32 	%r249, 0;
	mov.f32 	%f990, 0f00000000;
$L__BB0_59:
	.pragma "nounroll";
	mul.wide.u32 	%rd113, %r249, 4;
	add.s64 	%rd21, %rd2, %rd113;
	ld.global.nc.u32 	%r75, [%rd21];
	mul.wide.s32 	%rd114, %r75, 4;
	add.s64 	%rd115, %rd4, %rd114;
	ld.local.f32 	%f438, [%rd115+-4];
	add.s64 	%rd22, %rd1, %rd113;
	ld.global.nc.f32 	%f25, [%rd22];
	add.s64 	%rd116, %rd5, %rd114;
	ld.local.f32 	%f439, [%rd116+-4];
	fma.rn.f32 	%f440, %f25, %f439, %f438;
	add.f32 	%f26, %f440, 0fBF800000;
	setp.geu.f32 	%p42, %f26, 0f00000000;
	@%p42 bra 	$L__BB0_61;
	fma.rn.f32 	%f990, %f26, 0fC2C80000, %f990;
	mul.wide.s32 	%rd117, %r75, 4;
	add.s64 	%rd118, %rd7, %rd117;
	ld.local.f32 	%f441, [%rd118+-4];
	fma.rn.f32 	%f442, %f25, 0fC2C80000, %f441;
	st.local.f32 	[%rd118+-4], %f442;
	add.s64 	%rd119, %rd6, %rd117;
	ld.local.f32 	%f443, [%rd119+-4];
	add.f32 	%f444, %f443, 0fC2C80000;
	st.local.f32 	[%rd119+-4], %f444;
$L__BB0_61:
	ld.global.nc.u32 	%r76, [%rd21+4];
	mul.wide.s32 	%rd120, %r76, 4;
	add.s64 	%rd121, %rd4, %rd120;
	ld.local.f32 	%f445, [%rd121+-4];
	ld.global.nc.f32 	%f29, [%rd22+4];
	add.s64 	%rd122, %rd5, %rd120;
	ld.local.f32 	%f446, [%rd122+-4];
	fma.rn.f32 	%f447, %f29, %f446, %f445;
	add.f32 	%f30, %f447, 0fBF800000;
	setp.geu.f32 	%p43, %f30, 0f00000000;
	@%p43 bra 	$L__BB0_63;
	fma.rn.f32 	%f990, %f30, 0fC2C80000, %f990;
	mul.wide.s32 	%rd123, %r76, 4;
	add.s64 	%rd124, %rd7, %rd123;
	ld.local.f32 	%f448, [%rd124+-4];
	fma.rn.f32 	%f449, %f29, 0fC2C80000, %f448;
	st.local.f32 	[%rd124+-4], %f449;
	add.s64 	%rd125, %rd6, %rd123;
	ld.local.f32 	%f450, [%rd125+-4];
	add.f32 	%f451, %f450, 0fC2C80000;
	st.local.f32 	[%rd125+-4], %f451;
$L__BB0_63:
	ld.global.nc.u32 	%r77, [%rd21+8];
	mul.wide.s32 	%rd126, %r77, 4;
	add.s64 	%rd127, %rd4, %rd126;
	ld.local.f32 	%f452, [%rd127+-4];
	ld.global.nc.f32 	%f33, [%rd22+8];
	add.s64 	%rd128, %rd5, %rd126;
	ld.local.f32 	%f453, [%rd128+-4];
	fma.rn.f32 	%f454, %f33, %f453, %f452;
	add.f32 	%f34, %f454, 0fBF800000;
	setp.geu.f32 	%p44, %f34, 0f00000000;
	@%p44 bra 	$L__BB0_65;
	fma.rn.f32 	%f990, %f34, 0fC2C80000, %f990;
	mul.wide.s32 	%rd129, %r77, 4;
	add.s64 	%rd130, %rd7, %rd129;
	ld.local.f32 	%f455, [%rd130+-4];
	fma.rn.f32 	%f456, %f33, 0fC2C80000, %f455;
	st.local.f32 	[%rd130+-4], %f456;
	add.s64 	%rd131, %rd6, %rd129;
	ld.local.f32 	%f457, [%rd131+-4];
	add.f32 	%f458, %f457, 0fC2C80000;
	st.local.f32 	[%rd131+-4], %f458;
$L__BB0_65:
	ld.global.nc.u32 	%r78, [%rd21+12];
	mul.wide.s32 	%rd132, %r78, 4;
	add.s64 	%rd133, %rd4, %rd132;
	ld.local.f32 	%f459, [%rd133+-4];
	ld.global.nc.f32 	%f37, [%rd22+12];
	add.s64 	%rd134, %rd5, %rd132;
	ld.local.f32 	%f460, [%rd134+-4];
	fma.rn.f32 	%f461, %f37, %f460, %f459;
	add.f32 	%f38, %f461, 0fBF800000;
	setp.geu.f32 	%p45, %f38, 0f00000000;
	@%p45 bra 	$L__BB0_67;
	fma.rn.f32 	%f990, %f38, 0fC2C80000, %f990;
	mul.wide.s32 	%rd135, %r78, 4;
	add.s64 	%rd136, %rd7, %rd135;
	ld.local.f32 	%f462, [%rd136+-4];
	fma.rn.f32 	%f463, %f37, 0fC2C80000, %f462;
	st.local.f32 	[%rd136+-4], %f463;
	add.s64 	%rd137, %rd6, %rd135;
	ld.local.f32 	%f464, [%rd137+-4];
	add.f32 	%f465, %f464, 0fC2C80000;
	st.local.f32 	[%rd137+-4], %f465;
$L__BB0_67:
	ld.global.nc.u32 	%r79, [%rd21+16];
	mul.wide.s32 	%rd138, %r79, 4;
	add.s64 	%rd139, %rd4, %rd138;
	ld.local.f32 	%f466, [%rd139+-4];
	ld.global.nc.f32 	%f41, [%rd22+16];
	add.s64 	%rd140, %rd5, %rd138;
	ld.local.f32 	%f467, [%rd140+-4];
	fma.rn.f32 	%f468, %f41, %f467, %f466;
	add.f32 	%f42, %f468, 0fBF800000;
	setp.geu.f32 	%p46, %f42, 0f00000000;
	@%p46 bra 	$L__BB0_69;
	fma.rn.f32 	%f990, %f42, 0fC2C80000, %f990;
	mul.wide.s32 	%rd141, %r79, 4;
	add.s64 	%rd142, %rd7, %rd141;
	ld.local.f32 	%f469, [%rd142+-4];
	fma.rn.f32 	%f470, %f41, 0fC2C80000, %f469;
	st.local.f32 	[%rd142+-4], %f470;
	add.s64 	%rd143, %rd6, %rd141;
	ld.local.f32 	%f471, [%rd143+-4];
	add.f32 	%f472, %f471, 0fC2C80000;
	st.local.f32 	[%rd143+-4], %f472;
$L__BB0_69:
	ld.global.nc.u32 	%r80, [%rd21+20];
	mul.wide.s32 	%rd144, %r80, 4;
	add.s64 	%rd145, %rd4, %rd144;
	ld.local.f32 	%f473, [%rd145+-4];
	ld.global.nc.f32 	%f45, [%rd22+20];
	add.s64 	%rd146, %rd5, %rd144;
	ld.local.f32 	%f474, [%rd146+-4];
	fma.rn.f32 	%f475, %f45, %f474, %f473;
	add.f32 	%f46, %f475, 0fBF800000;
	setp.geu.f32 	%p47, %f46, 0f00000000;
	@%p47 bra 	$L__BB0_71;
	fma.rn.f32 	%f990, %f46, 0fC2C80000, %f990;
	mul.wide.s32 	%rd147, %r80, 4;
	add.s64 	%rd148, %rd7, %rd147;
	ld.local.f32 	%f476, [%rd148+-4];
	fma.rn.f32 	%f477, %f45, 0fC2C80000, %f476;
	st.local.f32 	[%rd148+-4], %f477;
	add.s64 	%rd149, %rd6, %rd147;
	ld.local.f32 	%f478, [%rd149+-4];
	add.f32 	%f479, %f478, 0fC2C80000;
	st.local.f32 	[%rd149+-4], %f479;
$L__BB0_71:
	ld.global.nc.u32 	%r81, [%rd21+24];
	mul.wide.s32 	%rd150, %r81, 4;
	add.s64 	%rd151, %rd4, %rd150;
	ld.local.f32 	%f480, [%rd151+-4];
	ld.global.nc.f32 	%f49, [%rd22+24];
	add.s64 	%rd152, %rd5, %rd150;
	ld.local.f32 	%f481, [%rd152+-4];
	fma.rn.f32 	%f482, %f49, %f481, %f480;
	add.f32 	%f50, %f482, 0fBF800000;
	setp.geu.f32 	%p48, %f50, 0f00000000;
	@%p48 bra 	$L__BB0_73;
	fma.rn.f32 	%f990, %f50, 0fC2C80000, %f990;
	mul.wide.s32 	%rd153, %r81, 4;
	add.s64 	%rd154, %rd7, %rd153;
	ld.local.f32 	%f483, [%rd154+-4];
	fma.rn.f32 	%f484, %f49, 0fC2C80000, %f483;
	st.local.f32 	[%rd154+-4], %f484;
	add.s64 	%rd155, %rd6, %rd153;
	ld.local.f32 	%f485, [%rd155+-4];
	add.f32 	%f486, %f485, 0fC2C80000;
	st.local.f32 	[%rd155+-4], %f486;
$L__BB0_73:
	ld.global.nc.u32 	%r82, [%rd21+28];
	mul.wide.s32 	%rd156, %r82, 4;
	add.s64 	%rd157, %rd4, %rd156;
	ld.local.f32 	%f487, [%rd157+-4];
	ld.global.nc.f32 	%f53, [%rd22+28];
	add.s64 	%rd158, %rd5, %rd156;
	ld.local.f32 	%f488, [%rd158+-4];
	fma.rn.f32 	%f489, %f53, %f488, %f487;
	add.f32 	%f54, %f489, 0fBF800000;
	setp.geu.f32 	%p49, %f54, 0f00000000;
	@%p49 bra 	$L__BB0_75;
	fma.rn.f32 	%f990, %f54, 0fC2C80000, %f990;
	add.s64 	%rd160, %rd7, %rd156;
	ld.local.f32 	%f490, [%rd160+-4];
	fma.rn.f32 	%f491, %f53, 0fC2C80000, %f490;
	st.local.f32 	[%rd160+-4], %f491;
	add.s64 	%rd161, %rd6, %rd156;
	ld.local.f32 	%f492, [%rd161+-4];
	add.f32 	%f493, %f492, 0fC2C80000;
	st.local.f32 	[%rd161+-4], %f493;
$L__BB0_75:
	add.s32 	%r249, %r249, 8;
	setp.ne.s32 	%p50, %r249, %r19;
	mov.u32 	%r251, %r19;
	@%p50 bra 	$L__BB0_59;
$L__BB0_76:
	setp.eq.s32 	%p51, %r10, 0;
	@%p51 bra 	$L__BB0_97;
	add.s32 	%r194, %r10, -1;
	setp.lt.u32 	%p52, %r194, 3;
	@%p52 bra 	$L__BB0_87;
	mul.wide.u32 	%rd162, %r251, 4;
	add.s64 	%rd23, %rd2, %rd162;
	ld.global.nc.u32 	%r85, [%rd23];
	mul.wide.s32 	%rd163, %r85, 4;
	add.s64 	%rd164, %rd4, %rd163;
	ld.local.f32 	%f495, [%rd164+-4];
	add.s64 	%rd24, %rd1, %rd162;
	ld.global.nc.f32 	%f59, [%rd24];
	add.s64 	%rd165, %rd5, %rd163;
	ld.local.f32 	%f496, [%rd165+-4];
	fma.rn.f32 	%f497, %f59, %f496, %f495;
	add.f32 	%f60, %f497, 0fBF800000;
	setp.geu.f32 	%p53, %f60, 0f00000000;
	@%p53 bra 	$L__BB0_80;
	fma.rn.f32 	%f990, %f60, 0fC2C80000, %f990;
	mul.wide.s32 	%rd166, %r85, 4;
	add.s64 	%rd167, %rd7, %rd166;
	ld.local.f32 	%f498, [%rd167+-4];
	fma.rn.f32 	%f499, %f59, 0fC2C80000, %f498;
	st.local.f32 	[%rd167+-4], %f499;
	add.s64 	%rd168, %rd6, %rd166;
	ld.local.f32 	%f500, [%rd168+-4];
	add.f32 	%f501, %f500, 0fC2C80000;
	st.local.f32 	[%rd168+-4], %f501;
$L__BB0_80:
	ld.global.nc.u32 	%r86, [%rd23+4];
	mul.wide.s32 	%rd169, %r86, 4;
	add.s64 	%rd170, %rd4, %rd169;
	ld.local.f32 	%f502, [%rd170+-4];
	ld.global.nc.f32 	%f63, [%rd24+4];
	add.s64 	%rd171, %rd5, %rd169;
	ld.local.f32 	%f503, [%rd171+-4];
	fma.rn.f32 	%f504, %f63, %f503, %f502;
	add.f32 	%f64, %f504, 0fBF800000;
	setp.geu.f32 	%p54, %f64, 0f00000000;
	@%p54 bra 	$L__BB0_82;
	fma.rn.f32 	%f990, %f64, 0fC2C80000, %f990;
	mul.wide.s32 	%rd172, %r86, 4;
	add.s64 	%rd173, %rd7, %rd172;
	ld.local.f32 	%f505, [%rd173+-4];
	fma.rn.f32 	%f506, %f63, 0fC2C80000, %f505;
	st.local.f32 	[%rd173+-4], %f506;
	add.s64 	%rd174, %rd6, %rd172;
	ld.local.f32 	%f507, [%rd174+-4];
	add.f32 	%f508, %f507, 0fC2C80000;
	st.local.f32 	[%rd174+-4], %f508;
$L__BB0_82:
	ld.global.nc.u32 	%r87, [%rd23+8];
	mul.wide.s32 	%rd175, %r87, 4;
	add.s64 	%rd176, %rd4, %rd175;
	ld.local.f32 	%f509, [%rd176+-4];
	ld.global.nc.f32 	%f67, [%rd24+8];
	add.s64 	%rd177, %rd5, %rd175;
	ld.local.f32 	%f510, [%rd177+-4];
	fma.rn.f32 	%f511, %f67, %f510, %f509;
	add.f32 	%f68, %f511, 0fBF800000;
	setp.geu.f32 	%p55, %f68, 0f00000000;
	@%p55 bra 	$L__BB0_84;
	fma.rn.f32 	%f990, %f68, 0fC2C80000, %f990;
	mul.wide.s32 	%rd178, %r87, 4;
	add.s64 	%rd179, %rd7, %rd178;
	ld.local.f32 	%f512, [%rd179+-4];
	fma.rn.f32 	%f513, %f67, 0fC2C80000, %f512;
	st.local.f32 	[%rd179+-4], %f513;
	add.s64 	%rd180, %rd6, %rd178;
	ld.local.f32 	%f514, [%rd180+-4];
	add.f32 	%f515, %f514, 0fC2C80000;
	st.local.f32 	[%rd180+-4], %f515;
$L__BB0_84:
	ld.global.nc.u32 	%r88, [%rd23+12];
	mul.wide.s32 	%rd181, %r88, 4;
	add.s64 	%rd182, %rd4, %rd181;
	ld.local.f32 	%f516, [%rd182+-4];
	ld.global.nc.f32 	%f71, [%rd24+12];
	add.s64 	%rd183, %rd5, %rd181;
	ld.local.f32 	%f517, [%rd183+-4];
	fma.rn.f32 	%f518, %f71, %f517, %f516;
	add.f32 	%f72, %f518, 0fBF800000;
	setp.geu.f32 	%p56, %f72, 0f00000000;
	@%p56 bra 	$L__BB0_86;
	fma.rn.f32 	%f990, %f72, 0fC2C80000, %f990;
	add.s64 	%rd185, %rd7, %rd181;
	ld.local.f32 	%f519, [%rd185+-4];
	fma.rn.f32 	%f520, %f71, 0fC2C80000, %f519;
	st.local.f32 	[%rd185+-4], %f520;
	add.s64 	%rd186, %rd6, %rd181;
	ld.local.f32 	%f521, [%rd186+-4];
	add.f32 	%f522, %f521, 0fC2C80000;
	st.local.f32 	[%rd186+-4], %f522;
$L__BB0_86:
	add.s32 	%r251, %r251, 4;
$L__BB0_87:
	setp.eq.s32 	%p57, %r11, 0;
	@%p57 bra 	$L__BB0_97;
	setp.eq.s32 	%p58, %r11, 1;
	@%p58 bra 	$L__BB0_94;
	mul.wide.u32 	%rd187, %r251, 4;
	add.s64 	%rd25, %rd2, %rd187;
	ld.global.nc.u32 	%r91, [%rd25];
	mul.wide.s32 	%rd188, %r91, 4;
	add.s64 	%rd189, %rd4, %rd188;
	ld.local.f32 	%f524, [%rd189+-4];
	add.s64 	%rd26, %rd1, %rd187;
	ld.global.nc.f32 	%f77, [%rd26];
	add.s64 	%rd190, %rd5, %rd188;
	ld.local.f32 	%f525, [%rd190+-4];
	fma.rn.f32 	%f526, %f77, %f525, %f524;
	add.f32 	%f78, %f526, 0fBF800000;
	setp.geu.f32 	%p59, %f78, 0f00000000;
	@%p59 bra 	$L__BB0_91;
	fma.rn.f32 	%f990, %f78, 0fC2C80000, %f990;
	mul.wide.s32 	%rd191, %r91, 4;
	add.s64 	%rd192, %rd7, %rd191;
	ld.local.f32 	%f527, [%rd192+-4];
	fma.rn.f32 	%f528, %f77, 0fC2C80000, %f527;
	st.local.f32 	[%rd192+-4], %f528;
	add.s64 	%rd193, %rd6, %rd191;
	ld.local.f32 	%f529, [%rd193+-4];
	add.f32 	%f530, %f529, 0fC2C80000;
	st.local.f32 	[%rd193+-4], %f530;
$L__BB0_91:
	ld.global.nc.u32 	%r92, [%rd25+4];
	mul.wide.s32 	%rd194, %r92, 4;
	add.s64 	%rd195, %rd4, %rd194;
	ld.local.f32 	%f531, [%rd195+-4];
	ld.global.nc.f32 	%f81, [%rd26+4];
	add.s64 	%rd196, %rd5, %rd194;
	ld.local.f32 	%f532, [%rd196+-4];
	fma.rn.f32 	%f533, %f81, %f532, %f531;
	add.f32 	%f82, %f533, 0fBF800000;
	setp.geu.f32 	%p60, %f82, 0f00000000;
	@%p60 bra 	$L__BB0_93;
	fma.rn.f32 	%f990, %f82, 0fC2C80000, %f990;
	add.s64 	%rd198, %rd7, %rd194;
	ld.local.f32 	%f534, [%rd198+-4];
	fma.rn.f32 	%f535, %f81, 0fC2C80000, %f534;
	st.local.f32 	[%rd198+-4], %f535;
	add.s64 	%rd199, %rd6, %rd194;
	ld.local.f32 	%f536, [%rd199+-4];
	add.f32 	%f537, %f536, 0fC2C80000;
	st.local.f32 	[%rd199+-4], %f537;
$L__BB0_93:
	add.s32 	%r251, %r251, 2;
$L__BB0_94:
	setp.eq.s32 	%p61, %r20, 0;
	@%p61 bra 	$L__BB0_97;
	mul.wide.u32 	%rd200, %r251, 4;
	add.s64 	%rd201, %rd2, %rd200;
	ld.global.nc.u32 	%r95, [%rd201];
	mul.wide.s32 	%rd202, %r95, 4;
	add.s64 	%rd203, %rd4, %rd202;
	ld.local.f32 	%f538, [%rd203+-4];
	add.s64 	%rd204, %rd1, %rd200;
	ld.global.nc.f32 	%f87, [%rd204];
	add.s64 	%rd205, %rd5, %rd202;
	ld.local.f32 	%f539, [%rd205+-4];
	fma.rn.f32 	%f540, %f87, %f539, %f538;
	add.f32 	%f88, %f540, 0fBF800000;
	setp.geu.f32 	%p62, %f88, 0f00000000;
	@%p62 bra 	$L__BB0_97;
	fma.rn.f32 	%f990, %f88, 0fC2C80000, %f990;
	add.s64 	%rd207, %rd7, %rd202;
	ld.local.f32 	%f541, [%rd207+-4];
	fma.rn.f32 	%f542, %f87, 0fC2C80000, %f541;
	st.local.f32 	[%rd207+-4], %f542;
	add.s64 	%rd208, %rd6, %rd202;
	ld.local.f32 	%f543, [%rd208+-4];
	add.f32 	%f544, %f543, 0fC2C80000;
	st.local.f32 	[%rd208+-4], %f544;
$L__BB0_97:
	setp.lt.s32 	%p63, %r4, 0;
	@%p63 bra 	$L__BB0_119;
	setp.lt.u32 	%p64, %r4, 3;
	mov.u32 	%r255, %r4;
	@%p64 bra 	$L__BB0_109;
	mov.b32 	%r256, 0;
	mov.u32 	%r255, %r4;
$L__BB0_100:
	.pragma "nounroll";
	add.s32 	%r196, %r255, %r145;
	mul.wide.u32 	%rd209, %r255, 4;
	add.s64 	%rd210, %rd7, %rd209;
	ld.local.f32 	%f100, [%rd210];
	add.s64 	%rd211, %rd6, %rd209;
	ld.local.f32 	%f545, [%rd211];
	fma.rn.f32 	%f101, %f133, %f100, %f545;
	st.local.f32 	[%rd211], %f101;
	neg.f32 	%f546, %f101;
	add.s64 	%rd212, %rd4, %rd209;
	ld.local.f32 	%f547, [%rd212];
	mul.f32 	%f548, %f547, %f546;
	mul.wide.s32 	%rd213, %r196, 4;
	add.s64 	%rd28, %rd8, %rd213;
	ld.local.f32 	%f549, [%rd28];
	fma.rn.f32 	%f550, %f133, %f549, 0f3F800000;
	div.approx.f32 	%f551, %f133, %f550;
	mul.f32 	%f102, %f548, %f551;
	st.local.f32 	[%rd28], %f102;
	setp.eq.s32 	%p65, %r255, 0;
	@%p65 bra 	$L__BB0_102;
	add.s32 	%r197, %r255, -1;
	mul.wide.u32 	%rd214, %r197, 4;
	add.s64 	%rd215, %rd7, %rd214;
	ld.local.f32 	%f552, [%rd215];
	add.f32 	%f553, %f100, %f552;
	st.local.f32 	[%rd215], %f553;
	fma.rn.f32 	%f554, %f133, %f102, 0f3F800000;
	div.approx.f32 	%f555, %f101, %f554;
	add.s64 	%rd216, %rd6, %rd214;
	ld.local.f32 	%f556, [%rd216];
	add.f32 	%f557, %f555, %f556;
	st.local.f32 	[%rd216], %f557;
$L__BB0_102:
	add.s32 	%r198, %r255, -1;
	mul.wide.u32 	%rd217, %r198, 4;
	add.s64 	%rd218, %rd7, %rd217;
	ld.local.f32 	%f103, [%rd218];
	add.s64 	%rd219, %rd6, %rd217;
	ld.local.f32 	%f558, [%rd219];
	fma.rn.f32 	%f104, %f133, %f103, %f558;
	st.local.f32 	[%rd219], %f104;
	neg.f32 	%f559, %f104;
	add.s64 	%rd220, %rd4, %rd217;
	ld.local.f32 	%f560, [%rd220];
	mul.f32 	%f561, %f560, %f559;
	ld.local.f32 	%f562, [%rd28+-4];
	fma.rn.f32 	%f563, %f133, %f562, 0f3F800000;
	div.approx.f32 	%f564, %f133, %f563;
	mul.f32 	%f105, %f561, %f564;
	st.local.f32 	[%rd28+-4], %f105;
	setp.eq.s32 	%p66, %r198, 0;
	@%p66 bra 	$L__BB0_104;
	add.s32 	%r199, %r255, -2;
	mul.wide.u32 	%rd221, %r199, 4;
	add.s64 	%rd222, %rd7, %rd221;
	ld.local.f32 	%f565, [%rd222];
	add.f32 	%f566, %f103, %f565;
	st.local.f32 	[%rd222], %f566;
	fma.rn.f32 	%f567, %f133, %f105, 0f3F800000;
	div.approx.f32 	%f568, %f104, %f567;
	add.s64 	%rd223, %rd6, %rd221;
	ld.local.f32 	%f569, [%rd223];
	add.f32 	%f570, %f568, %f569;
	st.local.f32 	[%rd223], %f570;
$L__BB0_104:
	add.s32 	%r200, %r255, -2;
	mul.wide.u32 	%rd224, %r200, 4;
	add.s64 	%rd225, %rd7, %rd224;
	ld.local.f32 	%f106, [%rd225];
	add.s64 	%rd226, %rd6, %rd224;
	ld.local.f32 	%f571, [%rd226];
	fma.rn.f32 	%f107, %f133, %f106, %f571;
	st.local.f32 	[%rd226], %f107;
	neg.f32 	%f572, %f107;
	add.s64 	%rd227, %rd4, %rd224;
	ld.local.f32 	%f573, [%rd227];
	mul.f32 	%f574, %f573, %f572;
	ld.local.f32 	%f575, [%rd28+-8];
	fma.rn.f32 	%f576, %f133, %f575, 0f3F800000;
	div.approx.f32 	%f577, %f133, %f576;
	mul.f32 	%f108, %f574, %f577;
	st.local.f32 	[%rd28+-8], %f108;
	setp.eq.s32 	%p67, %r200, 0;
	@%p67 bra 	$L__BB0_106;
	add.s32 	%r201, %r255, -3;
	mul.wide.u32 	%rd228, %r201, 4;
	add.s64 	%rd229, %rd7, %rd228;
	ld.local.f32 	%f578, [%rd229];
	add.f32 	%f579, %f106, %f578;
	st.local.f32 	[%rd229], %f579;
	fma.rn.f32 	%f580, %f133, %f108, 0f3F800000;
	div.approx.f32 	%f581, %f107, %f580;
	add.s64 	%rd230, %rd6, %rd228;
	ld.local.f32 	%f582, [%rd230];
	add.f32 	%f583, %f581, %f582;
	st.local.f32 	[%rd230], %f583;
$L__BB0_106:
	add.s32 	%r202, %r255, -3;
	mul.wide.u32 	%rd231, %r202, 4;
	add.s64 	%rd232, %rd7, %rd231;
	ld.local.f32 	%f109, [%rd232];
	add.s64 	%rd233, %rd6, %rd231;
	ld.local.f32 	%f584, [%rd233];
	fma.rn.f32 	%f110, %f133, %f109, %f584;
	st.local.f32 	[%rd233], %f110;
	neg.f32 	%f585, %f110;
	add.s64 	%rd234, %rd4, %rd231;
	ld.local.f32 	%f586, [%rd234];
	mul.f32 	%f587, %f586, %f585;
	ld.local.f32 	%f588, [%rd28+-12];
	fma.rn.f32 	%f589, %f133, %f588, 0f3F800000;
	div.approx.f32 	%f590, %f133, %f589;
	mul.f32 	%f111, %f587, %f590;
	st.local.f32 	[%rd28+-12], %f111;
	setp.eq.s32 	%p68, %r202, 0;
	@%p68 bra 	$L__BB0_108;
	add.s32 	%r203, %r255, -4;
	mul.wide.u32 	%rd235, %r203, 4;
	add.s64 	%rd236, %rd7, %rd235;
	ld.local.f32 	%f591, [%rd236];
	add.f32 	%f592, %f109, %f591;
	st.local.f32 	[%rd236], %f592;
	fma.rn.f32 	%f593, %f133, %f111, 0f3F800000;
	div.approx.f32 	%f594, %f110, %f593;
	add.s64 	%rd237, %rd6, %rd235;
	ld.local.f32 	%f595, [%rd237];
	add.f32 	%f596, %f594, %f595;
	st.local.f32 	[%rd237], %f596;
$L__BB0_108:
	add.s32 	%r255, %r255, -4;
	add.s32 	%r256, %r256, 4;
	and.b32  	%r204, %r3, -4;
	setp.eq.s32 	%p69, %r256, %r204;
	@%p69 bra 	$L__BB0_109;
	bra.uni 	$L__BB0_100;
$L__BB0_109:
	setp.eq.s32 	%p70, %r18, 0;
	@%p70 bra 	$L__BB0_119;
	setp.eq.s32 	%p71, %r65, 0;
	@%p71 bra 	$L__BB0_116;
	add.s32 	%r205, %r255, %r145;
	mul.wide.u32 	%rd238, %r255, 4;
	add.s64 	%rd239, %rd7, %rd238;
	ld.local.f32 	%f91, [%rd239];
	add.s64 	%rd240, %rd6, %rd238;
	ld.local.f32 	%f597, [%rd240];
	fma.rn.f32 	%f92, %f133, %f91, %f597;
	st.local.f32 	[%rd240], %f92;
	neg.f32 	%f598, %f92;
	add.s64 	%rd241, %rd4, %rd238;
	ld.local.f32 	%f599, [%rd241];
	mul.f32 	%f600, %f599, %f598;
	mul.wide.s32 	%rd242, %r205, 4;
	add.s64 	%rd27, %rd8, %rd242;
	ld.local.f32 	%f601, [%rd27];
	fma.rn.f32 	%f602, %f133, %f601, 0f3F800000;
	div.approx.f32 	%f603, %f133, %f602;
	mul.f32 	%f93, %f600, %f603;
	st.local.f32 	[%rd27], %f93;
	setp.eq.s32 	%p72, %r255, 0;
	@%p72 bra 	$L__BB0_113;
	add.s32 	%r206, %r255, -1;
	mul.wide.u32 	%rd243, %r206, 4;
	add.s64 	%rd244, %rd7, %rd243;
	ld.local.f32 	%f604, [%rd244];
	add.f32 	%f605, %f91, %f604;
	st.local.f32 	[%rd244], %f605;
	fma.rn.f32 	%f606, %f133, %f93, 0f3F800000;
	div.approx.f32 	%f607, %f92, %f606;
	add.s64 	%rd245, %rd6, %rd243;
	ld.local.f32 	%f608, [%rd245];
	add.f32 	%f609, %f607, %f608;
	st.local.f32 	[%rd245], %f609;
$L__BB0_113:
	add.s32 	%r207, %r255, -1;
	mul.wide.u32 	%rd246, %r207, 4;
	add.s64 	%rd247, %rd7, %rd246;
	ld.local.f32 	%f94, [%rd247];
	add.s64 	%rd248, %rd6, %rd246;
	ld.local.f32 	%f610, [%rd248];
	fma.rn.f32 	%f95, %f133, %f94, %f610;
	st.local.f32 	[%rd248], %f95;
	neg.f32 	%f611, %f95;
	add.s64 	%rd249, %rd4, %rd246;
	ld.local.f32 	%f612, [%rd249];
	mul.f32 	%f613, %f612, %f611;
	ld.local.f32 	%f614, [%rd27+-4];
	fma.rn.f32 	%f615, %f133, %f614, 0f3F800000;
	div.approx.f32 	%f616, %f133, %f615;
	mul.f32 	%f96, %f613, %f616;
	st.local.f32 	[%rd27+-4], %f96;
	setp.eq.s32 	%p73, %r207, 0;
	@%p73 bra 	$L__BB0_115;
	add.s32 	%r208, %r255, -2;
	mul.wide.u32 	%rd250, %r208, 4;
	add.s64 	%rd251, %rd7, %rd250;
	ld.local.f32 	%f617, [%rd251];
	add.f32 	%f618, %f94, %f617;
	st.local.f32 	[%rd251], %f618;
	fma.rn.f32 	%f619, %f133, %f96, 0f3F800000;
	div.approx.f32 	%f620, %f95, %f619;
	add.s64 	%rd252, %rd6, %rd250;
	ld.local.f32 	%f621, [%rd252];
	add.f32 	%f622, %f620, %f621;
	st.local.f32 	[%rd252], %f622;
$L__BB0_115:
	add.s32 	%r255, %r255, -2;
$L__BB0_116:
	setp.eq.s32 	%p74, %r64, 0;
	@%p74 bra 	$L__BB0_119;
	add.s32 	%r209, %r255, %r145;
	mul.wide.u32 	%rd253, %r255, 4;
	add.s64 	%rd254, %rd7, %rd253;
	ld.local.f32 	%f97, [%rd254];
	add.s64 	%rd255, %rd6, %rd253;
	ld.local.f32 	%f623, [%rd255];
	fma.rn.f32 	%f98, %f133, %f97, %f623;
	st.local.f32 	[%rd255], %f98;
	neg.f32 	%f624, %f98;
	add.s64 	%rd256, %rd4, %rd253;
	ld.local.f32 	%f625, [%rd256];
	mul.f32 	%f626, %f625, %f624;
	mul.wide.s32 	%rd257, %r209, 4;
	add.s64 	%rd258, %rd8, %rd257;
	ld.local.f32 	%f627, [%rd258];
	fma.rn.f32 	%f628, %f133, %f627, 0f3F800000;
	div.approx.f32 	%f629, %f133, %f628;
	mul.f32 	%f99, %f626, %f629;
	st.local.f32 	[%rd258], %f99;
	setp.eq.s32 	%p75, %r255, 0;
	@%p75 bra 	$L__BB0_119;
	add.s32 	%r210, %r255, -1;
	mul.wide.u32 	%rd259, %r210, 4;
	add.s64 	%rd260, %rd7, %rd259;
	ld.local.f32 	%f630, [%rd260];
	add.f32 	%f631, %f97, %f630;
	st.local.f32 	[%rd260], %f631;
	fma.rn.f32 	%f632, %f133, %f99, 0f3F800000;
	div.approx.f32 	%f633, %f98, %f632;
	add.s64 	%rd261, %rd6, %rd259;
	ld.local.f32 	%f634, [%rd261];
	add.f32 	%f635, %f633, %f634;
	st.local.f32 	[%rd261], %f635;
$L__BB0_119:
	add.s32 	%r99, %r14, -1;
	add.s32 	%r100, %r13, -1;
	mov.f32 	%f1018, 0f3F800000;
	@%p21 bra 	$L__BB0_133;
	setp.lt.u32 	%p77, %r12, 15;
	mov.b32 	%r259, 0;
	mov.f32 	%f1018, 0f3F800000;
	@%p77 bra 	$L__BB0_123;
	mov.b32 	%r257, 0;
	mov.f32 	%f1018, 0f3F800000;
$L__BB0_122:
	.pragma "nounroll";
	mul.wide.u32 	%rd262, %r257, 4;
	add.s64 	%rd263, %rd8, %rd262;
	ld.local.v4.f32 	{%f640, %f641, %f642, %f643}, [%rd263];
	fma.rn.f32 	%f644, %f133, %f640, 0f3F800000;
	div.rn.f32 	%f645, %f1018, %f644;
	fma.rn.f32 	%f646, %f133, %f641, 0f3F800000;
	div.rn.f32 	%f647, %f645, %f646;
	fma.rn.f32 	%f648, %f133, %f642, 0f3F800000;
	div.rn.f32 	%f649, %f647, %f648;
	fma.rn.f32 	%f650, %f133, %f643, 0f3F800000;
	div.rn.f32 	%f651, %f649, %f650;
	ld.local.v4.f32 	{%f652, %f653, %f654, %f655}, [%rd263+16];
	fma.rn.f32 	%f656, %f133, %f652, 0f3F800000;
	div.rn.f32 	%f657, %f651, %f656;
	fma.rn.f32 	%f658, %f133, %f653, 0f3F800000;
	div.rn.f32 	%f659, %f657, %f658;
	fma.rn.f32 	%f660, %f133, %f654, 0f3F800000;
	div.rn.f32 	%f661, %f659, %f660;
	fma.rn.f32 	%f662, %f133, %f655, 0f3F800000;
	div.rn.f32 	%f663, %f661, %f662;
	ld.local.v4.f32 	{%f664, %f665, %f666, %f667}, [%rd263+32];
	fma.rn.f32 	%f668, %f133, %f664, 0f3F800000;
	div.rn.f32 	%f669, %f663, %f668;
	fma.rn.f32 	%f670, %f133, %f665, 0f3F800000;
	div.rn.f32 	%f671, %f669, %f670;
	fma.rn.f32 	%f672, %f133, %f666, 0f3F800000;
	div.rn.f32 	%f673, %f671, %f672;
	fma.rn.f32 	%f674, %f133, %f667, 0f3F800000;
	div.rn.f32 	%f675, %f673, %f674;
	ld.local.v4.f32 	{%f676, %f677, %f678, %f679}, [%rd263+48];
	fma.rn.f32 	%f680, %f133, %f676, 0f3F800000;
	div.rn.f32 	%f681, %f675, %f680;
	fma.rn.f32 	%f682, %f133, %f677, 0f3F800000;
	div.rn.f32 	%f683, %f681, %f682;
	fma.rn.f32 	%f684, %f133, %f678, 0f3F800000;
	div.rn.f32 	%f685, %f683, %f684;
	fma.rn.f32 	%f686, %f133, %f679, 0f3F800000;
	div.rn.f32 	%f1018, %f685, %f686;
	add.s32 	%r257, %r257, 16;
	setp.ne.s32 	%p78, %r257, %r21;
	mov.u32 	%r259, %r21;
	@%p78 bra 	$L__BB0_122;
$L__BB0_123:
	setp.eq.s32 	%p79, %r13, 0;
	@%p79 bra 	$L__BB0_133;
	setp.lt.u32 	%p80, %r100, 7;
	@%p80 bra 	$L__BB0_126;
	mul.wide.u32 	%rd264, %r259, 4;
	add.s64 	%rd265, %rd8, %rd264;
	ld.local.f32 	%f688, [%rd265];
	fma.rn.f32 	%f689, %f133, %f688, 0f3F800000;
	div.rn.f32 	%f690, %f1018, %f689;
	ld.local.f32 	%f691, [%rd265+4];
	fma.rn.f32 	%f692, %f133, %f691, 0f3F800000;
	div.rn.f32 	%f693, %f690, %f692;
	ld.local.f32 	%f694, [%rd265+8];
	fma.rn.f32 	%f695, %f133, %f694, 0f3F800000;
	div.rn.f32 	%f696, %f693, %f695;
	ld.local.f32 	%f697, [%rd265+12];
	fma.rn.f32 	%f698, %f133, %f697, 0f3F800000;
	div.rn.f32 	%f699, %f696, %f698;
	ld.local.f32 	%f700, [%rd265+16];
	fma.rn.f32 	%f701, %f133, %f700, 0f3F800000;
	div.rn.f32 	%f702, %f699, %f701;
	ld.local.f32 	%f703, [%rd265+20];
	fma.rn.f32 	%f704, %f133, %f703, 0f3F800000;
	div.rn.f32 	%f705, %f702, %f704;
	ld.local.f32 	%f706, [%rd265+24];
	fma.rn.f32 	%f707, %f133, %f706, 0f3F800000;
	div.rn.f32 	%f708, %f705, %f707;
	ld.local.f32 	%f709, [%rd265+28];
	fma.rn.f32 	%f710, %f133, %f709, 0f3F800000;
	div.rn.f32 	%f1018, %f708, %f710;
	add.s32 	%r259, %r259, 8;
$L__BB0_126:
	setp.eq.s32 	%p81, %r14, 0;
	@%p81 bra 	$L__BB0_133;
	setp.lt.u32 	%p82, %r99, 3;
	@%p82 bra 	$L__BB0_129;
	mul.wide.u32 	%rd266, %r259, 4;
	add.s64 	%rd267, %rd8, %rd266;
	ld.local.f32 	%f712, [%rd267];
	fma.rn.f32 	%f713, %f133, %f712, 0f3F800000;
	div.rn.f32 	%f714, %f1018, %f713;
	ld.local.f32 	%f715, [%rd267+4];
	fma.rn.f32 	%f716, %f133, %f715, 0f3F800000;
	div.rn.f32 	%f717, %f714, %f716;
	ld.local.f32 	%f718, [%rd267+8];
	fma.rn.f32 	%f719, %f133, %f718, 0f3F800000;
	div.rn.f32 	%f720, %f717, %f719;
	ld.local.f32 	%f721, [%rd267+12];
	fma.rn.f32 	%f722, %f133, %f721, 0f3F800000;
	div.rn.f32 	%f1018, %f720, %f722;
	add.s32 	%r259, %r259, 4;
$L__BB0_129:
	setp.eq.s32 	%p83, %r22, 0;
	@%p83 bra 	$L__BB0_133;
	setp.eq.s32 	%p84, %r22, 1;
	mul.wide.u32 	%rd268, %r259, 4;
	add.s64 	%rd29, %rd8, %rd268;
	ld.local.f32 	%f723, [%rd29];
	fma.rn.f32 	%f724, %f133, %f723, 0f3F800000;
	div.rn.f32 	%f1018, %f1018, %f724;
	@%p84 bra 	$L__BB0_133;
	setp.eq.s32 	%p85, %r22, 2;
	ld.local.f32 	%f725, [%rd29+4];
	fma.rn.f32 	%f726, %f133, %f725, 0f3F800000;
	div.rn.f32 	%f1018, %f1018, %f726;
	@%p85 bra 	$L__BB0_133;
	ld.local.f32 	%f727, [%rd29+8];
	fma.rn.f32 	%f728, %f133, %f727, 0f3F800000;
	div.rn.f32 	%f1018, %f1018, %f728;
$L__BB0_133:
	mul.f32 	%f126, %f990, %f1018;
	@%p21 bra 	$L__BB0_147;
	setp.lt.u32 	%p87, %r12, 15;
	neg.f32 	%f729, %f126;
	mul.f32 	%f127, %f133, %f729;
	mov.b32 	%r262, 0;
	@%p87 bra 	$L__BB0_137;
	mov.b32 	%r264, 0;
$L__BB0_136:
	.pragma "nounroll";
	mul.wide.u32 	%rd269, %r264, 4;
	add.s64 	%rd270, %rd8, %rd269;
	ld.local.v4.f32 	{%f730, %f731, %f732, %f733}, [%rd270];
	fma.rn.f32 	%f734, %f133, %f730, 0f3F800000;
	div.rn.f32 	%f735, %f127, %f734;
	fma.rn.f32 	%f736, %f133, %f731, 0f3F800000;
	div.rn.f32 	%f737, %f127, %f736;
	fma.rn.f32 	%f738, %f133, %f732, 0f3F800000;
	div.rn.f32 	%f739, %f127, %f738;
	fma.rn.f32 	%f740, %f133, %f733, 0f3F800000;
	div.rn.f32 	%f741, %f127, %f740;
	st.local.v4.f32 	[%rd270], {%f735, %f737, %f739, %f741};
	ld.local.v4.f32 	{%f742, %f743, %f744, %f745}, [%rd270+16];
	fma.rn.f32 	%f746, %f133, %f742, 0f3F800000;
	div.rn.f32 	%f747, %f127, %f746;
	fma.rn.f32 	%f748, %f133, %f743, 0f3F800000;
	div.rn.f32 	%f749, %f127, %f748;
	fma.rn.f32 	%f750, %f133, %f744, 0f3F800000;
	div.rn.f32 	%f751, %f127, %f750;
	fma.rn.f32 	%f752, %f133, %f745, 0f3F800000;
	div.rn.f32 	%f753, %f127, %f752;
	st.local.v4.f32 	[%rd270+16], {%f747, %f749, %f751, %f753};
	ld.local.v4.f32 	{%f754, %f755, %f756, %f757}, [%rd270+32];
	fma.rn.f32 	%f758, %f133, %f754, 0f3F800000;
	div.rn.f32 	%f759, %f127, %f758;
	fma.rn.f32 	%f760, %f133, %f755, 0f3F800000;
	div.rn.f32 	%f761, %f127, %f760;
	fma.rn.f32 	%f762, %f133, %f756, 0f3F800000;
	div.rn.f32 	%f763, %f127, %f762;
	fma.rn.f32 	%f764, %f133, %f757, 0f3F800000;
	div.rn.f32 	%f765, %f127, %f764;
	st.local.v4.f32 	[%rd270+32], {%f759, %f761, %f763, %f765};
	ld.local.v4.f32 	{%f766, %f767, %f768, %f769}, [%rd270+48];
	fma.rn.f32 	%f770, %f133, %f766, 0f3F800000;
	div.rn.f32 	%f771, %f127, %f770;
	fma.rn.f32 	%f772, %f133, %f767, 0f3F800000;
	div.rn.f32 	%f773, %f127, %f772;
	fma.rn.f32 	%f774, %f133, %f768, 0f3F800000;
	div.rn.f32 	%f775, %f127, %f774;
	fma.rn.f32 	%f776, %f133, %f769, 0f3F800000;
	div.rn.f32 	%f777, %f127, %f776;
	st.local.v4.f32 	[%rd270+48], {%f771, %f773, %f775, %f777};
	add.s32 	%r264, %r264, 16;
	setp.eq.s32 	%p88, %r264, %r21;
	mov.u32 	%r262, %r21;
	@%p88 bra 	$L__BB0_137;
	bra.uni 	$L__BB0_136;
$L__BB0_137:
	setp.eq.s32 	%p89, %r13, 0;
	@%p89 bra 	$L__BB0_147;
	setp.lt.u32 	%p90, %r100, 7;
	@%p90 bra 	$L__BB0_140;
	mul.wide.u32 	%rd271, %r262, 4;
	add.s64 	%rd272, %rd8, %rd271;
	ld.local.f32 	%f778, [%rd272];
	fma.rn.f32 	%f779, %f133, %f778, 0f3F800000;
	div.rn.f32 	%f780, %f127, %f779;
	st.local.f32 	[%rd272], %f780;
	ld.local.f32 	%f781, [%rd272+4];
	fma.rn.f32 	%f782, %f133, %f781, 0f3F800000;
	div.rn.f32 	%f783, %f127, %f782;
	st.local.f32 	[%rd272+4], %f783;
	ld.local.f32 	%f784, [%rd272+8];
	fma.rn.f32 	%f785, %f133, %f784, 0f3F800000;
	div.rn.f32 	%f786, %f127, %f785;
	st.local.f32 	[%rd272+8], %f786;
	ld.local.f32 	%f787, [%rd272+12];
	fma.rn.f32 	%f788, %f133, %f787, 0f3F800000;
	div.rn.f32 	%f789, %f127, %f788;
	st.local.f32 	[%rd272+12], %f789;
	ld.local.f32 	%f790, [%rd272+16];
	fma.rn.f32 	%f791, %f133, %f790, 0f3F800000;
	div.rn.f32 	%f792, %f127, %f791;
	st.local.f32 	[%rd272+16], %f792;
	ld.local.f32 	%f793, [%rd272+20];
	fma.rn.f32 	%f794, %f133, %f793, 0f3F800000;
	div.rn.f32 	%f795, %f127, %f794;
	st.local.f32 	[%rd272+20], %f795;
	ld.local.f32 	%f796, [%rd272+24];
	fma.rn.f32 	%f797, %f133, %f796, 0f3F800000;
	div.rn.f32 	%f798, %f127, %f797;
	st.local.f32 	[%rd272+24], %f798;
	ld.local.f32 	%f799, [%rd272+28];
	fma.rn.f32 	%f800, %f133, %f799, 0f3F800000;
	div.rn.f32 	%f801, %f127, %f800;
	st.local.f32 	[%rd272+28], %f801;
	add.s32 	%r262, %r262, 8;
$L__BB0_140:
	setp.eq.s32 	%p91, %r14, 0;
	@%p91 bra 	$L__BB0_147;
	setp.lt.u32 	%p92, %r99, 3;
	@%p92 bra 	$L__BB0_143;
	mul.wide.u32 	%rd273, %r262, 4;
	add.s64 	%rd274, %rd8, %rd273;
	ld.local.f32 	%f802, [%rd274];
	fma.rn.f32 	%f803, %f133, %f802, 0f3F800000;
	div.rn.f32 	%f804, %f127, %f803;
	st.local.f32 	[%rd274], %f804;
	ld.local.f32 	%f805, [%rd274+4];
	fma.rn.f32 	%f806, %f133, %f805, 0f3F800000;
	div.rn.f32 	%f807, %f127, %f806;
	st.local.f32 	[%rd274+4], %f807;
	ld.local.f32 	%f808, [%rd274+8];
	fma.rn.f32 	%f809, %f133, %f808, 0f3F800000;
	div.rn.f32 	%f810, %f127, %f809;
	st.local.f32 	[%rd274+8], %f810;
	ld.local.f32 	%f811, [%rd274+12];
	fma.rn.f32 	%f812, %f133, %f811, 0f3F800000;
	div.rn.f32 	%f813, %f127, %f812;
	st.local.f32 	[%rd274+12], %f813;
	add.s32 	%r262, %r262, 4;
$L__BB0_143:
	setp.eq.s32 	%p93, %r22, 0;
	@%p93 bra 	$L__BB0_147;
	setp.eq.s32 	%p94, %r22, 1;
	mul.wide.u32 	%rd275, %r262, 4;
	add.s64 	%rd30, %rd8, %rd275;
	ld.local.f32 	%f814, [%rd30];
	fma.rn.f32 	%f815, %f133, %f814, 0f3F800000;
	div.rn.f32 	%f816, %f127, %f815;
	st.local.f32 	[%rd30], %f816;
	@%p94 bra 	$L__BB0_147;
	setp.eq.s32 	%p95, %r22, 2;
	ld.local.f32 	%f817, [%rd30+4];
	fma.rn.f32 	%f818, %f133, %f817, 0f3F800000;
	div.rn.f32 	%f819, %f127, %f818;
	st.local.f32 	[%rd30+4], %f819;
	@%p95 bra 	$L__BB0_147;
	ld.local.f32 	%f820, [%rd30+8];
	fma.rn.f32 	%f821, %f133, %f820, 0f3F800000;
	div.rn.f32 	%f822, %f127, %f821;
	st.local.f32 	[%rd30+8], %f822;
$L__BB0_147:
	setp.le.s32 	%p96, %r146, %r145;
	@%p96 bra 	$L__BB0_161;
	setp.lt.u32 	%p97, %r4, 15;
	mov.u32 	%r267, %r145;
	@%p97 bra 	$L__BB0_151;
	mov.b32 	%r266, 0;
	mov.u32 	%r267, %r145;
$L__BB0_150:
	.pragma "nounroll";
	mul.wide.s32 	%rd276, %r267, 4;
	add.s64 	%rd277, %rd8, %rd276;
	ld.local.f32 	%f823, [%rd277];
	mul.f32 	%f824, %f1018, %f823;
	st.local.f32 	[%rd277], %f824;
	ld.local.f32 	%f825, [%rd277+4];
	mul.f32 	%f826, %f1018, %f825;
	st.local.f32 	[%rd277+4], %f826;
	ld.local.f32 	%f827, [%rd277+8];
	mul.f32 	%f828, %f1018, %f827;
	st.local.f32 	[%rd277+8], %f828;
	ld.local.f32 	%f829, [%rd277+12];
	mul.f32 	%f830, %f1018, %f829;
	st.local.f32 	[%rd277+12], %f830;
	ld.local.f32 	%f831, [%rd277+16];
	mul.f32 	%f832, %f1018, %f831;
	st.local.f32 	[%rd277+16], %f832;
	ld.local.f32 	%f833, [%rd277+20];
	mul.f32 	%f834, %f1018, %f833;
	st.local.f32 	[%rd277+20], %f834;
	ld.local.f32 	%f835, [%rd277+24];
	mul.f32 	%f836, %f1018, %f835;
	st.local.f32 	[%rd277+24], %f836;
	ld.local.f32 	%f837, [%rd277+28];
	mul.f32 	%f838, %f1018, %f837;
	st.local.f32 	[%rd277+28], %f838;
	ld.local.f32 	%f839, [%rd277+32];
	mul.f32 	%f840, %f1018, %f839;
	st.local.f32 	[%rd277+32], %f840;
	ld.local.f32 	%f841, [%rd277+36];
	mul.f32 	%f842, %f1018, %f841;
	st.local.f32 	[%rd277+36], %f842;
	ld.local.f32 	%f843, [%rd277+40];
	mul.f32 	%f844, %f1018, %f843;
	st.local.f32 	[%rd277+40], %f844;
	ld.local.f32 	%f845, [%rd277+44];
	mul.f32 	%f846, %f1018, %f845;
	st.local.f32 	[%rd277+44], %f846;
	ld.local.f32 	%f847, [%rd277+48];
	mul.f32 	%f848, %f1018, %f847;
	st.local.f32 	[%rd277+48], %f848;
	ld.local.f32 	%f849, [%rd277+52];
	mul.f32 	%f850, %f1018, %f849;
	st.local.f32 	[%rd277+52], %f850;
	ld.local.f32 	%f851, [%rd277+56];
	mul.f32 	%f852, %f1018, %f851;
	st.local.f32 	[%rd277+56], %f852;
	ld.local.f32 	%f853, [%rd277+60];
	mul.f32 	%f854, %f1018, %f853;
	st.local.f32 	[%rd277+60], %f854;
	add.s32 	%r267, %r267, 16;
	add.s32 	%r266, %r266, 16;
	and.b32  	%r216, %r3, -16;
	setp.ne.s32 	%p98, %r266, %r216;
	@%p98 bra 	$L__BB0_150;
$L__BB0_151:
	setp.eq.s32 	%p99, %r15, 0;
	@%p99 bra 	$L__BB0_161;
	add.s32 	%r217, %r15, -1;
	setp.lt.u32 	%p100, %r217, 7;
	@%p100 bra 	$L__BB0_154;
	mul.wide.s32 	%rd278, %r267, 4;
	add.s64 	%rd279, %rd8, %rd278;
	ld.local.f32 	%f855, [%rd279];
	mul.f32 	%f856, %f1018, %f855;
	st.local.f32 	[%rd279], %f856;
	ld.local.f32 	%f857, [%rd279+4];
	mul.f32 	%f858, %f1018, %f857;
	st.local.f32 	[%rd279+4], %f858;
	ld.local.f32 	%f859, [%rd279+8];
	mul.f32 	%f860, %f1018, %f859;
	st.local.f32 	[%rd279+8], %f860;
	ld.local.f32 	%f861, [%rd279+12];
	mul.f32 	%f862, %f1018, %f861;
	st.local.f32 	[%rd279+12], %f862;
	ld.local.f32 	%f863, [%rd279+16];
	mul.f32 	%f864, %f1018, %f863;
	st.local.f32 	[%rd279+16], %f864;
	ld.local.f32 	%f865, [%rd279+20];
	mul.f32 	%f866, %f1018, %f865;
	st.local.f32 	[%rd279+20], %f866;
	ld.local.f32 	%f867, [%rd279+24];
	mul.f32 	%f868, %f1018, %f867;
	st.local.f32 	[%rd279+24], %f868;
	ld.local.f32 	%f869, [%rd279+28];
	mul.f32 	%f870, %f1018, %f869;
	st.local.f32 	[%rd279+28], %f870;
	add.s32 	%r267, %r267, 8;
$L__BB0_154:
	setp.eq.s32 	%p101, %r9, 0;
	@%p101 bra 	$L__BB0_161;
	add.s32 	%r218, %r9, -1;
	setp.lt.u32 	%p102, %r218, 3;
	@%p102 bra 	$L__BB0_157;
	mul.wide.s32 	%rd280, %r267, 4;
	add.s64 	%rd281, %rd8, %rd280;
	ld.local.f32 	%f871, [%rd281];
	mul.f32 	%f872, %f1018, %f871;
	st.local.f32 	[%rd281], %f872;
	ld.local.f32 	%f873, [%rd281+4];
	mul.f32 	%f874, %f1018, %f873;
	st.local.f32 	[%rd281+4], %f874;
	ld.local.f32 	%f875, [%rd281+8];
	mul.f32 	%f876, %f1018, %f875;
	st.local.f32 	[%rd281+8], %f876;
	ld.local.f32 	%f877, [%rd281+12];
	mul.f32 	%f878, %f1018, %f877;
	st.local.f32 	[%rd281+12], %f878;
	add.s32 	%r267, %r267, 4;
$L__BB0_157:
	setp.eq.s32 	%p103, %r18, 0;
	@%p103 bra 	$L__BB0_161;
	setp.eq.s32 	%p104, %r18, 1;
	mul.wide.s32 	%rd282, %r267, 4;
	add.s64 	%rd31, %rd8, %rd282;
	ld.local.f32 	%f879, [%rd31];
	mul.f32 	%f880, %f1018, %f879;
	st.local.f32 	[%rd31], %f880;
	@%p104 bra 	$L__BB0_161;
	setp.eq.s32 	%p105, %r18, 2;
	ld.local.f32 	%f881, [%rd31+4];
	mul.f32 	%f882, %f1018, %f881;
	st.local.f32 	[%rd31+4], %f882;
	@%p105 bra 	$L__BB0_161;
	ld.local.f32 	%f883, [%rd31+8];
	mul.f32 	%f884, %f1018, %f883;
	st.local.f32 	[%rd31+8], %f884;
$L__BB0_161:
	ld.param.u64 	%rd328, [_Z28Pathcalc_Portfolio_KernelGPUPfS_PKfPKiS1_fiii_param_0];
	cvta.to.global.u64 	%rd283, %rd328;
	mul.wide.s32 	%rd284, %r226, 4;
	add.s64 	%rd285, %rd283, %rd284;
	st.global.f32 	[%rd285], %f126;
	@%p21 bra 	$L__BB0_173;
	mov.b32 	%r272, 0;
	mov.b16 	%rs25, 0;
	mov.u32 	%r273, %r145;
	bra.uni 	$L__BB0_169;
$L__BB0_163:
	and.b32  	%r223, %r135, 3;
	setp.eq.s32 	%p110, %r223, 0;
	@%p110 bra 	$L__BB0_168;
	and.b16  	%rs21, %rs11, 3;
	setp.eq.s16 	%p111, %rs21, 1;
	@%p111 bra 	$L__BB0_166;
	add.s32 	%r224, %r274, %r136;
	mul.wide.s32 	%rd299, %r224, 4;
	add.s64 	%rd300, %rd3, %rd299;
	ld.global.nc.f32 	%f938, [%rd300];
	cvt.s64.s32 	%rd301, %r137;
	cvt.s64.s32 	%rd302, %r274;
	add.s64 	%rd303, %rd302, %rd301;
	shl.b64 	%rd304, %rd303, 2;
	add.s64 	%rd305, %rd9, %rd304;
	ld.local.f32 	%f939, [%rd305+-4];
	mul.f32 	%f940, %f938, %f939;
	mul.wide.s32 	%rd306, %r274, 4;
	add.s64 	%rd307, %rd8, %rd306;
	ld.local.f32 	%f941, [%rd307+-4];
	fma.rn.f32 	%f942, %f940, %f941, %f1021;
	cvt.s64.s32 	%rd308, %r138;
	add.s64 	%rd309, %rd302, %rd308;
	shl.b64 	%rd310, %rd309, 2;
	add.s64 	%rd311, %rd9, %rd310;
	ld.local.f32 	%f943, [%rd311+-4];
	fma.rn.f32 	%f944, %f133, %f943, 0f3F800000;
	div.approx.f32 	%f945, %f133, %f944;
	div.approx.f32 	%f946, %f939, %f943;
	mul.f32 	%f947, %f942, %f938;
	mul.f32 	%f948, %f945, %f947;
	mul.f32 	%f949, %f945, %f948;
	fma.rn.f32 	%f950, %f941, %f946, %f949;
	st.local.f32 	[%rd307+-4], %f950;
	add.s32 	%r274, %r274, -2;
	ld.global.nc.f32 	%f951, [%rd300+-4];
	ld.local.f32 	%f952, [%rd305+-8];
	mul.f32 	%f953, %f951, %f952;
	ld.local.f32 	%f954, [%rd307+-8];
	fma.rn.f32 	%f1021, %f953, %f954, %f942;
	ld.local.f32 	%f955, [%rd311+-8];
	fma.rn.f32 	%f956, %f133, %f955, 0f3F800000;
	div.approx.f32 	%f957, %f133, %f956;
	div.approx.f32 	%f958, %f952, %f955;
	mul.f32 	%f959, %f1021, %f951;
	mul.f32 	%f960, %f957, %f959;
	mul.f32 	%f961, %f957, %f960;
	fma.rn.f32 	%f962, %f954, %f958, %f961;
	st.local.f32 	[%rd307+-8], %f962;
$L__BB0_166:
	and.b16  	%rs22, %rs11, 1;
	setp.eq.b16 	%p112, %rs22, 1;
	not.pred 	%p113, %p112;
	@%p113 bra 	$L__BB0_168;
	add.s32 	%r225, %r274, %r136;
	mul.wide.s32 	%rd312, %r225, 4;
	add.s64 	%rd313, %rd3, %rd312;
	ld.global.nc.f32 	%f963, [%rd313];
	cvt.s64.s32 	%rd314, %r137;
	cvt.s64.s32 	%rd315, %r274;
	add.s64 	%rd316, %rd315, %rd314;
	shl.b64 	%rd317, %rd316, 2;
	add.s64 	%rd318, %rd9, %rd317;
	ld.local.f32 	%f964, [%rd318+-4];
	mul.f32 	%f965, %f963, %f964;
	mul.wide.s32 	%rd319, %r274, 4;
	add.s64 	%rd320, %rd8, %rd319;
	ld.local.f32 	%f966, [%rd320+-4];
	fma.rn.f32 	%f967, %f965, %f966, %f1021;
	cvt.s64.s32 	%rd321, %r138;
	add.s64 	%rd322, %rd315, %rd321;
	shl.b64 	%rd323, %rd322, 2;
	add.s64 	%rd324, %rd9, %rd323;
	ld.local.f32 	%f968, [%rd324+-4];
	fma.rn.f32 	%f969, %f133, %f968, 0f3F800000;
	div.approx.f32 	%f970, %f133, %f969;
	div.approx.f32 	%f971, %f964, %f968;
	mul.f32 	%f972, %f967, %f963;
	mul.f32 	%f973, %f970, %f972;
	mul.f32 	%f974, %f970, %f973;
	fma.rn.f32 	%f975, %f966, %f971, %f974;
	st.local.f32 	[%rd320+-4], %f975;
$L__BB0_168:
	setp.lt.u32 	%p114, %r273, 2;
	add.s32 	%r272, %r272, 1;
	add.s16 	%rs25, %rs25, 1;
	add.s32 	%r273, %r273, -1;
	@%p114 bra 	$L__BB0_173;
$L__BB0_169:
	add.s16 	%rs11, %rs3, %rs25;
	add.s32 	%r135, %r3, %r272;
	setp.le.s32 	%p107, %r146, %r273;
	@%p107 bra 	$L__BB0_168;
	add.s32 	%r220, %r135, -1;
	not.b32 	%r136, %r273;
	mul.lo.s32 	%r137, %r273, %r146;
	sub.s32 	%r138, %r137, %r146;
	setp.lt.u32 	%p108, %r220, 3;
	mov.f32 	%f1021, 0f00000000;
	mov.u32 	%r274, %r146;
	@%p108 bra 	$L__BB0_163;
	and.b32  	%r139, %r135, -4;
	mov.b32 	%r275, 0;
	mov.f32 	%f1021, 0f00000000;
	mov.u32 	%r274, %r146;
$L__BB0_172:
	.pragma "nounroll";
	add.s32 	%r222, %r274, %r136;
	mul.wide.s32 	%rd286, %r222, 4;
	add.s64 	%rd287, %rd3, %rd286;
	ld.global.nc.f32 	%f887, [%rd287];
	cvt.s64.s32 	%rd288, %r137;
	cvt.s64.s32 	%rd289, %r274;
	add.s64 	%rd290, %rd289, %rd288;
	shl.b64 	%rd291, %rd290, 2;
	add.s64 	%rd292, %rd9, %rd291;
	ld.local.f32 	%f888, [%rd292+-4];
	mul.f32 	%f889, %f887, %f888;
	mul.wide.s32 	%rd293, %r274, 4;
	add.s64 	%rd294, %rd8, %rd293;
	ld.local.f32 	%f890, [%rd294+-4];
	fma.rn.f32 	%f891, %f889, %f890, %f1021;
	cvt.s64.s32 	%rd295, %r138;
	add.s64 	%rd296, %rd289, %rd295;
	shl.b64 	%rd297, %rd296, 2;
	add.s64 	%rd298, %rd9, %rd297;
	ld.local.f32 	%f892, [%rd298+-4];
	fma.rn.f32 	%f893, %f133, %f892, 0f3F800000;
	div.approx.f32 	%f894, %f133, %f893;
	div.approx.f32 	%f895, %f888, %f892;
	mul.f32 	%f896, %f891, %f887;
	mul.f32 	%f897, %f894, %f896;
	mul.f32 	%f898, %f894, %f897;
	fma.rn.f32 	%f899, %f890, %f895, %f898;
	st.local.f32 	[%rd294+-4], %f899;
	ld.global.nc.f32 	%f900, [%rd287+-4];
	ld.local.f32 	%f901, [%rd292+-8];
	mul.f32 	%f902, %f900, %f901;
	ld.local.f32 	%f903, [%rd294+-8];
	fma.rn.f32 	%f904, %f902, %f903, %f891;
	ld.local.f32 	%f905, [%rd298+-8];
	fma.rn.f32 	%f906, %f133, %f905, 0f3F800000;
	div.approx.f32 	%f907, %f133, %f906;
	div.approx.f32 	%f908, %f901, %f905;
	mul.f32 	%f909, %f904, %f900;
	mul.f32 	%f910, %f907, %f909;
	mul.f32 	%f911, %f907, %f910;
	fma.rn.f32 	%f912, %f903, %f908, %f911;
	st.local.f32 	[%rd294+-8], %f912;
	ld.global.nc.f32 	%f913, [%rd287+-8];
	ld.local.f32 	%f914, [%rd292+-12];
	mul.f32 	%f915, %f913, %f914;
	ld.local.f32 	%f916, [%rd294+-12];
	fma.rn.f32 	%f917, %f915, %f916, %f904;
	ld.local.f32 	%f918, [%rd298+-12];
	fma.rn.f32 	%f919, %f133, %f918, 0f3F800000;
	div.approx.f32 	%f920, %f133, %f919;
	div.approx.f32 	%f921, %f914, %f918;
	mul.f32 	%f922, %f917, %f913;
	mul.f32 	%f923, %f920, %f922;
	mul.f32 	%f924, %f920, %f923;
	fma.rn.f32 	%f925, %f916, %f921, %f924;
	st.local.f32 	[%rd294+-12], %f925;
	add.s32 	%r274, %r274, -4;
	ld.global.nc.f32 	%f926, [%rd287+-12];
	ld.local.f32 	%f927, [%rd292+-16];
	mul.f32 	%f928, %f926, %f927;
	ld.local.f32 	%f929, [%rd294+-16];
	fma.rn.f32 	%f1021, %f928, %f929, %f917;
	ld.local.f32 	%f930, [%rd298+-16];
	fma.rn.f32 	%f931, %f133, %f930, 0f3F800000;
	div.approx.f32 	%f932, %f133, %f931;
	div.approx.f32 	%f933, %f927, %f930;
	mul.f32 	%f934, %f1021, %f926;
	mul.f32 	%f935, %f932, %f934;
	mul.f32 	%f936, %f932, %f935;
	fma.rn.f32 	%f937, %f929, %f933, %f936;
	st.local.f32 	[%rd294+-16], %f937;
	add.s32 	%r275, %r275, 4;
	setp.eq.s32 	%p109, %r275, %r139;
	@%p109 bra 	$L__BB0_163;
	bra.uni 	$L__BB0_172;
$L__BB0_173:
	ld.param.u64 	%rd329, [_Z28Pathcalc_Portfolio_KernelGPUPfS_PKfPKiS1_fiii_param_1];
	ld.local.f32 	%f976, [%rd8+316];
	cvta.to.global.u64 	%rd325, %rd329;
	mul.wide.s32 	%rd326, %r226, 4;
	add.s64 	%rd327, %rd325, %rd326;
	st.global.f32 	[%rd327], %f976;
	add.s32 	%r226, %r226, %r24;
	setp.lt.s32 	%p115, %r226, 96000;
	@%p115 bra 	$L__BB0_2;
$L__BB0_174:
	ret;

}
	// .globl	_Z29Pathcalc_Portfolio_KernelGPU2PfPKfPKiS1_fiii
.visible .entry _Z29Pathcalc_Portfolio_KernelGPU2PfPKfPKiS1_fiii(
	.param .u64 .ptr .align 1 _Z29Pathcalc_Portfolio_KernelGPU2PfPKfPKiS1_fiii_param_0,
	.param .u64 .ptr .align 1 _Z29Pathcalc_Portfolio_KernelGPU2PfPKfPKiS1_fiii_param_1,
	.param .u64 .ptr .align 1 _Z29Pathcalc_Portfolio_KernelGPU2PfPKfPKiS1_fiii_param_2,
	.param .u64 .ptr .align 1 _Z29Pathcalc_Portfolio_KernelGPU2PfPKfPKiS1_fiii_param_3,
	.param .f32 _Z29Pathcalc_Portfolio_KernelGPU2PfPKfPKiS1_fiii_param_4,
	.param .u32 _Z29Pathcalc_Portfolio_KernelGPU2PfPKfPKiS1_fiii_param_5,
	.param .u32 _Z29Pathcalc_Portfolio_KernelGPU2PfPKfPKiS1_fiii_param_6,
	.param .u32 _Z29Pathcalc_Portfolio_KernelGPU2PfPKfPKiS1_fiii_param_7
)
{
	.local .align 16 .b8 	__local_depot1[960];
	.reg .b64 	%SP;
	.reg .b64 	%SPL;
	.reg .pred 	%p<136>;
	.reg .b16 	%rs<17>;
	.reg .b32 	%r<358>;
	.reg .b32 	%f<932>;
	.reg .b64 	%rd<296>;

	mov.u64 	%SPL, __local_depot1;
	ld.param.u64 	%rd24, [_Z29Pathcalc_Portfolio_KernelGPU2PfPKfPKiS1_fiii_param_0];
	ld.param.u64 	%rd25, [_Z29Pathcalc_Portfolio_KernelGPU2PfPKfPKiS1_fiii_param_1];
	ld.param.u64 	%rd26, [_Z29Pathcalc_Portfolio_KernelGPU2PfPKfPKiS1_fiii_param_2];
	ld.param.u64 	%rd27, [_Z29Pathcalc_Portfolio_KernelGPU2PfPKfPKiS1_fiii_param_3];
	ld.param.f32 	%f96, [_Z29Pathcalc_Portfolio_KernelGPU2PfPKfPKiS1_fiii_param_4];
	ld.param.u32 	%r168, [_Z29Pathcalc_Portfolio_KernelGPU2PfPKfPKiS1_fiii_param_5];
	ld.param.u32 	%r169, [_Z29Pathcalc_Portfolio_KernelGPU2PfPKfPKiS1_fiii_param_6];
	ld.param.u32 	%r170, [_Z29Pathcalc_Portfolio_KernelGPU2PfPKfPKiS1_fiii_param_7];
	cvta.to.global.u64 	%rd1, %rd25;
	cvta.to.global.u64 	%rd2, %rd27;
	cvta.to.global.u64 	%rd3, %rd26;
	cvta.to.global.u64 	%rd4, %rd24;
	add.u64 	%rd5, %SPL, 0;
	add.u64 	%rd6, %SPL, 160;
	add.u64 	%rd7, %SPL, 320;
	add.u64 	%rd8, %SPL, 640;
	mov.u32 	%r171, %ntid.x;
	mov.u32 	%r172, %ctaid.x;
	mov.u32 	%r173, %tid.x;
	mad.lo.s32 	%r1, %r171, %r172, %r173;
	mov.u32 	%r174, %nctaid.x;
	mul.lo.s32 	%r2, %r171, %r174;
	setp.gt.s32 	%p1, %r1, 95999;
	@%p1 bra 	$L__BB1_154;
	setp.lt.s32 	%p2, %r168, 1;
	@%p2 bra 	$L__BB1_69;
	add.s32 	%r3, %r169, -1;
	and.b32  	%r4, %r169, 15;
	cvt.u16.u32 	%rs1, %r169;
	and.b32  	%r5, %r169, 7;
	add.s32 	%r6, %r169, -2;
	sub.s32 	%r239, %r169, %r168;
	and.b32  	%r7, %r239, 7;
	and.b32  	%r8, %r239, 3;
	and.b32  	%r9, %r170, 7;
	and.b32  	%r10, %r168, 15;
	and.b32  	%r11, %r168, 7;
	and.b32  	%r12, %r169, 2147483632;
	and.b32  	%r13, %r169, 3;
	sqrt.rn.f32 	%f1, %f96;
	sub.s32 	%r14, %r168, %r169;
	and.b32  	%r15, %r239, -8;
	and.b32  	%r16, %r239, 1;
	and.b32  	%r17, %r170, 2147483640;
	and.b32  	%r18, %r168, 2147483632;
	and.b32  	%r19, %r168, 3;
	neg.s32 	%r20, %r12;
$L__BB1_3:
	setp.gt.s32 	%p74, %r169, 0;
	@%p74 bra 	$L__BB1_56;
$L__BB1_4:
	mov.b32 	%r301, 0;
	mov.b16 	%rs15, 0;
	mov.u16 	%rs16, %rs15;
$L__BB1_5:
	mov.u32 	%r24, %r301;
	sub.s32 	%r25, %r3, %r24;
	mul.wide.u32 	%rd183, %r24, 4;
	add.s64 	%rd184, %rd8, %rd183;
	ld.local.f32 	%f395, [%rd184];
	mul.f32 	%f2, %f1, %f395;
	add.s32 	%r301, %r24, 1;
	setp.lt.s32 	%p84, %r301, %r169;
	@%p84 bra 	$L__BB1_6;
	bra.uni 	$L__BB1_53;
$L__BB1_6:
	sub.s32 	%r254, %r6, %r24;
	setp.lt.u32 	%p85, %r254, 7;
	mov.f32 	%f882, 0f00000000;
	mov.u32 	%r309, %r301;
	mov.u32 	%r310, %r24;
	@%p85 bra 	$L__BB1_9;
	and.b32  	%r42, %r25, -8;
	mov.b32 	%r304, 0;
	mov.f32 	%f882, 0f00000000;
	mov.u32 	%r309, %r301;
	mov.u32 	%r310, %r24;
$L__BB1_8:
	.pragma "nounroll";
	sub.s32 	%r256, %r310, %r24;
	mul.wide.s32 	%rd185, %r256, 4;
	add.s64 	%rd186, %rd1, %rd185;
	ld.global.nc.f32 	%f398, [%rd186];
	mul.f32 	%f399, %f96, %f398;
	mul.wide.u32 	%rd187, %r309, 4;
	add.s64 	%rd188, %rd7, %rd187;
	ld.local.f32 	%f400, [%rd188];
	mul.f32 	%f401, %f399, %f400;
	fma.rn.f32 	%f402, %f96, %f400, 0f3F800000;
	div.approx.f32 	%f403, %f401, %f402;
	add.f32 	%f404, %f882, %f403;
	mul.f32 	%f405, %f399, 0f3F000000;
	sub.f32 	%f406, %f2, %f405;
	mul.f32 	%f407, %f398, %f406;
	fma.rn.f32 	%f408, %f399, %f404, %f407;
	mul.f32 	%f409, %f408, 0f3FB8AA3B;
	ex2.approx.f32 	%f410, %f409;
	mul.f32 	%f411, %f410, %f400;
	st.local.f32 	[%rd188], %f411;
	sub.s32 	%r257, %r309, %r24;
	mul.wide.u32 	%rd189, %r257, 4;
	add.s64 	%rd190, %rd1, %rd189;
	ld.global.nc.f32 	%f412, [%rd190];
	mul.f32 	%f413, %f96, %f412;
	ld.local.f32 	%f414, [%rd188+4];
	mul.f32 	%f415, %f413, %f414;
	fma.rn.f32 	%f416, %f96, %f414, 0f3F800000;
	div.approx.f32 	%f417, %f415, %f416;
	add.f32 	%f418, %f404, %f417;
	mul.f32 	%f419, %f413, 0f3F000000;
	sub.f32 	%f420, %f2, %f419;
	mul.f32 	%f421, %f412, %f420;
	fma.rn.f32 	%f422, %f413, %f418, %f421;
	mul.f32 	%f423, %f422, 0f3FB8AA3B;
	ex2.approx.f32 	%f424, %f423;
	mul.f32 	%f425, %f424, %f414;
	st.local.f32 	[%rd188+4], %f425;
	ld.global.nc.f32 	%f426, [%rd190+4];
	mul.f32 	%f427, %f96, %f426;
	ld.local.f32 	%f428, [%rd188+8];
	mul.f32 	%f429, %f427, %f428;
	fma.rn.f32 	%f430, %f96, %f428, 0f3F800000;
	div.approx.f32 	%f431, %f429, %f430;
	add.f32 	%f432, %f418, %f431;
	mul.f32 	%f433, %f427, 0f3F000000;
	sub.f32 	%f434, %f2, %f433;
	mul.f32 	%f435, %f426, %f434;
	fma.rn.f32 	%f436, %f427, %f432, %f435;
	mul.f32 	%f437, %f436, 0f3FB8AA3B;
	ex2.approx.f32 	%f438, %f437;
	mul.f32 	%f439, %f438, %f428;
	st.local.f32 	[%rd188+8], %f439;
	ld.global.nc.f32 	%f440, [%rd190+8];
	mul.f32 	%f441, %f96, %f440;
	ld.local.f32 	%f442, [%rd188+12];
	mul.f32 	%f443, %f441, %f442;
	fma.rn.f32 	%f444, %f96, %f442, 0f3F800000;
	div.approx.f32 	%f445, %f443, %f444;
	add.f32 	%f446, %f432, %f445;
	mul.f32 	%f447, %f441, 0f3F000000;
	sub.f32 	%f448, %f2, %f447;
	mul.f32 	%f449, %f440, %f448;
	fma.rn.f32 	%f450, %f441, %f446, %f449;
	mul.f32 	%f451, %f450, 0f3FB8AA3B;
	ex2.approx.f32 	%f452, %f451;
	mul.f32 	%f453, %f452, %f442;
	st.local.f32 	[%rd188+12], %f453;
	ld.global.nc.f32 	%f454, [%rd190+12];
	mul.f32 	%f455, %f96, %f454;
	ld.local.f32 	%f456, [%rd188+16];
	mul.f32 	%f457, %f455, %f456;
	fma.rn.f32 	%f458, %f96, %f456, 0f3F800000;
	div.approx.f32 	%f459, %f457, %f458;
	add.f32 	%f460, %f446, %f459;
	mul.f32 	%f461, %f455, 0f3F000000;
	sub.f32 	%f462, %f2, %f461;
	mul.f32 	%f463, %f454, %f462;
	fma.rn.f32 	%f464, %f455, %f460, %f463;
	mul.f32 	%f465, %f464, 0f3FB8AA3B;
	ex2.approx.f32 	%f466, %f465;
	mul.f32 	%f467, %f466, %f456;
	st.local.f32 	[%rd188+16], %f467;
	ld.global.nc.f32 	%f468, [%rd190+16];
	mul.f32 	%f469, %f96, %f468;
	ld.local.f32 	%f470, [%rd188+20];
	mul.f32 	%f471, %f469, %f470;
	fma.rn.f32 	%f472, %f96, %f470, 0f3F800000;
	div.approx.f32 	%f473, %f471, %f472;
	add.f32 	%f474, %f460, %f473;
	mul.f32 	%f475, %f469, 0f3F000000;
	sub.f32 	%f476, %f2, %f475;
	mul.f32 	%f477, %f468, %f476;
	fma.rn.f32 	%f478, %f469, %f474, %f477;
	mul.f32 	%f479, %f478, 0f3FB8AA3B;
	ex2.approx.f32 	%f480, %f479;
	mul.f32 	%f481, %f480, %f470;
	st.local.f32 	[%rd188+20], %f481;
	ld.global.nc.f32 	%f482, [%rd190+20];
	mul.f32 	%f483, %f96, %f482;
	ld.local.f32 	%f484, [%rd188+24];
	mul.f32 	%f485, %f483, %f484;
	fma.rn.f32 	%f486, %f96, %f484, 0f3F800000;
	div.approx.f32 	%f487, %f485, %f486;
	add.f32 	%f488, %f474, %f487;
	mul.f32 	%f489, %f483, 0f3F000000;
	sub.f32 	%f490, %f2, %f489;
	mul.f32 	%f491, %f482, %f490;
	fma.rn.f32 	%f492, %f483, %f488, %f491;
	mul.f32 	%f493, %f492, 0f3FB8AA3B;
	ex2.approx.f32 	%f494, %f493;
	mul.f32 	%f495, %f494, %f484;
	st.local.f32 	[%rd188+24], %f495;
	add.s32 	%r310, %r309, 7;
	ld.global.nc.f32 	%f496, [%rd190+24];
	mul.f32 	%f497, %f96, %f496;
	ld.local.f32 	%f498, [%rd188+28];
	mul.f32 	%f499, %f497, %f498;
	fma.rn.f32 	%f500, %f96, %f498, 0f3F800000;
	div.approx.f32 	%f501, %f499, %f500;
	add.f32 	%f882, %f488, %f501;
	mul.f32 	%f502, %f497, 0f3F000000;
	sub.f32 	%f503, %f2, %f502;
	mul.f32 	%f504, %f496, %f503;
	fma.rn.f32 	%f505, %f497, %f882, %f504;
	mul.f32 	%f506, %f505, 0f3FB8AA3B;
	ex2.approx.f32 	%f507, %f506;
	mul.f32 	%f508, %f507, %f498;
	st.local.f32 	[%rd188+28], %f508;
	add.s32 	%r309, %r309, 8;
	add.s32 	%r304, %r304, 8;
	setp.eq.s32 	%p86, %r304, %r42;
	@%p86 bra 	$L__BB1_9;
	bra.uni 	$L__BB1_8;
$L__BB1_9:
	sub.s32 	%r258, %r3, %r24;
	and.b32  	%r259, %r258, 7;
	setp.eq.s32 	%p87, %r259, 0;
	@%p87 bra 	$L__BB1_53;
	not.b16 	%rs10, %rs16;
	add.s16 	%rs11, %rs10, %rs1;
	cvt.u32.u16 	%r260, %rs11;
	and.b32  	%r45, %r260, 7;
	add.s32 	%r261, %r45, -1;
	setp.lt.u32 	%p88, %r261, 3;
	@%p88 bra 	$L__BB1_12;
	sub.s32 	%r262, %r310, %r24;
	mul.wide.s32 	%rd191, %r262, 4;
	add.s64 	%rd192, %rd1, %rd191;
	ld.global.nc.f32 	%f509, [%rd192];
	mul.f32 	%f510, %f96, %f509;
	mul.wide.u32 	%rd193, %r309, 4;
	add.s64 	%rd194, %rd7, %rd193;
	ld.local.f32 	%f511, [%rd194];
	mul.f32 	%f512, %f510, %f511;
	fma.rn.f32 	%f513, %f96, %f511, 0f3F800000;
	div.approx.f32 	%f514, %f512, %f513;
	add.f32 	%f515, %f882, %f514;
	mul.f32 	%f516, %f510, 0f3F000000;
	sub.f32 	%f517, %f2, %f516;
	mul.f32 	%f518, %f509, %f517;
	fma.rn.f32 	%f519, %f510, %f515, %f518;
	mul.f32 	%f520, %f519, 0f3FB8AA3B;
	ex2.approx.f32 	%f521, %f520;
	mul.f32 	%f522, %f521, %f511;
	st.local.f32 	[%rd194], %f522;
	sub.s32 	%r263, %r309, %r24;
	mul.wide.s32 	%rd195, %r263, 4;
	add.s64 	%rd196, %rd1, %rd195;
	ld.global.nc.f32 	%f523, [%rd196];
	mul.f32 	%f524, %f96, %f523;
	ld.local.f32 	%f525, [%rd194+4];
	mul.f32 	%f526, %f524, %f525;
	fma.rn.f32 	%f527, %f96, %f525, 0f3F800000;
	div.approx.f32 	%f528, %f526, %f527;
	add.f32 	%f529, %f515, %f528;
	mul.f32 	%f530, %f524, 0f3F000000;
	sub.f32 	%f531, %f2, %f530;
	mul.f32 	%f532, %f523, %f531;
	fma.rn.f32 	%f533, %f524, %f529, %f532;
	mul.f32 	%f534, %f533, 0f3FB8AA3B;
	ex2.approx.f32 	%f535, %f534;
	mul.f32 	%f536, %f535, %f525;
	st.local.f32 	[%rd194+4], %f536;
	ld.global.nc.f32 	%f537, [%rd196+4];
	mul.f32 	%f538, %f96, %f537;
	ld.local.f32 	%f539, [%rd194+8];
	mul.f32 	%f540, %f538, %f539;
	fma.rn.f32 	%f541, %f96, %f539, 0f3F800000;
	div.approx.f32 	%f542, %f540, %f541;
	add.f32 	%f543, %f529, %f542;
	mul.f32 	%f544, %f538, 0f3F000000;
	sub.f32 	%f545, %f2, %f544;
	mul.f32 	%f546, %f537, %f545;
	fma.rn.f32 	%f547, %f538, %f543, %f546;
	mul.f32 	%f548, %f547, 0f3FB8AA3B;
	ex2.approx.f32 	%f549, %f548;
	mul.f32 	%f550, %f549, %f539;
	st.local.f32 	[%rd194+8], %f550;
	add.s32 	%r310, %r309, 3;
	ld.global.nc.f32 	%f551, [%rd196+8];
	mul.f32 	%f552, %f96, %f551;
	ld.local.f32 	%f553, [%rd194+12];
	mul.f32 	%f554, %f552, %f553;
	fma.rn.f32 	%f555, %f96, %f553, 0f3F800000;
	div.approx.f32 	%f556, %f554, %f555;
	add.f32 	%f882, %f543, %f556;
	mul.f32 	%f557, %f552, 0f3F000000;
	sub.f32 	%f558, %f2, %f557;
	mul.f32 	%f559, %f551, %f558;
	fma.rn.f32 	%f560, %f552, %f882, %f559;
	mul.f32 	%f561, %f560, 0f3FB8AA3B;
	ex2.approx.f32 	%f562, %f561;
	mul.f32 	%f563, %f562, %f553;
	st.local.f32 	[%rd194+12], %f563;
	add.s32 	%r309, %r309, 4;
$L__BB1_12:
	and.b32  	%r264, %r45, 3;
	setp.eq.s32 	%p89, %r264, 0;
	@%p89 bra 	$L__BB1_53;
	xor.b16  	%rs12, %rs15, 3;
	add.s16 	%rs7, %rs12, %rs1;
	and.b16  	%rs13, %rs7, 3;
	setp.eq.s16 	%p90, %rs13, 1;
	@%p90 bra 	$L__BB1_15;
	sub.s32 	%r265, %r310, %r24;
	mul.wide.s32 	%rd197, %r265, 4;
	add.s64 	%rd198, %rd1, %rd197;
	ld.global.nc.f32 	%f564, [%rd198];
	mul.f32 	%f565, %f96, %f564;
	mul.wide.u32 	%rd199, %r309, 4;
	add.s64 	%rd200, %rd7, %rd199;
	ld.local.f32 	%f566, [%rd200];
	mul.f32 	%f567, %f565, %f566;
	fma.rn.f32 	%f568, %f96, %f566, 0f3F800000;
	div.approx.f32 	%f569, %f567, %f568;
	add.f32 	%f570, %f882, %f569;
	mul.f32 	%f571, %f565, 0f3F000000;
	sub.f32 	%f572, %f2, %f571;
	mul.f32 	%f573, %f564, %f572;
	fma.rn.f32 	%f574, %f565, %f570, %f573;
	mul.f32 	%f575, %f574, 0f3FB8AA3B;
	ex2.approx.f32 	%f576, %f575;
	mul.f32 	%f577, %f576, %f566;
	st.local.f32 	[%rd200], %f577;
	add.s32 	%r310, %r309, 1;
	sub.s32 	%r266, %r309, %r24;
	mul.wide.s32 	%rd201, %r266, 4;
	add.s64 	%rd202, %rd1, %rd201;
	ld.global.nc.f32 	%f578, [%rd202];
	mul.f32 	%f579, %f96, %f578;
	ld.local.f32 	%f580, [%rd200+4];
	mul.f32 	%f581, %f579, %f580;
	fma.rn.f32 	%f582, %f96, %f580, 0f3F800000;
	div.approx.f32 	%f583, %f581, %f582;
	add.f32 	%f882, %f570, %f583;
	mul.f32 	%f584, %f579, 0f3F000000;
	sub.f32 	%f585, %f2, %f584;
	mul.f32 	%f586, %f578, %f585;
	fma.rn.f32 	%f587, %f579, %f882, %f586;
	mul.f32 	%f588, %f587, 0f3FB8AA3B;
	ex2.approx.f32 	%f589, %f588;
	mul.f32 	%f590, %f589, %f580;
	st.local.f32 	[%rd200+4], %f590;
	add.s32 	%r309, %r309, 2;
$L__BB1_15:
	and.b16  	%rs14, %rs7, 1;
	setp.eq.b16 	%p91, %rs14, 1;
	not.pred 	%p92, %p91;
	@%p92 bra 	$L__BB1_53;
	sub.s32 	%r267, %r310, %r24;
	mul.wide.s32 	%rd203, %r267, 4;
	add.s64 	%rd204, %rd1, %rd203;
	ld.global.nc.f32 	%f591, [%rd204];
	mul.f32 	%f592, %f96, %f591;
	mul.wide.u32 	%rd205, %r309, 4;
	add.s64 	%rd206, %rd7, %rd205;
	ld.local.f32 	%f593, [%rd206];
	mul.f32 	%f594, %f592, %f593;
	fma.rn.f32 	%f595, %f96, %f593, 0f3F800000;
	div.approx.f32 	%f596, %f594, %f595;
	add.f32 	%f597, %f882, %f596;
	fma.rn.f32 	%f598, %f592, 0fBF000000, %f2;
	mul.f32 	%f599, %f591, %f598;
	fma.rn.f32 	%f600, %f592, %f597, %f599;
	mul.f32 	%f601, %f600, 0f3FB8AA3B;
	ex2.approx.f32 	%f602, %f601;
	mul.f32 	%f603, %f602, %f593;
	st.local.f32 	[%rd206], %f603;
	bra.uni 	$L__BB1_53;
$L__BB1_17:
	add.s32 	%r295, %r168, -1;
	setp.lt.u32 	%p126, %r295, 15;
	mov.b32 	%r316, 0;
	mov.f32 	%f881, 0f3F800000;
	@%p126 bra 	$L__BB1_20;
	mov.b32 	%r308, 0;
	mov.f32 	%f881, 0f3F800000;
$L__BB1_19:
	.pragma "nounroll";
	mul.wide.u32 	%rd284, %r308, 4;
	add.s64 	%rd285, %rd7, %rd284;
	ld.local.v4.f32 	{%f786, %f787, %f788, %f789}, [%rd285];
	fma.rn.f32 	%f790, %f96, %f786, 0f3F800000;
	div.rn.f32 	%f791, %f881, %f790;
	fma.rn.f32 	%f792, %f96, %f787, 0f3F800000;
	div.rn.f32 	%f793, %f791, %f792;
	fma.rn.f32 	%f794, %f96, %f788, 0f3F800000;
	div.rn.f32 	%f795, %f793, %f794;
	fma.rn.f32 	%f796, %f96, %f789, 0f3F800000;
	div.rn.f32 	%f797, %f795, %f796;
	ld.local.v4.f32 	{%f798, %f799, %f800, %f801}, [%rd285+16];
	fma.rn.f32 	%f802, %f96, %f798, 0f3F800000;
	div.rn.f32 	%f803, %f797, %f802;
	fma.rn.f32 	%f804, %f96, %f799, 0f3F800000;
	div.rn.f32 	%f805, %f803, %f804;
	fma.rn.f32 	%f806, %f96, %f800, 0f3F800000;
	div.rn.f32 	%f807, %f805, %f806;
	fma.rn.f32 	%f808, %f96, %f801, 0f3F800000;
	div.rn.f32 	%f809, %f807, %f808;
	ld.local.v4.f32 	{%f810, %f811, %f812, %f813}, [%rd285+32];
	fma.rn.f32 	%f814, %f96, %f810, 0f3F800000;
	div.rn.f32 	%f815, %f809, %f814;
	fma.rn.f32 	%f816, %f96, %f811, 0f3F800000;
	div.rn.f32 	%f817, %f815, %f816;
	fma.rn.f32 	%f818, %f96, %f812, 0f3F800000;
	div.rn.f32 	%f819, %f817, %f818;
	fma.rn.f32 	%f820, %f96, %f813, 0f3F800000;
	div.rn.f32 	%f821, %f819, %f820;
	ld.local.v4.f32 	{%f822, %f823, %f824, %f825}, [%rd285+48];
	fma.rn.f32 	%f826, %f96, %f822, 0f3F800000;
	div.rn.f32 	%f827, %f821, %f826;
	fma.rn.f32 	%f828, %f96, %f823, 0f3F800000;
	div.rn.f32 	%f829, %f827, %f828;
	fma.rn.f32 	%f830, %f96, %f824, 0f3F800000;
	div.rn.f32 	%f831, %f829, %f830;
	fma.rn.f32 	%f832, %f96, %f825, 0f3F800000;
	div.rn.f32 	%f881, %f831, %f832;
	add.s32 	%r308, %r308, 16;
	setp.eq.s32 	%p127, %r308, %r18;
	mov.u32 	%r316, %r18;
	@%p127 bra 	$L__BB1_20;
	bra.uni 	$L__BB1_19;
$L__BB1_20:
	setp.eq.s32 	%p128, %r10, 0;
	@%p128 bra 	$L__BB1_30;
	add.s32 	%r297, %r10, -1;
	setp.lt.u32 	%p129, %r297, 7;
	@%p129 bra 	$L__BB1_23;
	mul.wide.u32 	%rd286, %r316, 4;
	add.s64 	%rd287, %rd7, %rd286;
	ld.local.f32 	%f834, [%rd287];
	fma.rn.f32 	%f835, %f96, %f834, 0f3F800000;
	div.rn.f32 	%f836, %f881, %f835;
	ld.local.f32 	%f837, [%rd287+4];
	fma.rn.f32 	%f838, %f96, %f837, 0f3F800000;
	div.rn.f32 	%f839, %f836, %f838;
	ld.local.f32 	%f840, [%rd287+8];
	fma.rn.f32 	%f841, %f96, %f840, 0f3F800000;
	div.rn.f32 	%f842, %f839, %f841;
	ld.local.f32 	%f843, [%rd287+12];
	fma.rn.f32 	%f844, %f96, %f843, 0f3F800000;
	div.rn.f32 	%f845, %f842, %f844;
	ld.local.f32 	%f846, [%rd287+16];
	fma.rn.f32 	%f847, %f96, %f846, 0f3F800000;
	div.rn.f32 	%f848, %f845, %f847;
	ld.local.f32 	%f849, [%rd287+20];
	fma.rn.f32 	%f850, %f96, %f849, 0f3F800000;
	div.rn.f32 	%f851, %f848, %f850;
	ld.local.f32 	%f852, [%rd287+24];
	fma.rn.f32 	%f853, %f96, %f852, 0f3F800000;
	div.rn.f32 	%f854, %f851, %f853;
	ld.local.f32 	%f855, [%rd287+28];
	fma.rn.f32 	%f856, %f96, %f855, 0f3F800000;
	div.rn.f32 	%f881, %f854, %f856;
	add.s32 	%r316, %r316, 8;
$L__BB1_23:
	setp.eq.s32 	%p130, %r11, 0;
	@%p130 bra 	$L__BB1_30;
	add.s32 	%r298, %r11, -1;
	setp.lt.u32 	%p131, %r298, 3;
	@%p131 bra 	$L__BB1_26;
	mul.wide.u32 	%rd288, %r316, 4;
	add.s64 	%rd289, %rd7, %rd288;
	ld.local.f32 	%f858, [%rd289];
	fma.rn.f32 	%f859, %f96, %f858, 0f3F800000;
	div.rn.f32 	%f860, %f881, %f859;
	ld.local.f32 	%f861, [%rd289+4];
	fma.rn.f32 	%f862, %f96, %f861, 0f3F800000;
	div.rn.f32 	%f863, %f860, %f862;
	ld.local.f32 	%f864, [%rd289+8];
	fma.rn.f32 	%f865, %f96, %f864, 0f3F800000;
	div.rn.f32 	%f866, %f863, %f865;
	ld.local.f32 	%f867, [%rd289+12];
	fma.rn.f32 	%f868, %f96, %f867, 0f3F800000;
	div.rn.f32 	%f881, %f866, %f868;
	add.s32 	%r316, %r316, 4;
$L__BB1_26:
	setp.eq.s32 	%p132, %r19, 0;
	@%p132 bra 	$L__BB1_30;
	setp.eq.s32 	%p133, %r19, 1;
	mul.wide.u32 	%rd290, %r316, 4;
	add.s64 	%rd13, %rd7, %rd290;
	ld.local.f32 	%f869, [%rd13];
	fma.rn.f32 	%f870, %f96, %f869, 0f3F800000;
	div.rn.f32 	%f881, %f881, %f870;
	@%p133 bra 	$L__BB1_30;
	setp.eq.s32 	%p134, %r19, 2;
	ld.local.f32 	%f871, [%rd13+4];
	fma.rn.f32 	%f872, %f96, %f871, 0f3F800000;
	div.rn.f32 	%f881, %f881, %f872;
	@%p134 bra 	$L__BB1_30;
	ld.local.f32 	%f873, [%rd13+8];
	fma.rn.f32 	%f874, %f96, %f873, 0f3F800000;
	div.rn.f32 	%f881, %f881, %f874;
$L__BB1_30:
	mul.f32 	%f875, %f885, %f881;
	mul.wide.s32 	%rd291, %r1, 4;
	add.s64 	%rd292, %rd4, %rd291;
	st.global.f32 	[%rd292], %f875;
	add.s32 	%r1, %r1, %r2;
	setp.lt.s32 	%p135, %r1, 96000;
	@%p135 bra 	$L__BB1_3;
	bra.uni 	$L__BB1_154;
$L__BB1_31:
	setp.lt.u32 	%p103, %r170, 8;
	mov.b32 	%r319, 0;
	mov.f32 	%f885, 0f00000000;
	@%p103 bra 	$L__BB1_34;
	mov.b32 	%r307, 0;
	mov.f32 	%f885, 0f00000000;
$L__BB1_33:
	.pragma "nounroll";
	mul.wide.u32 	%rd227, %r307, 4;
	add.s64 	%rd228, %rd3, %rd227;
	ld.global.nc.u32 	%r276, [%rd228];
	mul.wide.s32 	%rd229, %r276, 4;
	add.s64 	%rd230, %rd5, %rd229;
	ld.local.f32 	%f666, [%rd230+-4];
	add.s64 	%rd231, %rd2, %rd227;
	ld.global.nc.f32 	%f667, [%rd231];
	add.s64 	%rd232, %rd6, %rd229;
	ld.local.f32 	%f668, [%rd232+-4];
	fma.rn.f32 	%f669, %f667, %f668, %f666;
	add.f32 	%f670, %f669, 0fBF800000;
	setp.lt.f32 	%p104, %f670, 0f00000000;
	mul.f32 	%f671, %f670, 0f42C80000;
	sub.f32 	%f672, %f885, %f671;
	selp.f32 	%f673, %f672, %f885, %p104;
	ld.global.nc.u32 	%r277, [%rd228+4];
	mul.wide.s32 	%rd233, %r277, 4;
	add.s64 	%rd234, %rd5, %rd233;
	ld.local.f32 	%f674, [%rd234+-4];
	ld.global.nc.f32 	%f675, [%rd231+4];
	add.s64 	%rd235, %rd6, %rd233;
	ld.local.f32 	%f676, [%rd235+-4];
	fma.rn.f32 	%f677, %f675, %f676, %f674;
	add.f32 	%f678, %f677, 0fBF800000;
	setp.lt.f32 	%p105, %f678, 0f00000000;
	mul.f32 	%f679, %f678, 0f42C80000;
	sub.f32 	%f680, %f673, %f679;
	selp.f32 	%f681, %f680, %f673, %p105;
	ld.global.nc.u32 	%r278, [%rd228+8];
	mul.wide.s32 	%rd236, %r278, 4;
	add.s64 	%rd237, %rd5, %rd236;
	ld.local.f32 	%f682, [%rd237+-4];
	ld.global.nc.f32 	%f683, [%rd231+8];
	add.s64 	%rd238, %rd6, %rd236;
	ld.local.f32 	%f684, [%rd238+-4];
	fma.rn.f32 	%f685, %f683, %f684, %f682;
	add.f32 	%f686, %f685, 0fBF800000;
	setp.lt.f32 	%p106, %f686, 0f00000000;
	mul.f32 	%f687, %f686, 0f42C80000;
	sub.f32 	%f688, %f681, %f687;
	selp.f32 	%f689, %f688, %f681, %p106;
	ld.global.nc.u32 	%r279, [%rd228+12];
	mul.wide.s32 	%rd239, %r279, 4;
	add.s64 	%rd240, %rd5, %rd239;
	ld.local.f32 	%f690, [%rd240+-4];
	ld.global.nc.f32 	%f691, [%rd231+12];
	add.s64 	%rd241, %rd6, %rd239;
	ld.local.f32 	%f692, [%rd241+-4];
	fma.rn.f32 	%f693, %f691, %f692, %f690;
	add.f32 	%f694, %f693, 0fBF800000;
	setp.lt.f32 	%p107, %f694, 0f00000000;
	mul.f32 	%f695, %f694, 0f42C80000;
	sub.f32 	%f696, %f689, %f695;
	selp.f32 	%f697, %f696, %f689, %p107;
	ld.global.nc.u32 	%r280, [%rd228+16];
	mul.wide.s32 	%rd242, %r280, 4;
	add.s64 	%rd243, %rd5, %rd242;
	ld.local.f32 	%f698, [%rd243+-4];
	ld.global.nc.f32 	%f699, [%rd231+16];
	add.s64 	%rd244, %rd6, %rd242;
	ld.local.f32 	%f700, [%rd244+-4];
	fma.rn.f32 	%f701, %f699, %f700, %f698;
	add.f32 	%f702, %f701, 0fBF800000;
	setp.lt.f32 	%p108, %f702, 0f00000000;
	mul.f32 	%f703, %f702, 0f42C80000;
	sub.f32 	%f704, %f697, %f703;
	selp.f32 	%f705, %f704, %f697, %p108;
	ld.global.nc.u32 	%r281, [%rd228+20];
	mul.wide.s32 	%rd245, %r281, 4;
	add.s64 	%rd246, %rd5, %rd245;
	ld.local.f32 	%f706, [%rd246+-4];
	ld.global.nc.f32 	%f707, [%rd231+20];
	add.s64 	%rd247, %rd6, %rd245;
	ld.local.f32 	%f708, [%rd247+-4];
	fma.rn.f32 	%f709, %f707, %f708, %f706;
	add.f32 	%f710, %f709, 0fBF800000;
	setp.lt.f32 	%p109, %f710, 0f00000000;
	mul.f32 	%f711, %f710, 0f42C80000;
	sub.f32 	%f712, %f705, %f711;
	selp.f32 	%f713, %f712, %f705, %p109;
	ld.global.nc.u32 	%r282, [%rd228+24];
	mul.wide.s32 	%rd248, %r282, 4;
	add.s64 	%rd249, %rd5, %rd248;
	ld.local.f32 	%f714, [%rd249+-4];
	ld.global.nc.f32 	%f715, [%rd231+24];
	add.s64 	%rd250, %rd6, %rd248;
	ld.local.f32 	%f716, [%rd250+-4];
	fma.rn.f32 	%f717, %f715, %f716, %f714;
	add.f32 	%f718, %f717, 0fBF800000;
	setp.lt.f32 	%p110, %f718, 0f00000000;
	mul.f32 	%f719, %f718, 0f42C80000;
	sub.f32 	%f720, %f713, %f719;
	selp.f32 	%f721, %f720, %f713, %p110;
	ld.global.nc.u32 	%r283, [%rd228+28];
	mul.wide.s32 	%rd251, %r283, 4;
	add.s64 	%rd252, %rd5, %rd251;
	ld.local.f32 	%f722, [%rd252+-4];
	ld.global.nc.f32 	%f723, [%rd231+28];
	add.s64 	%rd253, %rd6, %rd251;
	ld.local.f32 	%f724, [%rd253+-4];
	fma.rn.f32 	%f725, %f723, %f724, %f722;
	add.f32 	%f726, %f725, 0fBF800000;
	setp.lt.f32 	%p111, %f726, 0f00000000;
	mul.f32 	%f727, %f726, 0f42C80000;
	sub.f32 	%f728, %f721, %f727;
	selp.f32 	%f885, %f728, %f721, %p111;
	add.s32 	%r307, %r307, 8;
	setp.eq.s32 	%p112, %r307, %r17;
	mov.u32 	%r319, %r17;
	@%p112 bra 	$L__BB1_34;
	bra.uni 	$L__BB1_33;
$L__BB1_34:
	setp.eq.s32 	%p113, %r9, 0;
	@%p113 bra 	$L__BB1_17;
	add.s32 	%r284, %r9, -1;
	setp.lt.u32 	%p114, %r284, 3;
	@%p114 bra 	$L__BB1_37;
	mul.wide.u32 	%rd254, %r319, 4;
	add.s64 	%rd255, %rd3, %rd254;
	ld.global.nc.u32 	%r285, [%rd255];
	mul.wide.s32 	%rd256, %r285, 4;
	add.s64 	%rd257, %rd5, %rd256;
	ld.local.f32 	%f730, [%rd257+-4];
	add.s64 	%rd258, %rd2, %rd254;
	ld.global.nc.f32 	%f731, [%rd258];
	add.s64 	%rd259, %rd6, %rd256;
	ld.local.f32 	%f732, [%rd259+-4];
	fma.rn.f32 	%f733, %f731, %f732, %f730;
	add.f32 	%f734, %f733, 0fBF800000;
	setp.lt.f32 	%p115, %f734, 0f00000000;
	mul.f32 	%f735, %f734, 0f42C80000;
	sub.f32 	%f736, %f885, %f735;
	selp.f32 	%f737, %f736, %f885, %p115;
	ld.global.nc.u32 	%r286, [%rd255+4];
	mul.wide.s32 	%rd260, %r286, 4;
	add.s64 	%rd261, %rd5, %rd260;
	ld.local.f32 	%f738, [%rd261+-4];
	ld.global.nc.f32 	%f739, [%rd258+4];
	add.s64 	%rd262, %rd6, %rd260;
	ld.local.f32 	%f740, [%rd262+-4];
	fma.rn.f32 	%f741, %f739, %f740, %f738;
	add.f32 	%f742, %f741, 0fBF800000;
	setp.lt.f32 	%p116, %f742, 0f00000000;
	mul.f32 	%f743, %f742, 0f42C80000;
	sub.f32 	%f744, %f737, %f743;
	selp.f32 	%f745, %f744, %f737, %p116;
	ld.global.nc.u32 	%r287, [%rd255+8];
	mul.wide.s32 	%rd263, %r287, 4;
	add.s64 	%rd264, %rd5, %rd263;
	ld.local.f32 	%f746, [%rd264+-4];
	ld.global.nc.f32 	%f747, [%rd258+8];
	add.s64 	%rd265, %rd6, %rd263;
	ld.local.f32 	%f748, [%rd265+-4];
	fma.rn.f32 	%f749, %f747, %f748, %f746;
	add.f32 	%f750, %f749, 0fBF800000;
	setp.lt.f32 	%p117, %f750, 0f00000000;
	mul.f32 	%f751, %f750, 0f42C80000;
	sub.f32 	%f752, %f745, %f751;
	selp.f32 	%f753, %f752, %f745, %p117;
	ld.global.nc.u32 	%r288, [%rd255+12];
	mul.wide.s32 	%rd266, %r288, 4;
	add.s64 	%rd267, %rd5, %rd266;
	ld.local.f32 	%f754, [%rd267+-4];
	ld.global.nc.f32 	%f755, [%rd258+12];
	add.s64 	%rd268, %rd6, %rd266;
	ld.local.f32 	%f756, [%rd268+-4];
	fma.rn.f32 	%f757, %f755, %f756, %f754;
	add.f32 	%f758, %f757, 0fBF800000;
	setp.lt.f32 	%p118, %f758, 0f00000000;
	mul.f32 	%f759, %f758, 0f42C80000;
	sub.f32 	%f760, %f753, %f759;
	selp.f32 	%f885, %f760, %f753, %p118;
	add.s32 	%r319, %r319, 4;
$L__BB1_37:
	and.b32  	%r289, %r170, 3;
	setp.eq.s32 	%p119, %r289, 0;
	@%p119 bra 	$L__BB1_17;
	setp.eq.s32 	%p120, %r289, 1;
	@%p120 bra 	$L__BB1_40;
	mul.wide.u32 	%rd269, %r319, 4;
	add.s64 	%rd270, %rd3, %rd269;
	ld.global.nc.u32 	%r290, [%rd270];
	mul.wide.s32 	%rd271, %r290, 4;
	add.s64 	%rd272, %rd5, %rd271;
	ld.local.f32 	%f762, [%rd272+-4];
	add.s64 	%rd273, %rd2, %rd269;
	ld.global.nc.f32 	%f763, [%rd273];
	add.s64 	%rd274, %rd6, %rd271;
	ld.local.f32 	%f764, [%rd274+-4];
	fma.rn.f32 	%f765, %f763, %f764, %f762;
	add.f32 	%f766, %f765, 0fBF800000;
	setp.lt.f32 	%p121, %f766, 0f00000000;
	mul.f32 	%f767, %f766, 0f42C80000;
	sub.f32 	%f768, %f885, %f767;
	selp.f32 	%f769, %f768, %f885, %p121;
	ld.global.nc.u32 	%r291, [%rd270+4];
	mul.wide.s32 	%rd275, %r291, 4;
	add.s64 	%rd276, %rd5, %rd275;
	ld.local.f32 	%f770, [%rd276+-4];
	ld.global.nc.f32 	%f771, [%rd273+4];
	add.s64 	%rd277, %rd6, %rd275;
	ld.local.f32 	%f772, [%rd277+-4];
	fma.rn.f32 	%f773, %f771, %f772, %f770;
	add.f32 	%f774, %f773, 0fBF800000;
	setp.lt.f32 	%p122, %f774, 0f00000000;
	mul.f32 	%f775, %f774, 0f42C80000;
	sub.f32 	%f776, %f769, %f775;
	selp.f32 	%f885, %f776, %f769, %p122;
	add.s32 	%r319, %r319, 2;
$L__BB1_40:
	and.b32  	%r292, %r170, 1;
	setp.eq.b32 	%p123, %r292, 1;
	not.pred 	%p124, %p123;
	@%p124 bra 	$L__BB1_17;
	mul.wide.u32 	%rd278, %r319, 4;
	add.s64 	%rd279, %rd3, %rd278;
	ld.global.nc.u32 	%r293, [%rd279];
	mul.wide.s32 	%rd280, %r293, 4;
	add.s64 	%rd281, %rd5, %rd280;
	ld.local.f32 	%f777, [%rd281+-4];
	add.s64 	%rd282, %rd2, %rd278;
	ld.global.nc.f32 	%f778, [%rd282];
	add.s64 	%rd283, %rd6, %rd280;
	ld.local.f32 	%f779, [%rd283+-4];
	fma.rn.f32 	%f780, %f778, %f779, %f777;
	add.f32 	%f781, %f780, 0fBF800000;
	setp.lt.f32 	%p125, %f781, 0f00000000;
	fma.rn.f32 	%f782, %f781, 0fC2C80000, %f885;
	selp.f32 	%f885, %f782, %f885, %p125;
	bra.uni 	$L__BB1_17;
$L__BB1_42:
	setp.gt.u32 	%p95, %r14, -8;
	mov.f32 	%f899, 0f3F800000;
	mov.f32 	%f898, 0f00000000;
	mov.u32 	%r321, %r168;
	@%p95 bra 	$L__BB1_45;
	mov.b32 	%r306, 0;
	mov.f32 	%f899, 0f3F800000;
	mov.f32 	%f898, 0f00000000;
	mov.u32 	%r321, %r168;
$L__BB1_44:
	.pragma "nounroll";
	mul.wide.u32 	%rd207, %r321, 4;
	add.s64 	%rd208, %rd7, %rd207;
	ld.local.f32 	%f608, [%rd208];
	fma.rn.f32 	%f609, %f96, %f608, 0f3F800000;
	div.rn.f32 	%f610, %f899, %f609;
	fma.rn.f32 	%f611, %f96, %f610, %f898;
	sub.s32 	%r269, %r321, %r168;
	mul.wide.u32 	%rd209, %r269, 4;
	add.s64 	%rd210, %rd5, %rd209;
	add.s64 	%rd211, %rd6, %rd209;
	ld.local.f32 	%f612, [%rd208+4];
	fma.rn.f32 	%f613, %f96, %f612, 0f3F800000;
	div.rn.f32 	%f614, %f610, %f613;
	fma.rn.f32 	%f615, %f96, %f614, %f611;
	ld.local.f32 	%f616, [%rd208+8];
	fma.rn.f32 	%f617, %f96, %f616, 0f3F800000;
	div.rn.f32 	%f618, %f614, %f617;
	fma.rn.f32 	%f619, %f96, %f618, %f615;
	ld.local.f32 	%f620, [%rd208+12];
	fma.rn.f32 	%f621, %f96, %f620, 0f3F800000;
	div.rn.f32 	%f622, %f618, %f621;
	fma.rn.f32 	%f623, %f96, %f622, %f619;
	st.local.v4.f32 	[%rd210], {%f610, %f614, %f618, %f622};
	st.local.v4.f32 	[%rd211], {%f611, %f615, %f619, %f623};
	ld.local.f32 	%f624, [%rd208+16];
	fma.rn.f32 	%f625, %f96, %f624, 0f3F800000;
	div.rn.f32 	%f626, %f622, %f625;
	fma.rn.f32 	%f627, %f96, %f626, %f623;
	ld.local.f32 	%f628, [%rd208+20];
	fma.rn.f32 	%f629, %f96, %f628, 0f3F800000;
	div.rn.f32 	%f630, %f626, %f629;
	fma.rn.f32 	%f631, %f96, %f630, %f627;
	ld.local.f32 	%f632, [%rd208+24];
	fma.rn.f32 	%f633, %f96, %f632, 0f3F800000;
	div.rn.f32 	%f634, %f630, %f633;
	fma.rn.f32 	%f635, %f96, %f634, %f631;
	ld.local.f32 	%f636, [%rd208+28];
	fma.rn.f32 	%f637, %f96, %f636, 0f3F800000;
	div.rn.f32 	%f899, %f634, %f637;
	fma.rn.f32 	%f898, %f96, %f899, %f635;
	st.local.v4.f32 	[%rd210+16], {%f626, %f630, %f634, %f899};
	st.local.v4.f32 	[%rd211+16], {%f627, %f631, %f635, %f898};
	add.s32 	%r321, %r321, 8;
	add.s32 	%r306, %r306, 8;
	setp.eq.s32 	%p96, %r306, %r15;
	@%p96 bra 	$L__BB1_45;
	bra.uni 	$L__BB1_44;
$L__BB1_45:
	setp.eq.s32 	%p97, %r7, 0;
	@%p97 bra 	$L__BB1_55;
	add.s32 	%r270, %r7, -1;
	setp.lt.u32 	%p98, %r270, 3;
	@%p98 bra 	$L__BB1_48;
	mul.wide.u32 	%rd212, %r321, 4;
	add.s64 	%rd213, %rd7, %rd212;
	ld.local.f32 	%f638, [%rd213];
	fma.rn.f32 	%f639, %f96, %f638, 0f3F800000;
	div.rn.f32 	%f640, %f899, %f639;
	fma.rn.f32 	%f641, %f96, %f640, %f898;
	sub.s32 	%r271, %r321, %r168;
	mul.wide.s32 	%rd214, %r271, 4;
	add.s64 	%rd215, %rd5, %rd214;
	st.local.f32 	[%rd215], %f640;
	add.s64 	%rd216, %rd6, %rd214;
	st.local.f32 	[%rd216], %f641;
	ld.local.f32 	%f642, [%rd213+4];
	fma.rn.f32 	%f643, %f96, %f642, 0f3F800000;
	div.rn.f32 	%f644, %f640, %f643;
	fma.rn.f32 	%f645, %f96, %f644, %f641;
	st.local.f32 	[%rd215+4], %f644;
	st.local.f32 	[%rd216+4], %f645;
	ld.local.f32 	%f646, [%rd213+8];
	fma.rn.f32 	%f647, %f96, %f646, 0f3F800000;
	div.rn.f32 	%f648, %f644, %f647;
	fma.rn.f32 	%f649, %f96, %f648, %f645;
	st.local.f32 	[%rd215+8], %f648;
	st.local.f32 	[%rd216+8], %f649;
	ld.local.f32 	%f650, [%rd213+12];
	fma.rn.f32 	%f651, %f96, %f650, 0f3F800000;
	div.rn.f32 	%f899, %f648, %f651;
	fma.rn.f32 	%f898, %f96, %f899, %f649;
	st.local.f32 	[%rd215+12], %f899;
	st.local.f32 	[%rd216+12], %f898;
	add.s32 	%r321, %r321, 4;
$L__BB1_48:
	setp.eq.s32 	%p99, %r8, 0;
	@%p99 bra 	$L__BB1_55;
	setp.eq.s32 	%p100, %r8, 1;
	@%p100 bra 	$L__BB1_51;
	mul.wide.u32 	%rd217, %r321, 4;
	add.s64 	%rd218, %rd7, %rd217;
	ld.local.f32 	%f652, [%rd218];
	fma.rn.f32 	%f653, %f96, %f652, 0f3F800000;
	div.rn.f32 	%f654, %f899, %f653;
	fma.rn.f32 	%f655, %f96, %f654, %f898;
	sub.s32 	%r272, %r321, %r168;
	mul.wide.s32 	%rd219, %r272, 4;
	add.s64 	%rd220, %rd5, %rd219;
	st.local.f32 	[%rd220], %f654;
	add.s64 	%rd221, %rd6, %rd219;
	st.local.f32 	[%rd221], %f655;
	ld.local.f32 	%f656, [%rd218+4];
	fma.rn.f32 	%f657, %f96, %f656, 0f3F800000;
	div.rn.f32 	%f899, %f654, %f657;
	fma.rn.f32 	%f898, %f96, %f899, %f655;
	st.local.f32 	[%rd220+4], %f899;
	st.local.f32 	[%rd221+4], %f898;
	add.s32 	%r321, %r321, 2;
$L__BB1_51:
	setp.eq.s32 	%p101, %r16, 0;
	@%p101 bra 	$L__BB1_55;
	mul.wide.u32 	%rd222, %r321, 4;
	add.s64 	%rd223, %rd7, %rd222;
	ld.local.f32 	%f658, [%rd223];
	fma.rn.f32 	%f659, %f96, %f658, 0f3F800000;
	div.rn.f32 	%f660, %f899, %f659;
	fma.rn.f32 	%f661, %f96, %f660, %f898;
	sub.s32 	%r273, %r321, %r168;
	mul.wide.s32 	%rd224, %r273, 4;
	add.s64 	%rd225, %rd5, %rd224;
	st.local.f32 	[%rd225], %f660;
	add.s64 	%rd226, %rd6, %rd224;
	st.local.f32 	[%rd226], %f661;
	bra.uni 	$L__BB1_55;
$L__BB1_53:
	setp.eq.s32 	%p93, %r301, %r168;
	add.s16 	%rs16, %rs16, 1;
	add.s16 	%rs15, %rs15, 1;
	@%p93 bra 	$L__BB1_54;
	bra.uni 	$L__BB1_5;
$L__BB1_54:
	setp.lt.s32 	%p94, %r168, %r169;
	@%p94 bra 	$L__BB1_42;
$L__BB1_55:
	setp.gt.s32 	%p102, %r170, 0;
	mov.f32 	%f885, 0f00000000;
	@%p102 bra 	$L__BB1_31;
	bra.uni 	$L__BB1_17;
$L__BB1_56:
	setp.lt.u32 	%p75, %r3, 15;
	mov.b32 	%r325, 0;
	@%p75 bra 	$L__BB1_59;
	add.s64 	%rd294, %rd8, 32;
	add.s64 	%rd293, %rd7, 32;
	mov.u32 	%r300, %r20;
$L__BB1_58:
	.pragma "nounroll";
	mov.f32 	%f393, 0f3E99999A;
	st.local.v4.f32 	[%rd294+-32], {%f393, %f393, %f393, %f393};
	mov.f32 	%f394, 0f3D4CCCCD;
	st.local.v4.f32 	[%rd293+-32], {%f394, %f394, %f394, %f394};
	st.local.v4.f32 	[%rd294+-16], {%f393, %f393, %f393, %f393};
	st.local.v4.f32 	[%rd293+-16], {%f394, %f394, %f394, %f394};
	st.local.v4.f32 	[%rd294], {%f393, %f393, %f393, %f393};
	st.local.v4.f32 	[%rd293], {%f394, %f394, %f394, %f394};
	st.local.v4.f32 	[%rd294+16], {%f393, %f393, %f393, %f393};
	st.local.v4.f32 	[%rd293+16], {%f394, %f394, %f394, %f394};
	add.s32 	%r300, %r300, 16;
	add.s64 	%rd294, %rd294, 64;
	add.s64 	%rd293, %rd293, 64;
	setp.eq.s32 	%p76, %r300, 0;
	mov.u32 	%r325, %r12;
	@%p76 bra 	$L__BB1_59;
	bra.uni 	$L__BB1_58;
$L__BB1_59:
	setp.eq.s32 	%p77, %r4, 0;
	@%p77 bra 	$L__BB1_4;
	add.s32 	%r241, %r4, -1;
	setp.lt.u32 	%p78, %r241, 7;
	@%p78 bra 	$L__BB1_62;
	mul.wide.u32 	%rd176, %r325, 4;
	add.s64 	%rd177, %rd8, %rd176;
	mov.b32 	%r242, 1050253722;
	st.local.u32 	[%rd177], %r242;
	add.s64 	%rd178, %rd7, %rd176;
	mov.b32 	%r243, 1028443341;
	st.local.u32 	[%rd178], %r243;
	st.local.u32 	[%rd177+4], %r242;
	st.local.u32 	[%rd178+4], %r243;
	st.local.u32 	[%rd177+8], %r242;
	st.local.u32 	[%rd178+8], %r243;
	st.local.u32 	[%rd177+12], %r242;
	st.local.u32 	[%rd178+12], %r243;
	st.local.u32 	[%rd177+16], %r242;
	st.local.u32 	[%rd178+16], %r243;
	st.local.u32 	[%rd177+20], %r242;
	st.local.u32 	[%rd178+20], %r243;
	st.local.u32 	[%rd177+24], %r242;
	st.local.u32 	[%rd178+24], %r243;
	st.local.u32 	[%rd177+28], %r242;
	st.local.u32 	[%rd178+28], %r243;
	add.s32 	%r325, %r325, 8;
$L__BB1_62:
	setp.eq.s32 	%p79, %r5, 0;
	@%p79 bra 	$L__BB1_4;
	add.s32 	%r244, %r5, -1;
	setp.lt.u32 	%p80, %r244, 3;
	@%p80 bra 	$L__BB1_65;
	mul.wide.u32 	%rd179, %r325, 4;
	add.s64 	%rd180, %rd8, %rd179;
	mov.b32 	%r245, 1050253722;
	st.local.u32 	[%rd180], %r245;
	add.s64 	%rd181, %rd7, %rd179;
	mov.b32 	%r246, 1028443341;
	st.local.u32 	[%rd181], %r246;
	st.local.u32 	[%rd180+4], %r245;
	st.local.u32 	[%rd181+4], %r246;
	st.local.u32 	[%rd180+8], %r245;
	st.local.u32 	[%rd181+8], %r246;
	st.local.u32 	[%rd180+12], %r245;
	st.local.u32 	[%rd181+12], %r246;
	add.s32 	%r325, %r325, 4;
$L__BB1_65:
	setp.eq.s32 	%p81, %r13, 0;
	@%p81 bra 	$L__BB1_4;
	setp.eq.s32 	%p82, %r13, 1;
	mul.wide.u32 	%rd182, %r325, 4;
	add.s64 	%rd16, %rd8, %rd182;
	mov.b32 	%r247, 1050253722;
	st.local.u32 	[%rd16], %r247;
	add.s64 	%rd17, %rd7, %rd182;
	mov.b32 	%r248, 1028443341;
	st.local.u32 	[%rd17], %r248;
	@%p82 bra 	$L__BB1_4;
	setp.eq.s32 	%p83, %r13, 2;
	mov.b32 	%r249, 1050253722;
	st.local.u32 	[%rd16+4], %r249;
	mov.b32 	%r250, 1028443341;
	st.local.u32 	[%rd17+4], %r250;
	@%p83 bra 	$L__BB1_4;
	mov.b32 	%r251, 1050253722;
	st.local.u32 	[%rd16+8], %r251;
	mov.b32 	%r252, 1028443341;
	st.local.u32 	[%rd17+8], %r252;
	bra.uni 	$L__BB1_4;
$L__BB1_69:
	setp.lt.s32 	%p3, %r170, 1;
	@%p3 bra 	$L__BB1_109;
	add.s32 	%r74, %r169, -1;
	and.b32  	%r75, %r169, 15;
	add.s32 	%r76, %r75, -1;
	and.b32  	%r77, %r169, 7;
	add.s32 	%r78, %r77, -1;
	sub.s32 	%r204, %r169, %r168;
	and.b32  	%r79, %r204, 7;
	add.s32 	%r80, %r79, -1;
	and.b32  	%r81, %r204, 3;
	and.b32  	%r82, %r170, 7;
	add.s32 	%r83, %r82, -1;
	and.b32  	%r84, %r170, 3;
	and.b32  	%r85, %r169, 2147483632;
	and.b32  	%r86, %r169, 3;
	sub.s32 	%r87, %r168, %r169;
	and.b32  	%r88, %r204, -8;
	and.b32  	%r89, %r204, 1;
	and.b32  	%r90, %r170, 2147483640;
	and.b32  	%r91, %r170, 1;
$L__BB1_71:
	setp.gt.s32 	%p33, %r169, 0;
	@%p33 bra 	$L__BB1_96;
$L__BB1_72:
	setp.lt.s32 	%p43, %r168, %r169;
	@%p43 bra 	$L__BB1_85;
$L__BB1_73:
	setp.lt.u32 	%p51, %r170, 8;
	mov.b32 	%r333, 0;
	mov.f32 	%f913, 0f00000000;
	@%p51 bra 	$L__BB1_76;
	mov.b32 	%r331, 0;
	mov.f32 	%f913, 0f00000000;
$L__BB1_75:
	.pragma "nounroll";
	mul.wide.u32 	%rd117, %r331, 4;
	add.s64 	%rd118, %rd3, %rd117;
	ld.global.nc.u32 	%r224, [%rd118];
	mul.wide.s32 	%rd119, %r224, 4;
	add.s64 	%rd120, %rd5, %rd119;
	ld.local.f32 	%f276, [%rd120+-4];
	add.s64 	%rd121, %rd2, %rd117;
	ld.global.nc.f32 	%f277, [%rd121];
	add.s64 	%rd122, %rd6, %rd119;
	ld.local.f32 	%f278, [%rd122+-4];
	fma.rn.f32 	%f279, %f277, %f278, %f276;
	add.f32 	%f280, %f279, 0fBF800000;
	setp.lt.f32 	%p52, %f280, 0f00000000;
	mul.f32 	%f281, %f280, 0f42C80000;
	sub.f32 	%f282, %f913, %f281;
	selp.f32 	%f283, %f282, %f913, %p52;
	ld.global.nc.u32 	%r225, [%rd118+4];
	mul.wide.s32 	%rd123, %r225, 4;
	add.s64 	%rd124, %rd5, %rd123;
	ld.local.f32 	%f284, [%rd124+-4];
	ld.global.nc.f32 	%f285, [%rd121+4];
	add.s64 	%rd125, %rd6, %rd123;
	ld.local.f32 	%f286, [%rd125+-4];
	fma.rn.f32 	%f287, %f285, %f286, %f284;
	add.f32 	%f288, %f287, 0fBF800000;
	setp.lt.f32 	%p53, %f288, 0f00000000;
	mul.f32 	%f289, %f288, 0f42C80000;
	sub.f32 	%f290, %f283, %f289;
	selp.f32 	%f291, %f290, %f283, %p53;
	ld.global.nc.u32 	%r226, [%rd118+8];
	mul.wide.s32 	%rd126, %r226, 4;
	add.s64 	%rd127, %rd5, %rd126;
	ld.local.f32 	%f292, [%rd127+-4];
	ld.global.nc.f32 	%f293, [%rd121+8];
	add.s64 	%rd128, %rd6, %rd126;
	ld.local.f32 	%f294, [%rd128+-4];
	fma.rn.f32 	%f295, %f293, %f294, %f292;
	add.f32 	%f296, %f295, 0fBF800000;
	setp.lt.f32 	%p54, %f296, 0f00000000;
	mul.f32 	%f297, %f296, 0f42C80000;
	sub.f32 	%f298, %f291, %f297;
	selp.f32 	%f299, %f298, %f291, %p54;
	ld.global.nc.u32 	%r227, [%rd118+12];
	mul.wide.s32 	%rd129, %r227, 4;
	add.s64 	%rd130, %rd5, %rd129;
	ld.local.f32 	%f300, [%rd130+-4];
	ld.global.nc.f32 	%f301, [%rd121+12];
	add.s64 	%rd131, %rd6, %rd129;
	ld.local.f32 	%f302, [%rd131+-4];
	fma.rn.f32 	%f303, %f301, %f302, %f300;
	add.f32 	%f304, %f303, 0fBF800000;
	setp.lt.f32 	%p55, %f304, 0f00000000;
	mul.f32 	%f305, %f304, 0f42C80000;
	sub.f32 	%f306, %f299, %f305;
	selp.f32 	%f307, %f306, %f299, %p55;
	ld.global.nc.u32 	%r228, [%rd118+16];
	mul.wide.s32 	%rd132, %r228, 4;
	add.s64 	%rd133, %rd5, %rd132;
	ld.local.f32 	%f308, [%rd133+-4];
	ld.global.nc.f32 	%f309, [%rd121+16];
	add.s64 	%rd134, %rd6, %rd132;
	ld.local.f32 	%f310, [%rd134+-4];
	fma.rn.f32 	%f311, %f309, %f310, %f308;
	add.f32 	%f312, %f311, 0fBF800000;
	setp.lt.f32 	%p56, %f312, 0f00000000;
	mul.f32 	%f313, %f312, 0f42C80000;
	sub.f32 	%f314, %f307, %f313;
	selp.f32 	%f315, %f314, %f307, %p56;
	ld.global.nc.u32 	%r229, [%rd118+20];
	mul.wide.s32 	%rd135, %r229, 4;
	add.s64 	%rd136, %rd5, %rd135;
	ld.local.f32 	%f316, [%rd136+-4];
	ld.global.nc.f32 	%f317, [%rd121+20];
	add.s64 	%rd137, %rd6, %rd135;
	ld.local.f32 	%f318, [%rd137+-4];
	fma.rn.f32 	%f319, %f317, %f318, %f316;
	add.f32 	%f320, %f319, 0fBF800000;
	setp.lt.f32 	%p57, %f320, 0f00000000;
	mul.f32 	%f321, %f320, 0f42C80000;
	sub.f32 	%f322, %f315, %f321;
	selp.f32 	%f323, %f322, %f315, %p57;
	ld.global.nc.u32 	%r230, [%rd118+24];
	mul.wide.s32 	%rd138, %r230, 4;
	add.s64 	%rd139, %rd5, %rd138;
	ld.local.f32 	%f324, [%rd139+-4];
	ld.global.nc.f32 	%f325, [%rd121+24];
	add.s64 	%rd140, %rd6, %rd138;
	ld.local.f32 	%f326, [%rd140+-4];
	fma.rn.f32 	%f327, %f325, %f326, %f324;
	add.f32 	%f328, %f327, 0fBF800000;
	setp.lt.f32 	%p58, %f328, 0f00000000;
	mul.f32 	%f329, %f328, 0f42C80000;
	sub.f32 	%f330, %f323, %f329;
	selp.f32 	%f331, %f330, %f323, %p58;
	ld.global.nc.u32 	%r231, [%rd118+28];
	mul.wide.s32 	%rd141, %r231, 4;
	add.s64 	%rd142, %rd5, %rd141;
	ld.local.f32 	%f332, [%rd142+-4];
	ld.global.nc.f32 	%f333, [%rd121+28];
	add.s64 	%rd143, %rd6, %rd141;
	ld.local.f32 	%f334, [%rd143+-4];
	fma.rn.f32 	%f335, %f333, %f334, %f332;
	add.f32 	%f336, %f335, 0fBF800000;
	setp.lt.f32 	%p59, %f336, 0f00000000;
	mul.f32 	%f337, %f336, 0f42C80000;
	sub.f32 	%f338, %f331, %f337;
	selp.f32 	%f913, %f338, %f331, %p59;
	add.s32 	%r331, %r331, 8;
	setp.eq.s32 	%p60, %r331, %r90;
	mov.u32 	%r333, %r90;
	@%p60 bra 	$L__BB1_76;
	bra.uni 	$L__BB1_75;
$L__BB1_76:
	setp.eq.s32 	%p61, %r82, 0;
	@%p61 bra 	$L__BB1_84;
	setp.lt.u32 	%p62, %r83, 3;
	@%p62 bra 	$L__BB1_79;
	mul.wide.u32 	%rd144, %r333, 4;
	add.s64 	%rd145, %rd3, %rd144;
	ld.global.nc.u32 	%r232, [%rd145];
	mul.wide.s32 	%rd146, %r232, 4;
	add.s64 	%rd147, %rd5, %rd146;
	ld.local.f32 	%f340, [%rd147+-4];
	add.s64 	%rd148, %rd2, %rd144;
	ld.global.nc.f32 	%f341, [%rd148];
	add.s64 	%rd149, %rd6, %rd146;
	ld.local.f32 	%f342, [%rd149+-4];
	fma.rn.f32 	%f343, %f341, %f342, %f340;
	add.f32 	%f344, %f343, 0fBF800000;
	setp.lt.f32 	%p63, %f344, 0f00000000;
	mul.f32 	%f345, %f344, 0f42C80000;
	sub.f32 	%f346, %f913, %f345;
	selp.f32 	%f347, %f346, %f913, %p63;
	ld.global.nc.u32 	%r233, [%rd145+4];
	mul.wide.s32 	%rd150, %r233, 4;
	add.s64 	%rd151, %rd5, %rd150;
	ld.local.f32 	%f348, [%rd151+-4];
	ld.global.nc.f32 	%f349, [%rd148+4];
	add.s64 	%rd152, %rd6, %rd150;
	ld.local.f32 	%f350, [%rd152+-4];
	fma.rn.f32 	%f351, %f349, %f350, %f348;
	add.f32 	%f352, %f351, 0fBF800000;
	setp.lt.f32 	%p64, %f352, 0f00000000;
	mul.f32 	%f353, %f352, 0f42C80000;
	sub.f32 	%f354, %f347, %f353;
	selp.f32 	%f355, %f354, %f347, %p64;
	ld.global.nc.u32 	%r234, [%rd145+8];
	mul.wide.s32 	%rd153, %r234, 4;
	add.s64 	%rd154, %rd5, %rd153;
	ld.local.f32 	%f356, [%rd154+-4];
	ld.global.nc.f32 	%f357, [%rd148+8];
	add.s64 	%rd155, %rd6, %rd153;
	ld.local.f32 	%f358, [%rd155+-4];
	fma.rn.f32 	%f359, %f357, %f358, %f356;
	add.f32 	%f360, %f359, 0fBF800000;
	setp.lt.f32 	%p65, %f360, 0f00000000;
	mul.f32 	%f361, %f360, 0f42C80000;
	sub.f32 	%f362, %f355, %f361;
	selp.f32 	%f363, %f362, %f355, %p65;
	ld.global.nc.u32 	%r235, [%rd145+12];
	mul.wide.s32 	%rd156, %r235, 4;
	add.s64 	%rd157, %rd5, %rd156;
	ld.local.f32 	%f364, [%rd157+-4];
	ld.global.nc.f32 	%f365, [%rd148+12];
	add.s64 	%rd158, %rd6, %rd156;
	ld.local.f32 	%f366, [%rd158+-4];
	fma.rn.f32 	%f367, %f365, %f366, %f364;
	add.f32 	%f368, %f367, 0fBF800000;
	setp.lt.f32 	%p66, %f368, 0f00000000;
	mul.f32 	%f369, %f368, 0f42C80000;
	sub.f32 	%f370, %f363, %f369;
	selp.f32 	%f913, %f370, %f363, %p66;
	add.s32 	%r333, %r333, 4;
$L__BB1_79:
	setp.eq.s32 	%p67, %r84, 0;
	@%p67 bra 	$L__BB1_84;
	setp.eq.s32 	%p68, %r84, 1;
	@%p68 bra 	$L__BB1_82;
	mul.wide.u32 	%rd159, %r333, 4;
	add.s64 	%rd160, %rd3, %rd159;
	ld.global.nc.u32 	%r236, [%rd160];
	mul.wide.s32 	%rd161, %r236, 4;
	add.s64 	%rd162, %rd5, %rd161;
	ld.local.f32 	%f372, [%rd162+-4];
	add.s64 	%rd163, %rd2, %rd159;
	ld.global.nc.f32 	%f373, [%rd163];
	add.s64 	%rd164, %rd6, %rd161;
	ld.local.f32 	%f374, [%rd164+-4];
	fma.rn.f32 	%f375, %f373, %f374, %f372;
	add.f32 	%f376, %f375, 0fBF800000;
	setp.lt.f32 	%p69, %f376, 0f00000000;
	mul.f32 	%f377, %f376, 0f42C80000;
	sub.f32 	%f378, %f913, %f377;
	selp.f32 	%f379, %f378, %f913, %p69;
	ld.global.nc.u32 	%r237, [%rd160+4];
	mul.wide.s32 	%rd165, %r237, 4;
	add.s64 	%rd166, %rd5, %rd165;
	ld.local.f32 	%f380, [%rd166+-4];
	ld.global.nc.f32 	%f381, [%rd163+4];
	add.s64 	%rd167, %rd6, %rd165;
	ld.local.f32 	%f382, [%rd167+-4];
	fma.rn.f32 	%f383, %f381, %f382, %f380;
	add.f32 	%f384, %f383, 0fBF800000;
	setp.lt.f32 	%p70, %f384, 0f00000000;
	mul.f32 	%f385, %f384, 0f42C80000;
	sub.f32 	%f386, %f379, %f385;
	selp.f32 	%f913, %f386, %f379, %p70;
	add.s32 	%r333, %r333, 2;
$L__BB1_82:
	setp.eq.s32 	%p71, %r91, 0;
	@%p71 bra 	$L__BB1_84;
	mul.wide.u32 	%rd168, %r333, 4;
	add.s64 	%rd169, %rd3, %rd168;
	ld.global.nc.u32 	%r238, [%rd169];
	mul.wide.s32 	%rd170, %r238, 4;
	add.s64 	%rd171, %rd5, %rd170;
	ld.local.f32 	%f387, [%rd171+-4];
	add.s64 	%rd172, %rd2, %rd168;
	ld.global.nc.f32 	%f388, [%rd172];
	add.s64 	%rd173, %rd6, %rd170;
	ld.local.f32 	%f389, [%rd173+-4];
	fma.rn.f32 	%f390, %f388, %f389, %f387;
	add.f32 	%f391, %f390, 0fBF800000;
	setp.lt.f32 	%p72, %f391, 0f00000000;
	fma.rn.f32 	%f392, %f391, 0fC2C80000, %f913;
	selp.f32 	%f913, %f392, %f913, %p72;
$L__BB1_84:
	mul.wide.s32 	%rd174, %r1, 4;
	add.s64 	%rd175, %rd4, %rd174;
	st.global.f32 	[%rd175], %f913;
	add.s32 	%r1, %r1, %r2;
	setp.lt.s32 	%p73, %r1, 96000;
	@%p73 bra 	$L__BB1_71;
	bra.uni 	$L__BB1_154;
$L__BB1_85:
	setp.gt.u32 	%p44, %r87, -8;
	mov.f32 	%f915, 0f3F800000;
	mov.f32 	%f914, 0f00000000;
	mov.u32 	%r335, %r168;
	@%p44 bra 	$L__BB1_88;
	mov.b32 	%r330, 0;
	mov.f32 	%f915, 0f3F800000;
	mov.f32 	%f914, 0f00000000;
	mov.u32 	%r335, %r168;
$L__BB1_87:
	.pragma "nounroll";
	mul.wide.s32 	%rd97, %r335, 4;
	add.s64 	%rd98, %rd7, %rd97;
	ld.local.f32 	%f219, [%rd98];
	fma.rn.f32 	%f220, %f96, %f219, 0f3F800000;
	div.rn.f32 	%f221, %f915, %f220;
	fma.rn.f32 	%f222, %f96, %f221, %f914;
	sub.s32 	%r218, %r335, %r168;
	mul.wide.s32 	%rd99, %r218, 4;
	add.s64 	%rd100, %rd5, %rd99;
	st.local.f32 	[%rd100], %f221;
	add.s64 	%rd101, %rd6, %rd99;
	st.local.f32 	[%rd101], %f222;
	ld.local.f32 	%f223, [%rd98+4];
	fma.rn.f32 	%f224, %f96, %f223, 0f3F800000;
	div.rn.f32 	%f225, %f221, %f224;
	fma.rn.f32 	%f226, %f96, %f225, %f222;
	st.local.f32 	[%rd100+4], %f225;
	st.local.f32 	[%rd101+4], %f226;
	ld.local.f32 	%f227, [%rd98+8];
	fma.rn.f32 	%f228, %f96, %f227, 0f3F800000;
	div.rn.f32 	%f229, %f225, %f228;
	fma.rn.f32 	%f230, %f96, %f229, %f226;
	st.local.f32 	[%rd100+8], %f229;
	st.local.f32 	[%rd101+8], %f230;
	ld.local.f32 	%f231, [%rd98+12];
	fma.rn.f32 	%f232, %f96, %f231, 0f3F800000;
	div.rn.f32 	%f233, %f229, %f232;
	fma.rn.f32 	%f234, %f96, %f233, %f230;
	st.local.f32 	[%rd100+12], %f233;
	st.local.f32 	[%rd101+12], %f234;
	ld.local.f32 	%f235, [%rd98+16];
	fma.rn.f32 	%f236, %f96, %f235, 0f3F800000;
	div.rn.f32 	%f237, %f233, %f236;
	fma.rn.f32 	%f238, %f96, %f237, %f234;
	st.local.f32 	[%rd100+16], %f237;
	st.local.f32 	[%rd101+16], %f238;
	ld.local.f32 	%f239, [%rd98+20];
	fma.rn.f32 	%f240, %f96, %f239, 0f3F800000;
	div.rn.f32 	%f241, %f237, %f240;
	fma.rn.f32 	%f242, %f96, %f241, %f238;
	st.local.f32 	[%rd100+20], %f241;
	st.local.f32 	[%rd101+20], %f242;
	ld.local.f32 	%f243, [%rd98+24];
	fma.rn.f32 	%f244, %f96, %f243, 0f3F800000;
	div.rn.f32 	%f245, %f241, %f244;
	fma.rn.f32 	%f246, %f96, %f245, %f242;
	st.local.f32 	[%rd100+24], %f245;
	st.local.f32 	[%rd101+24], %f246;
	ld.local.f32 	%f247, [%rd98+28];
	fma.rn.f32 	%f248, %f96, %f247, 0f3F800000;
	div.rn.f32 	%f915, %f245, %f248;
	fma.rn.f32 	%f914, %f96, %f915, %f246;
	st.local.f32 	[%rd100+28], %f915;
	st.local.f32 	[%rd101+28], %f914;
	add.s32 	%r335, %r335, 8;
	add.s32 	%r330, %r330, 8;
	setp.eq.s32 	%p45, %r330, %r88;
	@%p45 bra 	$L__BB1_88;
	bra.uni 	$L__BB1_87;
$L__BB1_88:
	setp.eq.s32 	%p46, %r79, 0;
	@%p46 bra 	$L__BB1_73;
	setp.lt.u32 	%p47, %r80, 3;
	@%p47 bra 	$L__BB1_91;
	mul.wide.s32 	%rd102, %r335, 4;
	add.s64 	%rd103, %rd7, %rd102;
	ld.local.f32 	%f249, [%rd103];
	fma.rn.f32 	%f250, %f96, %f249, 0f3F800000;
	div.rn.f32 	%f251, %f915, %f250;
	fma.rn.f32 	%f252, %f96, %f251, %f914;
	sub.s32 	%r219, %r335, %r168;
	mul.wide.s32 	%rd104, %r219, 4;
	add.s64 	%rd105, %rd5, %rd104;
	st.local.f32 	[%rd105], %f251;
	add.s64 	%rd106, %rd6, %rd104;
	st.local.f32 	[%rd106], %f252;
	ld.local.f32 	%f253, [%rd103+4];
	fma.rn.f32 	%f254, %f96, %f253, 0f3F800000;
	div.rn.f32 	%f255, %f251, %f254;
	fma.rn.f32 	%f256, %f96, %f255, %f252;
	st.local.f32 	[%rd105+4], %f255;
	st.local.f32 	[%rd106+4], %f256;
	ld.local.f32 	%f257, [%rd103+8];
	fma.rn.f32 	%f258, %f96, %f257, 0f3F800000;
	div.rn.f32 	%f259, %f255, %f258;
	fma.rn.f32 	%f260, %f96, %f259, %f256;
	st.local.f32 	[%rd105+8], %f259;
	st.local.f32 	[%rd106+8], %f260;
	ld.local.f32 	%f261, [%rd103+12];
	fma.rn.f32 	%f262, %f96, %f261, 0f3F800000;
	div.rn.f32 	%f915, %f259, %f262;
	fma.rn.f32 	%f914, %f96, %f915, %f260;
	st.local.f32 	[%rd105+12], %f915;
	st.local.f32 	[%rd106+12], %f914;
	add.s32 	%r335, %r335, 4;
$L__BB1_91:
	setp.eq.s32 	%p48, %r81, 0;
	@%p48 bra 	$L__BB1_73;
	setp.eq.s32 	%p49, %r81, 1;
	@%p49 bra 	$L__BB1_94;
	mul.wide.s32 	%rd107, %r335, 4;
	add.s64 	%rd108, %rd7, %rd107;
	ld.local.f32 	%f263, [%rd108];
	fma.rn.f32 	%f264, %f96, %f263, 0f3F800000;
	div.rn.f32 	%f265, %f915, %f264;
	fma.rn.f32 	%f266, %f96, %f265, %f914;
	sub.s32 	%r220, %r335, %r168;
	mul.wide.s32 	%rd109, %r220, 4;
	add.s64 	%rd110, %rd5, %rd109;
	st.local.f32 	[%rd110], %f265;
	add.s64 	%rd111, %rd6, %rd109;
	st.local.f32 	[%rd111], %f266;
	ld.local.f32 	%f267, [%rd108+4];
	fma.rn.f32 	%f268, %f96, %f267, 0f3F800000;
	div.rn.f32 	%f915, %f265, %f268;
	fma.rn.f32 	%f914, %f96, %f915, %f266;
	st.local.f32 	[%rd110+4], %f915;
	st.local.f32 	[%rd111+4], %f914;
	add.s32 	%r335, %r335, 2;
$L__BB1_94:
	setp.eq.s32 	%p50, %r89, 0;
	@%p50 bra 	$L__BB1_73;
	mul.wide.s32 	%rd112, %r335, 4;
	add.s64 	%rd113, %rd7, %rd112;
	ld.local.f32 	%f269, [%rd113];
	fma.rn.f32 	%f270, %f96, %f269, 0f3F800000;
	div.rn.f32 	%f271, %f915, %f270;
	fma.rn.f32 	%f272, %f96, %f271, %f914;
	sub.s32 	%r221, %r335, %r168;
	mul.wide.s32 	%rd114, %r221, 4;
	add.s64 	%rd115, %rd5, %rd114;
	st.local.f32 	[%rd115], %f271;
	add.s64 	%rd116, %rd6, %rd114;
	st.local.f32 	[%rd116], %f272;
	bra.uni 	$L__BB1_73;
$L__BB1_96:
	setp.lt.u32 	%p34, %r74, 15;
	mov.b32 	%r339, 0;
	@%p34 bra 	$L__BB1_99;
	mov.b32 	%r328, 0;
$L__BB1_98:
	.pragma "nounroll";
	mul.wide.u32 	%rd87, %r328, 4;
	add.s64 	%rd88, %rd8, %rd87;
	add.s64 	%rd89, %rd7, %rd87;
	mov.f32 	%f213, 0f3E99999A;
	st.local.v4.f32 	[%rd88], {%f213, %f213, %f213, %f213};
	mov.f32 	%f214, 0f3D4CCCCD;
	st.local.v4.f32 	[%rd89], {%f214, %f214, %f214, %f214};
	st.local.v4.f32 	[%rd88+16], {%f213, %f213, %f213, %f213};
	st.local.v4.f32 	[%rd89+16], {%f214, %f214, %f214, %f214};
	st.local.v4.f32 	[%rd88+32], {%f213, %f213, %f213, %f213};
	st.local.v4.f32 	[%rd89+32], {%f214, %f214, %f214, %f214};
	st.local.v4.f32 	[%rd88+48], {%f213, %f213, %f213, %f213};
	st.local.v4.f32 	[%rd89+48], {%f214, %f214, %f214, %f214};
	add.s32 	%r328, %r328, 16;
	setp.eq.s32 	%p35, %r328, %r85;
	mov.u32 	%r339, %r85;
	@%p35 bra 	$L__BB1_99;
	bra.uni 	$L__BB1_98;
$L__BB1_99:
	setp.eq.s32 	%p36, %r75, 0;
	@%p36 bra 	$L__BB1_72;
	setp.lt.u32 	%p37, %r76, 7;
	@%p37 bra 	$L__BB1_102;
	mul.wide.u32 	%rd90, %r339, 4;
	add.s64 	%rd91, %rd8, %rd90;
	mov.b32 	%r207, 1050253722;
	st.local.u32 	[%rd91], %r207;
	add.s64 	%rd92, %rd7, %rd90;
	mov.b32 	%r208, 1028443341;
	st.local.u32 	[%rd92], %r208;
	st.local.u32 	[%rd91+4], %r207;
	st.local.u32 	[%rd92+4], %r208;
	st.local.u32 	[%rd91+8], %r207;
	st.local.u32 	[%rd92+8], %r208;
	st.local.u32 	[%rd91+12], %r207;
	st.local.u32 	[%rd92+12], %r208;
	st.local.u32 	[%rd91+16], %r207;
	st.local.u32 	[%rd92+16], %r208;
	st.local.u32 	[%rd91+20], %r207;
	st.local.u32 	[%rd92+20], %r208;
	st.local.u32 	[%rd91+24], %r207;
	st.local.u32 	[%rd92+24], %r208;
	st.local.u32 	[%rd91+28], %r207;
	st.local.u32 	[%rd92+28], %r208;
	add.s32 	%r339, %r339, 8;
$L__BB1_102:
	setp.eq.s32 	%p38, %r77, 0;
	@%p38 bra 	$L__BB1_72;
	setp.lt.u32 	%p39, %r78, 3;
	@%p39 bra 	$L__BB1_105;
	mul.wide.u32 	%rd93, %r339, 4;
	add.s64 	%rd94, %rd8, %rd93;
	mov.b32 	%r209, 1050253722;
	st.local.u32 	[%rd94], %r209;
	add.s64 	%rd95, %rd7, %rd93;
	mov.b32 	%r210, 1028443341;
	st.local.u32 	[%rd95], %r210;
	st.local.u32 	[%rd94+4], %r209;
	st.local.u32 	[%rd95+4], %r210;
	st.local.u32 	[%rd94+8], %r209;
	st.local.u32 	[%rd95+8], %r210;
	st.local.u32 	[%rd94+12], %r209;
	st.local.u32 	[%rd95+12], %r210;
	add.s32 	%r339, %r339, 4;
$L__BB1_105:
	setp.eq.s32 	%p40, %r86, 0;
	@%p40 bra 	$L__BB1_72;
	setp.eq.s32 	%p41, %r86, 1;
	mul.wide.u32 	%rd96, %r339, 4;
	add.s64 	%rd18, %rd8, %rd96;
	mov.b32 	%r211, 1050253722;
	st.local.u32 	[%rd18], %r211;
	add.s64 	%rd19, %rd7, %rd96;
	mov.b32 	%r212, 1028443341;
	st.local.u32 	[%rd19], %r212;
	@%p41 bra 	$L__BB1_72;
	setp.eq.s32 	%p42, %r86, 2;
	mov.b32 	%r213, 1050253722;
	st.local.u32 	[%rd18+4], %r213;
	mov.b32 	%r214, 1028443341;
	st.local.u32 	[%rd19+4], %r214;
	@%p42 bra 	$L__BB1_72;
	mov.b32 	%r215, 1050253722;
	st.local.u32 	[%rd18+8], %r215;
	mov.b32 	%r216, 1028443341;
	st.local.u32 	[%rd19+8], %r216;
	bra.uni 	$L__BB1_72;
$L__BB1_109:
	setp.ge.s32 	%p4, %r168, %r169;
	@%p4 bra 	$L__BB1_144;
	setp.lt.s32 	%p11, %r169, 1;
	@%p11 bra 	$L__BB1_134;
	add.s32 	%r117, %r169, -1;
	and.b32  	%r118, %r169, 15;
	add.s32 	%r119, %r118, -1;
	and.b32  	%r120, %r169, 7;
	add.s32 	%r121, %r120, -1;
	sub.s32 	%r186, %r169, %r168;
	and.b32  	%r122, %r186, 7;
	add.s32 	%r123, %r122, -1;
	and.b32  	%r124, %r186, 2;
	and.b32  	%r125, %r169, 2147483632;
	and.b32  	%r126, %r169, 3;
	sub.s32 	%r127, %r168, %r169;
	and.b32  	%r128, %r186, -8;
$L__BB1_112:
	setp.lt.u32 	%p18, %r117, 15;
	mov.b32 	%r348, 0;
	@%p18 bra 	$L__BB1_115;
	mov.b32 	%r342, 0;
$L__BB1_114:
	.pragma "nounroll";
	mul.wide.u32 	%rd60, %r342, 4;
	add.s64 	%rd61, %rd8, %rd60;
	add.s64 	%rd62, %rd7, %rd60;
	mov.f32 	%f155, 0f3E99999A;
	st.local.v4.f32 	[%rd61], {%f155, %f155, %f155, %f155};
	mov.f32 	%f156, 0f3D4CCCCD;
	st.local.v4.f32 	[%rd62], {%f156, %f156, %f156, %f156};
	st.local.v4.f32 	[%rd61+16], {%f155, %f155, %f155, %f155};
	st.local.v4.f32 	[%rd62+16], {%f156, %f156, %f156, %f156};
	st.local.v4.f32 	[%rd61+32], {%f155, %f155, %f155, %f155};
	st.local.v4.f32 	[%rd62+32], {%f156, %f156, %f156, %f156};
	st.local.v4.f32 	[%rd61+48], {%f155, %f155, %f155, %f155};
	st.local.v4.f32 	[%rd62+48], {%f156, %f156, %f156, %f156};
	add.s32 	%r342, %r342, 16;
	setp.eq.s32 	%p19, %r342, %r125;
	mov.u32 	%r348, %r125;
	@%p19 bra 	$L__BB1_115;
	bra.uni 	$L__BB1_114;
$L__BB1_115:
	setp.eq.s32 	%p20, %r118, 0;
	@%p20 bra 	$L__BB1_125;
	setp.lt.u32 	%p21, %r119, 7;
	@%p21 bra 	$L__BB1_118;
	mul.wide.u32 	%rd63, %r348, 4;
	add.s64 	%rd64, %rd8, %rd63;
	mov.b32 	%r189, 1050253722;
	st.local.u32 	[%rd64], %r189;
	add.s64 	%rd65, %rd7, %rd63;
	mov.b32 	%r190, 1028443341;
	st.local.u32 	[%rd65], %r190;
	st.local.u32 	[%rd64+4], %r189;
	st.local.u32 	[%rd65+4], %r190;
	st.local.u32 	[%rd64+8], %r189;
	st.local.u32 	[%rd65+8], %r190;
	st.local.u32 	[%rd64+12], %r189;
	st.local.u32 	[%rd65+12], %r190;
	st.local.u32 	[%rd64+16], %r189;
	st.local.u32 	[%rd65+16], %r190;
	st.local.u32 	[%rd64+20], %r189;
	st.local.u32 	[%rd65+20], %r190;
	st.local.u32 	[%rd64+24], %r189;
	st.local.u32 	[%rd65+24], %r190;
	st.local.u32 	[%rd64+28], %r189;
	st.local.u32 	[%rd65+28], %r190;
	add.s32 	%r348, %r348, 8;
$L__BB1_118:
	setp.eq.s32 	%p22, %r120, 0;
	@%p22 bra 	$L__BB1_125;
	setp.lt.u32 	%p23, %r121, 3;
	@%p23 bra 	$L__BB1_121;
	mul.wide.u32 	%rd66, %r348, 4;
	add.s64 	%rd67, %rd8, %rd66;
	mov.b32 	%r191, 1050253722;
	st.local.u32 	[%rd67], %r191;
	add.s64 	%rd68, %rd7, %rd66;
	mov.b32 	%r192, 1028443341;
	st.local.u32 	[%rd68], %r192;
	st.local.u32 	[%rd67+4], %r191;
	st.local.u32 	[%rd68+4], %r192;
	st.local.u32 	[%rd67+8], %r191;
	st.local.u32 	[%rd68+8], %r192;
	st.local.u32 	[%rd67+12], %r191;
	st.local.u32 	[%rd68+12], %r192;
	add.s32 	%r348, %r348, 4;
$L__BB1_121:
	setp.eq.s32 	%p24, %r126, 0;
	@%p24 bra 	$L__BB1_125;
	setp.eq.s32 	%p25, %r126, 1;
	mul.wide.u32 	%rd69, %r348, 4;
	add.s64 	%rd20, %rd8, %rd69;
	mov.b32 	%r193, 1050253722;
	st.local.u32 	[%rd20], %r193;
	add.s64 	%rd21, %rd7, %rd69;
	mov.b32 	%r194, 1028443341;
	st.local.u32 	[%rd21], %r194;
	@%p25 bra 	$L__BB1_125;
	setp.eq.s32 	%p26, %r126, 2;
	mov.b32 	%r195, 1050253722;
	st.local.u32 	[%rd20+4], %r195;
	mov.b32 	%r196, 1028443341;
	st.local.u32 	[%rd21+4], %r196;
	@%p26 bra 	$L__BB1_125;
	mov.b32 	%r197, 1050253722;
	st.local.u32 	[%rd20+8], %r197;
	mov.b32 	%r198, 1028443341;
	st.local.u32 	[%rd21+8], %r198;
$L__BB1_125:
	setp.gt.u32 	%p27, %r127, -8;
	mov.f32 	%f923, 0f3F800000;
	mov.f32 	%f922, 0f00000000;
	mov.u32 	%r345, %r168;
	@%p27 bra 	$L__BB1_128;
	mov.b32 	%r344, 0;
	mov.f32 	%f923, 0f3F800000;
	mov.f32 	%f922, 0f00000000;
	mov.u32 	%r345, %r168;
$L__BB1_127:
	.pragma "nounroll";
	mul.wide.s32 	%rd70, %r345, 4;
	add.s64 	%rd71, %rd7, %rd70;
	ld.local.f32 	%f161, [%rd71];
	fma.rn.f32 	%f162, %f96, %f161, 0f3F800000;
	div.rn.f32 	%f163, %f923, %f162;
	fma.rn.f32 	%f164, %f96, %f163, %f922;
	sub.s32 	%r200, %r345, %r168;
	mul.wide.s32 	%rd72, %r200, 4;
	add.s64 	%rd73, %rd5, %rd72;
	st.local.f32 	[%rd73], %f163;
	add.s64 	%rd74, %rd6, %rd72;
	st.local.f32 	[%rd74], %f164;
	ld.local.f32 	%f165, [%rd71+4];
	fma.rn.f32 	%f166, %f96, %f165, 0f3F800000;
	div.rn.f32 	%f167, %f163, %f166;
	fma.rn.f32 	%f168, %f96, %f167, %f164;
	st.local.f32 	[%rd73+4], %f167;
	st.local.f32 	[%rd74+4], %f168;
	ld.local.f32 	%f169, [%rd71+8];
	fma.rn.f32 	%f170, %f96, %f169, 0f3F800000;
	div.rn.f32 	%f171, %f167, %f170;
	fma.rn.f32 	%f172, %f96, %f171, %f168;
	st.local.f32 	[%rd73+8], %f171;
	st.local.f32 	[%rd74+8], %f172;
	ld.local.f32 	%f173, [%rd71+12];
	fma.rn.f32 	%f174, %f96, %f173, 0f3F800000;
	div.rn.f32 	%f175, %f171, %f174;
	fma.rn.f32 	%f176, %f96, %f175, %f172;
	st.local.f32 	[%rd73+12], %f175;
	st.local.f32 	[%rd74+12], %f176;
	ld.local.f32 	%f177, [%rd71+16];
	fma.rn.f32 	%f178, %f96, %f177, 0f3F800000;
	div.rn.f32 	%f179, %f175, %f178;
	fma.rn.f32 	%f180, %f96, %f179, %f176;
	st.local.f32 	[%rd73+16], %f179;
	st.local.f32 	[%rd74+16], %f180;
	ld.local.f32 	%f181, [%rd71+20];
	fma.rn.f32 	%f182, %f96, %f181, 0f3F800000;
	div.rn.f32 	%f183, %f179, %f182;
	fma.rn.f32 	%f184, %f96, %f183, %f180;
	st.local.f32 	[%rd73+20], %f183;
	st.local.f32 	[%rd74+20], %f184;
	ld.local.f32 	%f185, [%rd71+24];
	fma.rn.f32 	%f186, %f96, %f185, 0f3F800000;
	div.rn.f32 	%f187, %f183, %f186;
	fma.rn.f32 	%f188, %f96, %f187, %f184;
	st.local.f32 	[%rd73+24], %f187;
	st.local.f32 	[%rd74+24], %f188;
	ld.local.f32 	%f189, [%rd71+28];
	fma.rn.f32 	%f190, %f96, %f189, 0f3F800000;
	div.rn.f32 	%f923, %f187, %f190;
	fma.rn.f32 	%f922, %f96, %f923, %f188;
	st.local.f32 	[%rd73+28], %f923;
	st.local.f32 	[%rd74+28], %f922;
	add.s32 	%r345, %r345, 8;
	add.s32 	%r344, %r344, 8;
	setp.ne.s32 	%p28, %r344, %r128;
	@%p28 bra 	$L__BB1_127;
$L__BB1_128:
	setp.eq.s32 	%p29, %r122, 0;
	@%p29 bra 	$L__BB1_133;
	setp.lt.u32 	%p30, %r123, 3;
	@%p30 bra 	$L__BB1_131;
	mul.wide.s32 	%rd75, %r345, 4;
	add.s64 	%rd76, %rd7, %rd75;
	ld.local.f32 	%f191, [%rd76];
	fma.rn.f32 	%f192, %f96, %f191, 0f3F800000;
	div.rn.f32 	%f193, %f923, %f192;
	fma.rn.f32 	%f194, %f96, %f193, %f922;
	sub.s32 	%r201, %r345, %r168;
	mul.wide.s32 	%rd77, %r201, 4;
	add.s64 	%rd78, %rd5, %rd77;
	st.local.f32 	[%rd78], %f193;
	add.s64 	%rd79, %rd6, %rd77;
	st.local.f32 	[%rd79], %f194;
	ld.local.f32 	%f195, [%rd76+4];
	fma.rn.f32 	%f196, %f96, %f195, 0f3F800000;
	div.rn.f32 	%f197, %f193, %f196;
	fma.rn.f32 	%f198, %f96, %f197, %f194;
	st.local.f32 	[%rd78+4], %f197;
	st.local.f32 	[%rd79+4], %f198;
	ld.local.f32 	%f199, [%rd76+8];
	fma.rn.f32 	%f200, %f96, %f199, 0f3F800000;
	div.rn.f32 	%f201, %f197, %f200;
	fma.rn.f32 	%f202, %f96, %f201, %f198;
	st.local.f32 	[%rd78+8], %f201;
	st.local.f32 	[%rd79+8], %f202;
	ld.local.f32 	%f203, [%rd76+12];
	fma.rn.f32 	%f204, %f96, %f203, 0f3F800000;
	div.rn.f32 	%f923, %f201, %f204;
	fma.rn.f32 	%f922, %f96, %f923, %f202;
	st.local.f32 	[%rd78+12], %f923;
	st.local.f32 	[%rd79+12], %f922;
	add.s32 	%r345, %r345, 4;
$L__BB1_131:
	setp.eq.s32 	%p31, %r124, 0;
	@%p31 bra 	$L__BB1_133;
	mul.wide.s32 	%rd80, %r345, 4;
	add.s64 	%rd81, %rd7, %rd80;
	ld.local.f32 	%f205, [%rd81];
	fma.rn.f32 	%f206, %f96, %f205, 0f3F800000;
	div.rn.f32 	%f207, %f923, %f206;
	fma.rn.f32 	%f208, %f96, %f207, %f922;
	sub.s32 	%r202, %r345, %r168;
	mul.wide.s32 	%rd82, %r202, 4;
	add.s64 	%rd83, %rd5, %rd82;
	st.local.f32 	[%rd83], %f207;
	add.s64 	%rd84, %rd6, %rd82;
	st.local.f32 	[%rd84], %f208;
	ld.local.f32 	%f209, [%rd81+4];
	fma.rn.f32 	%f210, %f96, %f209, 0f3F800000;
	div.rn.f32 	%f211, %f207, %f210;
	fma.rn.f32 	%f212, %f96, %f211, %f208;
	st.local.f32 	[%rd83+4], %f211;
	st.local.f32 	[%rd84+4], %f212;
$L__BB1_133:
	mul.wide.s32 	%rd85, %r1, 4;
	add.s64 	%rd86, %rd4, %rd85;
	mov.b32 	%r203, 0;
	st.global.u32 	[%rd86], %r203;
	add.s32 	%r1, %r1, %r2;
	setp.lt.s32 	%p32, %r1, 96000;
	@%p32 bra 	$L__BB1_112;
	bra.uni 	$L__BB1_154;
$L__BB1_134:
	sub.s32 	%r180, %r169, %r168;
	and.b32  	%r145, %r180, 7;
	add.s32 	%r146, %r145, -1;
	and.b32  	%r147, %r180, 2;
	sub.s32 	%r148, %r168, %r169;
	and.b32  	%r149, %r180, -8;
$L__BB1_135:
	setp.gt.u32 	%p12, %r148, -8;
	mov.f32 	%f929, 0f3F800000;
	mov.f32 	%f928, 0f00000000;
	mov.u32 	%r353, %r168;
	@%p12 bra 	$L__BB1_138;
	mov.b32 	%r352, 0;
	mov.f32 	%f929, 0f3F800000;
	mov.f32 	%f928, 0f00000000;
	mov.u32 	%r353, %r168;
$L__BB1_137:
	.pragma "nounroll";
	mul.wide.s32 	%rd43, %r353, 4;
	add.s64 	%rd44, %rd7, %rd43;
	ld.local.f32 	%f103, [%rd44];
	fma.rn.f32 	%f104, %f96, %f103, 0f3F800000;
	div.rn.f32 	%f105, %f929, %f104;
	fma.rn.f32 	%f106, %f96, %f105, %f928;
	sub.s32 	%r182, %r353, %r168;
	mul.wide.s32 	%rd45, %r182, 4;
	add.s64 	%rd46, %rd5, %rd45;
	st.local.f32 	[%rd46], %f105;
	add.s64 	%rd47, %rd6, %rd45;
	st.local.f32 	[%rd47], %f106;
	ld.local.f32 	%f107, [%rd44+4];
	fma.rn.f32 	%f108, %f96, %f107, 0f3F800000;
	div.rn.f32 	%f109, %f105, %f108;
	fma.rn.f32 	%f110, %f96, %f109, %f106;
	st.local.f32 	[%rd46+4], %f109;
	st.local.f32 	[%rd47+4], %f110;
	ld.local.f32 	%f111, [%rd44+8];
	fma.rn.f32 	%f112, %f96, %f111, 0f3F800000;
	div.rn.f32 	%f113, %f109, %f112;
	fma.rn.f32 	%f114, %f96, %f113, %f110;
	st.local.f32 	[%rd46+8], %f113;
	st.local.f32 	[%rd47+8], %f114;
	ld.local.f32 	%f115, [%rd44+12];
	fma.rn.f32 	%f116, %f96, %f115, 0f3F800000;
	div.rn.f32 	%f117, %f113, %f116;
	fma.rn.f32 	%f118, %f96, %f117, %f114;
	st.local.f32 	[%rd46+12], %f117;
	st.local.f32 	[%rd47+12], %f118;
	ld.local.f32 	%f119, [%rd44+16];
	fma.rn.f32 	%f120, %f96, %f119, 0f3F800000;
	div.rn.f32 	%f121, %f117, %f120;
	fma.rn.f32 	%f122, %f96, %f121, %f118;
	st.local.f32 	[%rd46+16], %f121;
	st.local.f32 	[%rd47+16], %f122;
	ld.local.f32 	%f123, [%rd44+20];
	fma.rn.f32 	%f124, %f96, %f123, 0f3F800000;
	div.rn.f32 	%f125, %f121, %f124;
	fma.rn.f32 	%f126, %f96, %f125, %f122;
	st.local.f32 	[%rd46+20], %f125;
	st.local.f32 	[%rd47+20], %f126;
	ld.local.f32 	%f127, [%rd44+24];
	fma.rn.f32 	%f128, %f96, %f127, 0f3F800000;
	div.rn.f32 	%f129, %f125, %f128;
	fma.rn.f32 	%f130, %f96, %f129, %f126;
	st.local.f32 	[%rd46+24], %f129;
	st.local.f32 	[%rd47+24], %f130;
	ld.local.f32 	%f131, [%rd44+28];
	fma.rn.f32 	%f132, %f96, %f131, 0f3F800000;
	div.rn.f32 	%f929, %f129, %f132;
	fma.rn.f32 	%f928, %f96, %f929, %f130;
	st.local.f32 	[%rd46+28], %f929;
	st.local.f32 	[%rd47+28], %f928;
	add.s32 	%r353, %r353, 8;
	add.s32 	%r352, %r352, 8;
	setp.ne.s32 	%p13, %r352, %r149;
	@%p13 bra 	$L__BB1_137;
$L__BB1_138:
	setp.eq.s32 	%p14, %r145, 0;
	@%p14 bra 	$L__BB1_143;
	setp.lt.u32 	%p15, %r146, 3;
	@%p15 bra 	$L__BB1_141;
	mul.wide.s32 	%rd48, %r353, 4;
	add.s64 	%rd49, %rd7, %rd48;
	ld.local.f32 	%f133, [%rd49];
	fma.rn.f32 	%f134, %f96, %f133, 0f3F800000;
	div.rn.f32 	%f135, %f929, %f134;
	fma.rn.f32 	%f136, %f96, %f135, %f928;
	sub.s32 	%r183, %r353, %r168;
	mul.wide.s32 	%rd50, %r183, 4;
	add.s64 	%rd51, %rd5, %rd50;
	st.local.f32 	[%rd51], %f135;
	add.s64 	%rd52, %rd6, %rd50;
	st.local.f32 	[%rd52], %f136;
	ld.local.f32 	%f137, [%rd49+4];
	fma.rn.f32 	%f138, %f96, %f137, 0f3F800000;
	div.rn.f32 	%f139, %f135, %f138;
	fma.rn.f32 	%f140, %f96, %f139, %f136;
	st.local.f32 	[%rd51+4], %f139;
	st.local.f32 	[%rd52+4], %f140;
	ld.local.f32 	%f141, [%rd49+8];
	fma.rn.f32 	%f142, %f96, %f141, 0f3F800000;
	div.rn.f32 	%f143, %f139, %f142;
	fma.rn.f32 	%f144, %f96, %f143, %f140;
	st.local.f32 	[%rd51+8], %f143;
	st.local.f32 	[%rd52+8], %f144;
	ld.local.f32 	%f145, [%rd49+12];
	fma.rn.f32 	%f146, %f96, %f145, 0f3F800000;
	div.rn.f32 	%f929, %f143, %f146;
	fma.rn.f32 	%f928, %f96, %f929, %f144;
	st.local.f32 	[%rd51+12], %f929;
	st.local.f32 	[%rd52+12], %f928;
	add.s32 	%r353, %r353, 4;
$L__BB1_141:
	setp.eq.s32 	%p16, %r147, 0;
	@%p16 bra 	$L__BB1_143;
	mul.wide.s32 	%rd53, %r353, 4;
	add.s64 	%rd54, %rd7, %rd53;
	ld.local.f32 	%f147, [%rd54];
	fma.rn.f32 	%f148, %f96, %f147, 0f3F800000;
	div.rn.f32 	%f149, %f929, %f148;
	fma.rn.f32 	%f150, %f96, %f149, %f928;
	sub.s32 	%r184, %r353, %r168;
	mul.wide.s32 	%rd55, %r184, 4;
	add.s64 	%rd56, %rd5, %rd55;
	st.local.f32 	[%rd56], %f149;
	add.s64 	%rd57, %rd6, %rd55;
	st.local.f32 	[%rd57], %f150;
	ld.local.f32 	%f151, [%rd54+4];
	fma.rn.f32 	%f152, %f96, %f151, 0f3F800000;
	div.rn.f32 	%f153, %f149, %f152;
	fma.rn.f32 	%f154, %f96, %f153, %f150;
	st.local.f32 	[%rd56+4], %f153;
	st.local.f32 	[%rd57+4], %f154;
$L__BB1_143:
	mul.wide.s32 	%rd58, %r1, 4;
	add.s64 	%rd59, %rd4, %rd58;
	mov.b32 	%r185, 0;
	st.global.u32 	[%rd59], %r185;
	add.s32 	%r1, %r1, %r2;
	setp.lt.s32 	%p17, %r1, 96000;
	@%p17 bra 	$L__BB1_135;
	bra.uni 	$L__BB1_154;
$L__BB1_144:
	setp.gt.s32 	%p5, %r169, 0;
	@%p5 bra 	$L__BB1_145;
	bra.uni 	$L__BB1_153;
$L__BB1_145:
	add.s32 	%r159, %r169, -1;
	and.b32  	%r160, %r169, 15;
	and.b32  	%r161, %r169, 2147483632;
	cvt.u64.u32 	%rd22, %r161;
$L__BB1_146:
	setp.lt.u32 	%p7, %r159, 15;
	mov.b64 	%rd295, 0;
	@%p7 bra 	$L__BB1_150;
	mov.b32 	%r356, 0;
$L__BB1_148:
	.pragma "nounroll";
	mul.wide.u32 	%rd35, %r356, 4;
	add.s64 	%rd36, %rd8, %rd35;
	add.s64 	%rd37, %rd7, %rd35;
	mov.f32 	%f97, 0f3E99999A;
	st.local.v4.f32 	[%rd36], {%f97, %f97, %f97, %f97};
	mov.f32 	%f98, 0f3D4CCCCD;
	st.local.v4.f32 	[%rd37], {%f98, %f98, %f98, %f98};
	st.local.v4.f32 	[%rd36+16], {%f97, %f97, %f97, %f97};
	st.local.v4.f32 	[%rd37+16], {%f98, %f98, %f98, %f98};
	st.local.v4.f32 	[%rd36+32], {%f97, %f97, %f97, %f97};
	st.local.v4.f32 	[%rd37+32], {%f98, %f98, %f98, %f98};
	st.local.v4.f32 	[%rd36+48], {%f97, %f97, %f97, %f97};
	st.local.v4.f32 	[%rd37+48], {%f98, %f98, %f98, %f98};
	add.s32 	%r356, %r356, 16;
	setp.ne.s32 	%p8, %r356, %r161;
	@%p8 bra 	$L__BB1_148;
	mov.u64 	%rd295, %rd22;
$L__BB1_150:
	setp.eq.s32 	%p9, %r160, 0;
	@%p9 bra 	$L__BB1_152;
	shl.b64 	%rd38, %rd295, 2;
	add.s64 	%rd39, %rd8, %rd38;
	mov.b32 	%r177, 1050253722;
	st.local.u32 	[%rd39], %r177;
	add.s64 	%rd40, %rd7, %rd38;
	mov.b32 	%r178, 1028443341;
	st.local.u32 	[%rd40], %r178;
$L__BB1_152:
	mul.wide.s32 	%rd41, %r1, 4;
	add.s64 	%rd42, %rd4, %rd41;
	mov.b32 	%r179, 0;
	st.global.u32 	[%rd42], %r179;
	add.s32 	%r1, %r1, %r2;
	setp.lt.s32 	%p10, %r1, 96000;
	@%p10 bra 	$L__BB1_146;
	bra.uni 	$L__BB1_154;
$L__BB1_153:
	mul.wide.s32 	%rd32, %r1, 4;
	add.s64 	%rd33, %rd4, %rd32;
	mov.b32 	%r175, 0;
	st.global.u32 	[%rd33], %r175;
	add.s32 	%r1, %r1, %r2;
	setp.lt.s32 	%p6, %r1, 96000;
	@%p6 bra 	$L__BB1_153;
$L__BB1_154:
	ret;

}


// ===== COMPILED SASS (sm_100) =====

	.target	sm_100

	.elftype	@"ET_EXEC"


//--------------------- .note.nv.tkinfo           --------------------------
	.section	.note.nv.tkinfo,"",@"SHT_NOTE"
	.sectionflags	@"SHF_NOTE_NV_TKINFO"
	.tkinfo
        /*0018*/ 	.word	0x00000002
        /*0030*/ 	.string	""
        /*0030*/ 	.string	"ptxas"
        /*0030*/ 	.string	"Cuda compilation tools, release 13.0, V13.0.88"
        /*0030*/ 	.string	"Build cuda_13.0.r13.0/compiler.36424714_0"
        /*0030*/ 	.string	"-arch sm_100 -m 64 "



//--------------------- .note.nv.cuinfo           --------------------------
	.section	.note.nv.cuinfo,"",@"SHT_NOTE"
	.sectionflags	@"SHF_NOTE_NV_CUINFO"
        /*0018*/ 	.short	0x0002
        /*001a*/ 	.short	0x0064
        /*001c*/ 	.short	0x0082
	.zero		2


//--------------------- .nv.info                  --------------------------
	.section	.nv.info,"",@"SHT_CUDA_INFO"
	.align	4


	//----- nvinfo : EIATTR_REGCOUNT
	.align		4
        /*0000*/ 	.byte	0x04, 0x2f
        /*0002*/ 	.short	(.L_1 - .L_0)
	.align		4
.L_0:
        /*0004*/ 	.word	index@(_Z28Pathcalc_Portfolio_KernelGPUPfS_PKfPKiS1_fiii)
        /*0008*/ 	.word	0x00000020


	//----- nvinfo : EIATTR_FRAME_SIZE
	.align		4
.L_1:
        /*000c*/ 	.byte	0x04, 0x11
        /*000e*/ 	.short	(.L_3 - .L_2)
	.align		4
.L_2:
        /*0010*/ 	.word	index@($__internal_3_$__cuda_sm3x_div_rn_noftz_f32_slowpath)
        /*0014*/ 	.word	0x00003840


	//----- nvinfo : EIATTR_FRAME_SIZE
	.align		4
.L_3:
        /*0018*/ 	.byte	0x04, 0x11
        /*001a*/ 	.short	(.L_5 - .L_4)
	.align		4
.L_4:
        /*001c*/ 	.word	index@($__internal_2_$__cuda_sm20_sqrt_rn_f32_slowpath)
        /*0020*/ 	.word	0x00003840


	//----- nvinfo : EIATTR_FRAME_SIZE
	.align		4
.L_5:
        /*0024*/ 	.byte	0x04, 0x11
        /*0026*/ 	.short	(.L_7 - .L_6)
	.align		4
.L_6:
        /*0028*/ 	.word	index@(_Z28Pathcalc_Portfolio_KernelGPUPfS_PKfPKiS1_fiii)
        /*002c*/ 	.word	0x00003840


	//----- nvinfo : EIATTR_REGCOUNT
	.align		4
.L_7:
        /*0030*/ 	.byte	0x04, 0x2f
        /*0032*/ 	.short	(.L_9 - .L_8)
	.align		4
.L_8:
        /*0034*/ 	.word	index@(_Z29Pathcalc_Portfolio_KernelGPU2PfPKfPKiS1_fiii)
        /*0038*/ 	.word	0x00000020


	//----- nvinfo : EIATTR_FRAME_SIZE
	.align		4
.L_9:
        /*003c*/ 	.byte	0x04, 0x11
        /*003e*/ 	.short	(.L_11 - .L_10)
	.align		4
.L_10:
        /*0040*/ 	.word	index@($__internal_1_$__cuda_sm3x_div_rn_noftz_f32_slowpath)
        /*0044*/ 	.word	0x000003c0


	//----- nvinfo : EIATTR_FRAME_SIZE
	.align		4
.L_11:
        /*0048*/ 	.byte	0x04, 0x11
        /*004a*/ 	.short	(.L_13 - .L_12)
	.align		4
.L_12:
        /*004c*/ 	.word	index@($__internal_0_$__cuda_sm20_sqrt_rn_f32_slowpath)
        /*0050*/ 	.word	0x000003c0


	//----- nvinfo : EIATTR_FRAME_SIZE
	.align		4
.L_13:
        /*0054*/ 	.byte	0x04, 0x11
        /*0056*/ 	.short	(.L_15 - .L_14)
	.align		4
.L_14:
        /*0058*/ 	.word	index@(_Z29Pathcalc_Portfolio_KernelGPU2PfPKfPKiS1_fiii)
        /*005c*/ 	.word	0x000003c0


	//----- nvinfo : EIATTR_MIN_STACK_SIZE
	.align		4
.L_15:
        /*0060*/ 	.byte	0x04, 0x12
        /*0062*/ 	.short	(.L_17 - .L_16)
	.align		4
.L_16:
        /*0064*/ 	.word	index@(_Z29Pathcalc_Portfolio_KernelGPU2PfPKfPKiS1_fiii)
        /*0068*/ 	.word	0x000003c0


	//----- nvinfo : EIATTR_MIN_STACK_SIZE
	.align		4
.L_17:
        /*006c*/ 	.byte	0x04, 0x12
        /*006e*/ 	.short	(.L_19 - .L_18)
	.align		4
.L_18:
        /*0070*/ 	.word	index@(_Z28Pathcalc_Portfolio_KernelGPUPfS_PKfPKiS1_fiii)
        /*0074*/ 	.word	0x00003840
.L_19:


//--------------------- .nv.compat                --------------------------
	.section	.nv.compat,"",@"SHT_CUDA_COMPAT_INFO"
	.align	4
        /*0000*/ 	.byte	0x02, 0x09, 0x00, 0x00, 0x02, 0x02, 0x01, 0x00, 0x02, 0x05, 0x05, 0x00, 0x03, 0x07, 0x01, 0x01
        /*0010*/ 	.byte	0x02, 0x03, 0x00, 0x00, 0x02, 0x06, 0x01, 0x00, 0x04, 0x0b, 0x08, 0x00, 0x01, 0x00, 0x00, 0x00
        /*0020*/ 	.byte	0x00, 0x00, 0x00, 0x00


//--------------------- .nv.info._Z29Pathcalc_Portfolio_KernelGPU2PfPKfPKiS1_fiii --------------------------
	.section	.nv.info._Z29Pathcalc_Portfolio_KernelGPU2PfPKfPKiS1_fiii,"",@"SHT_CUDA_INFO"
	.sectionflags	@""
	.align	4


	//----- nvinfo : EIATTR_CUDA_API_VERSION
	.align		4
        /*0000*/ 	.byte	0x04, 0x37
        /*0002*/ 	.short	(.L_21 - .L_20)
.L_20:
        /*0004*/ 	.word	0x00000082


	//----- nvinfo : EIATTR_KPARAM_INFO
	.align		4
.L_21:
        /*0008*/ 	.byte	0x04, 0x17
        /*000a*/ 	.short	(.L_23 - .L_22)
.L_22:
        /*000c*/ 	.word	0x00000000
        /*0010*/ 	.short	0x0007
        /*0012*/ 	.short	0x002c
        /*0014*/ 	.byte	0x00, 0xf0, 0x11, 0x00


	//----- nvinfo : EIATTR_KPARAM_INFO
	.align		4
.L_23:
        /*0018*/ 	.byte	0x04, 0x17
        /*001a*/ 	.short	(.L_25 - .L_24)
.L_24:
        /*001c*/ 	.word	0x00000000
        /*0020*/ 	.short	0x0006
        /*0022*/ 	.short	0x0028
        /*0024*/ 	.byte	0x00, 0xf0, 0x11, 0x00


	//----- nvinfo : EIATTR_KPARAM_INFO
	.align		4
.L_25:
        /*0028*/ 	.byte	0x04, 0x17
        /*002a*/ 	.short	(.L_27 - .L_26)
.L_26:
        /*002c*/ 	.word	0x00000000
        /*0030*/ 	.short	0x0005
        /*0032*/ 	.short	0x0024
        /*0034*/ 	.byte	0x00, 0xf0, 0x11, 0x00


	//----- nvinfo : EIATTR_KPARAM_INFO
	.align		4
.L_27:
        /*0038*/ 	.byte	0x04, 0x17
        /*003a*/ 	.short	(.L_29 - .L_28)
.L_28:
        /*003c*/ 	.word	0x00000000
        /*0040*/ 	.short	0x0004
        /*0042*/ 	.short	0x0020
        /*0044*/ 	.byte	0x00, 0xf0, 0x11, 0x00


	//----- nvinfo : EIATTR_KPARAM_INFO
	.align		4
.L_29:
        /*0048*/ 	.byte	0x04, 0x17
        /*004a*/ 	.short	(.L_31 - .L_30)
.L_30:
        /*004c*/ 	.word	0x00000000
        /*0050*/ 	.short	0x0003
        /*0052*/ 	.short	0x0018
        /*0054*/ 	.byte	0x00, 0xf5, 0x21, 0x00


	//----- nvinfo : EIATTR_KPARAM_INFO
	.align		4
.L_31:
        /*0058*/ 	.byte	0x04, 0x17
        /*005a*/ 	.short	(.L_33 - .L_32)
.L_32:
        /*005c*/ 	.word	0x00000000
        /*0060*/ 	.short	0x0002
        /*0062*/ 	.short	0x0010
        /*0064*/ 	.byte	0x00, 0xf5, 0x21, 0x00


	//----- nvinfo : EIATTR_KPARAM_INFO
	.align		4
.L_33:
        /*0068*/ 	.byte	0x04, 0x17
        /*006a*/ 	.short	(.L_35 - .L_34)
.L_34:
        /*006c*/ 	.word	0x00000000
        /*0070*/ 	.short	0x0001
        /*0072*/ 	.short	0x0008
        /*0074*/ 	.byte	0x00, 0xf5, 0x21, 0x00


	//----- nvinfo : EIATTR_KPARAM_INFO
	.align		4
.L_35:
        /*0078*/ 	.byte	0x04, 0x17
        /*007a*/ 	.short	(.L_37 - .L_36)
.L_36:
        /*007c*/ 	.word	0x00000000
        /*0080*/ 	.short	0x0000
        /*0082*/ 	.short	0x0000
        /*0084*/ 	.byte	0x00, 0xf5, 0x21, 0x00


	//----- nvinfo : EIATTR_SPARSE_MMA_MASK
	.align		4
.L_37:
        /*0088*/ 	.byte	0x03, 0x50
        /*008a*/ 	.short	0x0000


	//----- nvinfo : EIATTR_MAXREG_COUNT
	.align		4
        /*008c*/ 	.byte	0x03, 0x1b
        /*008e*/ 	.short	0x00ff


	//----- nvinfo : EIATTR_MERCURY_ISA_VERSION
	.align		4
        /*0090*/ 	.byte	0x03, 0x5f
        /*0092*/ 	.short	0x0101


	//----- nvinfo : EIATTR_VRC_CTA_INIT_COUNT
	.align		4
        /*0094*/ 	.byte	0x02, 0x4a
	.zero		1
	.zero		1


	//----- nvinfo : EIATTR_EXIT_INSTR_OFFSETS
	.align		4
        /*0098*/ 	.byte	0x04, 0x1c
        /*009a*/ 	.short	(.L_39 - .L_38)


	//   ....[0]....
.L_38:
        /*009c*/ 	.word	0x000000b0


	//   ....[1]....
        /*00a0*/ 	.word	0x00006270


	//   ....[2]....
        /*00a4*/ 	.word	0x00008900


	//   ....[3]....
        /*00a8*/ 	.word	0x0000a230


	//   ....[4]....
        /*00ac*/ 	.word	0x0000b5a0


	//   ....[5]....
        /*00b0*/ 	.word	0x0000b630


	//   ....[6]....
        /*00b4*/ 	.word	0x0000b8b0


	//----- nvinfo : EIATTR_CRS_STACK_SIZE
	.align		4
.L_39:
        /*00b8*/ 	.byte	0x04, 0x1e
        /*00ba*/ 	.short	(.L_41 - .L_40)
.L_40:
        /*00bc*/ 	.word	0x00000000


	//----- nvinfo : EIATTR_CBANK_PARAM_SIZE
	.align		4
.L_41:
        /*00c0*/ 	.byte	0x03, 0x19
        /*00c2*/ 	.short	0x0030


	//----- nvinfo : EIATTR_PARAM_CBANK
	.align		4
        /*00c4*/ 	.byte	0x04, 0x0a
        /*00c6*/ 	.short	(.L_43 - .L_42)
	.align		4
.L_42:
        /*00c8*/ 	.word	index@(.nv.constant0._Z29Pathcalc_Portfolio_KernelGPU2PfPKfPKiS1_fiii)
        /*00cc*/ 	.short	0x0380
        /*00ce*/ 	.short	0x0030


	//----- nvinfo : EIATTR_SW_WAR
	.align		4
.L_43:
        /*00d0*/ 	.byte	0x04, 0x36
        /*00d2*/ 	.short	(.L_45 - .L_44)
.L_44:
        /*00d4*/ 	.word	0x00000008
.L_45:


//--------------------- .nv.info._Z28Pathcalc_Portfolio_KernelGPUPfS_PKfPKiS1_fiii --------------------------
	.section	.nv.info._Z28Pathcalc_Portfolio_KernelGPUPfS_PKfPKiS1_fiii,"",@"SHT_CUDA_INFO"
	.sectionflags	@""
	.align	4


	//----- nvinfo : EIATTR_CUDA_API_VERSION
	.align		4
        /*0000*/ 	.byte	0x04, 0x37
        /*0002*/ 	.short	(.L_47 - .L_46)
.L_46:
        /*0004*/ 	.word	0x00000082


	//----- nvinfo : EIATTR_KPARAM_INFO
	.align		4
.L_47:
        /*0008*/ 	.byte	0x04, 0x17
        /*000a*/ 	.short	(.L_49 - .L_48)
.L_48:
        /*000c*/ 	.word	0x00000000
        /*0010*/ 	.short	0x0008
        /*0012*/ 	.short	0x0034
        /*0014*/ 	.byte	0x00, 0xf0, 0x11, 0x00


	//----- nvinfo : EIATTR_KPARAM_INFO
	.align		4
.L_49:
        /*0018*/ 	.byte	0x04, 0x17
        /*001a*/ 	.short	(.L_51 - .L_50)
.L_50:
        /*001c*/ 	.word	0x00000000
        /*0020*/ 	.short	0x0007
        /*0022*/ 	.short	0x0030
        /*0024*/ 	.byte	0x00, 0xf0, 0x11, 0x00


	//----- nvinfo : EIATTR_KPARAM_INFO
	.align		4
.L_51:
        /*0028*/ 	.byte	0x04, 0x17
        /*002a*/ 	.short	(.L_53 - .L_52)
.L_52:
        /*002c*/ 	.word	0x00000000
        /*0030*/ 	.short	0x0006
        /*0032*/ 	.short	0x002c
        /*0034*/ 	.byte	0x00, 0xf0, 0x11, 0x00


	//----- nvinfo : EIATTR_KPARAM_INFO
	.align		4
.L_53:
        /*0038*/ 	.byte	0x04, 0x17
        /*003a*/ 	.short	(.L_55 - .L_54)
.L_54:
        /*003c*/ 	.word	0x00000000
        /*0040*/ 	.short	0x0005
        /*0042*/ 	.short	0x0028
        /*0044*/ 	.byte	0x00, 0xf0, 0x11, 0x00


	//----- nvinfo : EIATTR_KPARAM_INFO
	.align		4
.L_55:
        /*0048*/ 	.byte	0x04, 0x17
        /*004a*/ 	.short	(.L_57 - .L_56)
.L_56:
        /*004c*/ 	.word	0x00000000
        /*0050*/ 	.short	0x0004
        /*0052*/ 	.short	0x0020
        /*0054*/ 	.byte	0x00, 0xf5, 0x21, 0x00


	//----- nvinfo : EIATTR_KPARAM_INFO
	.align		4
.L_57:
        /*0058*/ 	.byte	0x04, 0x17
        /*005a*/ 	.short	(.L_59 - .L_58)
.L_58:
        /*005c*/ 	.word	0x00000000
        /*0060*/ 	.short	0x0003
        /*0062*/ 	.short	0x0018
        /*0064*/ 	.byte	0x00, 0xf5, 0x21, 0x00


	//----- nvinfo : EIATTR_KPARAM_INFO
	.align		4
.L_59:
        /*0068*/ 	.byte	0x04, 0x17
        /*006a*/ 	.short	(.L_61 - .L_60)
.L_60:
        /*006c*/ 	.word	0x00000000
        /*0070*/ 	.short	0x0002
        /*0072*/ 	.short	0x0010
        /*0074*/ 	.byte	0x00, 0xf5, 0x21, 0x00


	//----- nvinfo : EIATTR_KPARAM_INFO
	.align		4
.L_61:
        /*0078*/ 	.byte	0x04, 0x17
        /*007a*/ 	.short	(.L_63 - .L_62)
.L_62:
        /*007c*/ 	.word	0x00000000
        /*0080*/ 	.short	0x0001
        /*0082*/ 	.short	0x0008
        /*0084*/ 	.byte	0x00, 0xf5, 0x21, 0x00


	//----- nvinfo : EIATTR_KPARAM_INFO
	.align		4
.L_63:
        /*0088*/ 	.byte	0x04, 0x17
        /*008a*/ 	.short	(.L_65 - .L_64)
.L_64:
        /*008c*/ 	.word	0x00000000
        /*0090*/ 	.short	0x0000
        /*0092*/ 	.short	0x0000
        /*0094*/ 	.byte	0x00, 0xf5, 0x21, 0x00


	//----- nvinfo : EIATTR_SPARSE_MMA_MASK
	.align		4
.L_65:
        /*0098*/ 	.byte	0x03, 0x50
        /*009a*/ 	.short	0x0000


	//----- nvinfo : EIATTR_MAXREG_COUNT
	.align		4
        /*009c*/ 	.byte	0x03, 0x1b
        /*009e*/ 	.short	0x00ff


	//----- nvinfo : EIATTR_MERCURY_ISA_VERSION
	.align		4
        /*00a0*/ 	.byte	0x03, 0x5f
        /*00a2*/ 	.short	0x0101


	//----- nvinfo : EIATTR_VRC_CTA_INIT_COUNT
	.align		4
        /*00a4*/ 	.byte	0x02, 0x4a
	.zero		1
	.zero		1


	//----- nvinfo : EIATTR_EXIT_INSTR_OFFSETS
	.align		4
        /*00a8*/ 	.byte	0x04, 0x1c
        /*00aa*/ 	.short	(.L_67 - .L_66)


	//   ....[0]....
.L_66:
        /*00ac*/ 	.word	0x00000090


	//   ....[1]....
        /*00b0*/ 	.word	0x0000adb0


	//----- nvinfo : EIATTR_CRS_STACK_SIZE
	.align		4
.L_67:
        /*00b4*/ 	.byte	0x04, 0x1e
        /*00b6*/ 	.short	(.L_69 - .L_68)
.L_68:
        /*00b8*/ 	.word	0x00000000


	//----- nvinfo : EIATTR_CBANK_PARAM_SIZE
	.align		4
.L_69:
        /*00bc*/ 	.byte	0x03, 0x19
        /*00be*/ 	.short	0x0038


	//----- nvinfo : EIATTR_PARAM_CBANK
	.align		4
        /*00c0*/ 	.byte	0x04, 0x0a
        /*00c2*/ 	.short	(.L_71 - .L_70)
	.align		4
.L_70:
        /*00c4*/ 	.word	index@(.nv.constant0._Z28Pathcalc_Portfolio_KernelGPUPfS_PKfPKiS1_fiii)
        /*00c8*/ 	.short	0x0380
        /*00ca*/ 	.short	0x0038


	//----- nvinfo : EIATTR_SW_WAR
	.align		4
.L_71:
        /*00cc*/ 	.byte	0x04, 0x36
        /*00ce*/ 	.short	(.L_73 - .L_72)
.L_72:
        /*00d0*/ 	.word	0x00000008
.L_73:


//--------------------- .nv.callgraph             --------------------------
	.section	.nv.callgraph,"",@"SHT_CUDA_CALLGRAPH"
	.align	4
	.sectionentsize	8
	.align		4
        /*0000*/ 	.word	0x00000000
	.align		4
        /*0004*/ 	.word	0xffffffff
	.align		4
        /*0008*/ 	.word	0x00000000
	.align		4
        /*000c*/ 	.word	0xfffffffe
	.align		4
        /*0010*/ 	.word	0x00000000
	.align		4
        /*0014*/ 	.word	0xfffffffd
	.align		4
        /*0018*/ 	.word	0x00000000
	.align		4
        /*001c*/ 	.word	0xfffffffc


//--------------------- .text._Z29Pathcalc_Portfolio_KernelGPU2PfPKfPKiS1_fiii --------------------------
	.section	.text._Z29Pathcalc_Portfolio_KernelGPU2PfPKfPKiS1_fiii,"ax",@progbits
	.align	128
        .global         _Z29Pathcalc_Portfolio_KernelGPU2PfPKfPKiS1_fiii
        .type           _Z29Pathcalc_Portfolio_KernelGPU2PfPKfPKiS1_fiii,@function
        .size           _Z29Pathcalc_Portfolio_KernelGPU2PfPKfPKiS1_fiii,(.L_x_458 - _Z29Pathcalc_Portfolio_KernelGPU2PfPKfPKiS1_fiii)
        .other          _Z29Pathcalc_Portfolio_KernelGPU2PfPKfPKiS1_fiii,@"STO_CUDA_ENTRY STV_DEFAULT"
_Z29Pathcalc_Portfolio_KernelGPU2PfPKfPKiS1_fiii:
.text._Z29Pathcalc_Portfolio_KernelGPU2PfPKfPKiS1_fiii:
[----:B------:R-:W0:Y:S01]  /*0000*/  LDC R1, c[0x0][0x37c] ;  /* 0x0000df00ff017b82 */ /* 0x000e220000000800 */
[----:B------:R-:W1:Y:S01]  /*0010*/  S2R R3, SR_CTAID.X ;  /* 0x0000000000037919 */ /* 0x000e620000002500 */
[----:B------:R-:W1:Y:S01]  /*0020*/  LDCU UR5, c[0x0][0x360] ;  /* 0x00006c00ff0577ac */ /* 0x000e620008000800 */
[----:B0-----:R-:W-:Y:S01]  /*0030*/  IADD3 R1, PT, PT, R1, -0x3c0, RZ ;  /* 0xfffffc4001017810 */ /* 0x001fe20007ffe0ff */
[----:B------:R-:W1:Y:S01]  /*0040*/  S2R R0, SR_TID.X ;  /* 0x0000000000007919 */ /* 0x000e620000002100 */
[----:B------:R-:W0:Y:S02]  /*0050*/  LDCU UR4, c[0x0][0x370] ;  /* 0x00006e00ff0477ac */ /* 0x000e240008000800 */
[C---:B------:R-:W-:Y:S02]  /*0060*/  R2UR UR6, R1.reuse ;  /* 0x00000000010672ca */ /* 0x040fe400000e0000 */
[----:B------:R-:W-:Y:S01]  /*0070*/  R2UR UR20, R1 ;  /* 0x00000000011472ca */ /* 0x000fe200000e0000 */
[----:B-1----:R-:W-:Y:S01]  /*0080*/  IMAD R3, R3, UR5, R0 ;  /* 0x0000000503037c24 */ /* 0x002fe2000f8e0200 */
[----:B0-----:R-:W-:-:S04]  /*0090*/  UIMAD UR5, UR5, UR4, URZ ;  /* 0x00000004050572a4 */ /* 0x001fc8000f8e02ff */
[----:B------:R-:W-:-:S13]  /*00a0*/  ISETP.GT.AND P0, PT, R3, 0x176ff, PT ;  /* 0x000176ff0300780c */ /* 0x000fda0003f04270 */
[----:B------:R-:W-:Y:S05]  /*00b0*/  @P0 EXIT ;  /* 0x000000000000094d */ /* 0x000fea0003800000 */
[----:B------:R-:W0:Y:S01]  /*00c0*/  LDCU UR4, c[0x0][0x3a4] ;  /* 0x00007480ff0477ac */ /* 0x000e220008000800 */
[----:B------:R-:W1:Y:S01]  /*00d0*/  LDCU.64 UR18, c[0x0][0x358] ;  /* 0x00006b00ff1277ac */ /* 0x000e620008000a00 */
[----:B------:R-:W-:Y:S02]  /*00e0*/  UIADD3 UR6, UPT, UPT, UR6, 0x140, URZ ;  /* 0x0000014006067890 */ /* 0x000fe4000fffe0ff */
[----:B0-----:R-:W-:-:S09]  /*00f0*/  UISETP.GE.AND UP0, UPT, UR4, 0x1, UPT ;  /* 0x000000010400788c */ /* 0x001fd2000bf06270 */
[----:B-1----:R-:W-:Y:S05]  /*0100*/  BRA.U !UP0, `(.L_x_0) ;  /* 0x00000061085c7547 */ /* 0x002fea000b800000 */
[----:B------:R-:W0:Y:S01]  /*0110*/  LDCU UR9, c[0x0][0x3a0] ;  /* 0x00007400ff0977ac */ /* 0x000e220008000800 */
[----:B------:R-:W-:Y:S01]  /*0120*/  IADD3 R2, PT, PT, R1, 0x280, RZ ;  /* 0x0000028001027810 */ /* 0x000fe20007ffe0ff */
[----:B------:R-:W1:Y:S01]  /*0130*/  LDCU UR7, c[0x0][0x3a8] ;  /* 0x00007500ff0777ac */ /* 0x000e620008000800 */
[----:B0-----:R-:W-:Y:S02]  /*0140*/  UIADD3 UR8, UPT, UPT, UR9, -0xd000000, URZ ;  /* 0xf300000009087890 */ /* 0x001fe4000fffe0ff */
[----:B------:R-:W0:Y:S02]  /*0150*/  MUFU.RSQ R0, UR9 ;  /* 0x0000000900007d08 */ /* 0x000e240008001400 */
[----:B------:R-:W-:Y:S02]  /*0160*/  UISETP.GT.U32.AND UP0, UPT, UR8, 0x727fffff, UPT ;  /* 0x727fffff0800788c */ /* 0x000fe4000bf04070 */
[----:B-1----:R-:W-:Y:S02]  /*0170*/  UIADD3 UR4, UPT, UPT, -UR4, UR7, URZ ;  /* 0x0000000704047290 */ /* 0x002fe4000fffe1ff */
[----:B------:R-:W-:-:S05]  /*0180*/  ULOP3.LUT UR7, UR7, 0x7ffffff0, URZ, 0xc0, !UPT ;  /* 0x7ffffff007077892 */ /* 0x000fca000f8ec0ff */
[----:B------:R-:W-:Y:S07]  /*0190*/  BRA.U !UP0, `(.L_x_1) ;  /* 0x00000001080c7547 */ /* 0x000fee000b800000 */
[----:B------:R-:W-:-:S07]  /*01a0*/  MOV R6, 0x1c0 ;  /* 0x000001c000067802 */ /* 0x000fce0000000f00 */
[----:B0-----:R-:W-:Y:S05]  /*01b0*/  CALL.REL.NOINC `($__internal_0_$__cuda_sm20_sqrt_rn_f32_slowpath) ;  /* 0x000000b400c07944 */ /* 0x001fea0003c00000 */
[----:B------:R-:W-:Y:S05]  /*01c0*/  BRA `(.L_x_2) ;  /* 0x0000000000107947 */ /* 0x000fea0003800000 */
.L_x_1:
[C---:B0-----:R-:W-:Y:S01]  /*01d0*/  FMUL.FTZ R4, R0.reuse, UR9 ;  /* 0x0000000900047c20 */ /* 0x041fe20008410000 */
[----:B------:R-:W-:-:S03]  /*01e0*/  FMUL.FTZ R0, R0, 0.5 ;  /* 0x3f00000000007820 */ /* 0x000fc60000410000 */
[----:B------:R-:W-:-:S04]  /*01f0*/  FFMA R5, -R4, R4, UR9 ;  /* 0x0000000904057e23 */ /* 0x000fc80008000104 */
[----:B------:R-:W-:-:S07]  /*0200*/  FFMA R0, R5, R0, R4 ;  /* 0x0000000005007223 */ /* 0x000fce0000000004 */
.L_x_2:
[----:B------:R-:W0:Y:S01]  /*0210*/  LDCU UR15, c[0x0][0x3a4] ;  /* 0x00007480ff0f77ac */ /* 0x000e220008000800 */
[----:B------:R-:W-:Y:S01]  /*0220*/  BSSY.RECONVERGENT B2, `(.L_x_3) ;  /* 0x0000604000027945 */ /* 0x000fe20003800200 */
[----:B------:R-:W1:Y:S01]  /*0230*/  LDCU.64 UR16, c[0x0][0x3a8] ;  /* 0x00007500ff1077ac */ /* 0x000e620008000a00 */
[----:B------:R-:W-:Y:S02]  /*0240*/  ULOP3.LUT UR12, UR4, 0xfffffff8, URZ, 0xc0, !UPT ;  /* 0xfffffff8040c7892 */ /* 0x000fe4000f8ec0ff */
[----:B------:R-:W-:Y:S01]  /*0250*/  UIADD3 UR32, UPT, UPT, -UR7, URZ, URZ ;  /* 0x000000ff07207290 */ /* 0x000fe2000fffe1ff */
[----:B------:R-:W2:Y:S01]  /*0260*/  LDCU.U16 UR27, c[0x0][0x3a8] ;  /* 0x00007500ff1b77ac */ /* 0x000ea20008000400 */
[----:B0-----:R-:W-:Y:S02]  /*0270*/  ULOP3.LUT UR22, UR15, 0x7ffffff0, URZ, 0xc0, !UPT ;  /* 0x7ffffff00f167892 */ /* 0x001fe4000f8ec0ff */
[----:B------:R-:W-:Y:S02]  /*0280*/  ULOP3.LUT UR23, UR15, 0x3, URZ, 0xc0, !UPT ;  /* 0x000000030f177892 */ /* 0x000fe4000f8ec0ff */
[----:B-1----:R-:W-:-:S02]  /*0290*/  UIADD3 UR33, UPT, UPT, -UR15, UR16, URZ ;  /* 0x000000100f217290 */ /* 0x002fc4000fffe1ff */
[----:B------:R-:W-:Y:S02]  /*02a0*/  UIADD3 UR21, UPT, UPT, UR15, -UR16, URZ ;  /* 0x800000100f157290 */ /* 0x000fe4000fffe0ff */
[----:B------:R-:W-:Y:S02]  /*02b0*/  ULOP3.LUT UR26, UR16, 0x3, URZ, 0xc0, !UPT ;  /* 0x00000003101a7892 */ /* 0x000fe4000f8ec0ff */
[----:B------:R-:W-:Y:S02]  /*02c0*/  ULOP3.LUT UR30, UR16, 0xf, URZ, 0xc0, !UPT ;  /* 0x0000000f101e7892 */ /* 0x000fe4000f8ec0ff */
[----:B------:R-:W-:Y:S02]  /*02d0*/  ULOP3.LUT UR31, UR16, 0x7, URZ, 0xc0, !UPT ;  /* 0x00000007101f7892 */ /* 0x000fe4000f8ec0ff */
[----:B------:R-:W-:Y:S02]  /*02e0*/  ULOP3.LUT UR25, UR15, 0xf, URZ, 0xc0, !UPT ;  /* 0x0000000f0f197892 */ /* 0x000fe4000f8ec0ff */
[----:B------:R-:W-:-:S02]  /*02f0*/  ULOP3.LUT UR13, UR17, 0x7ffffff8, URZ, 0xc0, !UPT ;  /* 0x7ffffff8110d7892 */ /* 0x000fc4000f8ec0ff */
[----:B------:R-:W-:Y:S02]  /*0300*/  ULOP3.LUT UR14, UR17, 0x7, URZ, 0xc0, !UPT ;  /* 0x00000007110e7892 */ /* 0x000fe4000f8ec0ff */
[----:B------:R-:W-:Y:S02]  /*0310*/  UIADD3 UR16, UPT, UPT, UR16, -0x1, URZ ;  /* 0xffffffff10107890 */ /* 0x000fe4000fffe0ff */
[----:B------:R-:W-:Y:S02]  /*0320*/  ULOP3.LUT UR15, UR15, 0x7, URZ, 0xc0, !UPT ;  /* 0x000000070f0f7892 */ /* 0x000fe4000f8ec0ff */
[----:B------:R-:W-:Y:S02]  /*0330*/  ULOP3.LUT UR28, UR33, 0x7, URZ, 0xc0, !UPT ;  /* 0x00000007211c7892 */ /* 0x000fe4000f8ec0ff */
[----:B--2---:R-:W-:-:S12]  /*0340*/  ULOP3.LUT UR29, UR33, 0x3, URZ, 0xc0, !UPT ;  /* 0x00000003211d7892 */ /* 0x004fd8000f8ec0ff */
.L_x_122:
[----:B------:R-:W0:Y:S02]  /*0350*/  LDCU UR4, c[0x0][0x3a8] ;  /* 0x00007500ff0477ac */ /* 0x000e240008000800 */
[----:B0-----:R-:W-:-:S09]  /*0360*/  UISETP.GT.AND UP0, UPT, UR4, URZ, UPT ;  /* 0x000000ff0400728c */ /* 0x001fd2000bf04270 */
[----:B------:R-:W-:Y:S05]  /*0370*/  BRA.U !UP0, `(.L_x_4) ;  /* 0x0000000508547547 */ /* 0x000fea000b800000 */
[----:B------:R-:W-:Y:S01]  /*0380*/  UISETP.GE.U32.AND UP0, UPT, UR16, 0xf, UPT ;  /* 0x0000000f1000788c */ /* 0x000fe2000bf06070 */
[----:B------:R-:W-:-:S08]  /*0390*/  HFMA2 R4, -RZ, RZ, 0, 0 ;  /* 0x00000000ff047431 */ /* 0x000fd000000001ff */
[----:B------:R-:W-:Y:S05]  /*03a0*/  BRA.U !UP0, `(.L_x_5) ;  /* 0x0000000108647547 */ /* 0x000fea000b800000 */
[C---:B------:R-:W-:Y:S02]  /*03b0*/  IADD3 R14, PT, PT, R1.reuse, 0x2a0, RZ ;  /* 0x000002a0010e7810 */ /* 0x040fe40007ffe0ff */
[----:B------:R-:W-:Y:S02]  /*03c0*/  IADD3 R13, PT, PT, R1, 0x160, RZ ;  /* 0x00000160010d7810 */ /* 0x000fe40007ffe0ff */
[----:B------:R-:W-:Y:S02]  /*03d0*/  MOV R12, UR32 ;  /* 0x00000020000c7c02 */ /* 0x000fe40008000f00 */
[----:B------:R-:W-:Y:S02]  /*03e0*/  MOV R4, 0x3e99999a ;  /* 0x3e99999a00047802 */ /* 0x000fe40000000f00 */
[----:B------:R-:W-:Y:S02]  /*03f0*/  MOV R5, 0x3e99999a ;  /* 0x3e99999a00057802 */ /* 0x000fe40000000f00 */
[----:B------:R-:W-:-:S02]  /*0400*/  MOV R6, 0x3e99999a ;  /* 0x3e99999a00067802 */ /* 0x000fc40000000f00 */
[----:B------:R-:W-:Y:S02]  /*0410*/  MOV R7, 0x3e99999a ;  /* 0x3e99999a00077802 */ /* 0x000fe40000000f00 */
[----:B------:R-:W-:Y:S02]  /*0420*/  MOV R8, 0x3d4ccccd ;  /* 0x3d4ccccd00087802 */ /* 0x000fe40000000f00 */
[----:B------:R-:W-:Y:S02]  /*0430*/  MOV R9, 0x3d4ccccd ;  /* 0x3d4ccccd00097802 */ /* 0x000fe40000000f00 */
[----:B------:R-:W-:Y:S02]  /*0440*/  MOV R10, 0x3d4ccccd ;  /* 0x3d4ccccd000a7802 */ /* 0x000fe40000000f00 */
[----:B------:R-:W-:-:S07]  /*0450*/  MOV R11, 0x3d4ccccd ;  /* 0x3d4ccccd000b7802 */ /* 0x000fce0000000f00 */
.L_x_6:
[----:B------:R-:W-:Y:S01]  /*0460*/  IADD3 R12, PT, PT, R12, 0x10, RZ ;  /* 0x000000100c0c7810 */ /* 0x000fe20007ffe0ff */
[----:B------:R-:W-:Y:S03]  /*0470*/  STL.128 [R14+-0x20], R4 ;  /* 0xffffe0040e007387 */ /* 0x000fe60000100c00 */
[----:B------:R-:W-:Y:S01]  /*0480*/  ISETP.NE.AND P0, PT, R12, RZ, PT ;  /* 0x000000ff0c00720c */ /* 0x000fe20003f05270 */
[----:B------:R-:W-:Y:S04]  /*0490*/  STL.128 [R13+-0x20], R8 ;  /* 0xffffe0080d007387 */ /* 0x000fe80000100c00 */
[----:B------:R-:W-:Y:S04]  /*04a0*/  STL.128 [R14+-0x10], R4 ;  /* 0xfffff0040e007387 */ /* 0x000fe80000100c00 */
[----:B------:R-:W-:Y:S04]  /*04b0*/  STL.128 [R13+-0x10], R8 ;  /* 0xfffff0080d007387 */ /* 0x000fe80000100c00 */
[----:B------:R-:W-:Y:S04]  /*04c0*/  STL.128 [R14], R4 ;  /* 0x000000040e007387 */ /* 0x000fe80000100c00 */
[----:B------:R-:W-:Y:S04]  /*04d0*/  STL.128 [R13], R8 ;  /* 0x000000080d007387 */ /* 0x000fe80000100c00 */
[----:B------:R0:W-:Y:S04]  /*04e0*/  STL.128 [R14+0x10], R4 ;  /* 0x000010040e007387 */ /* 0x0001e80000100c00 */
[----:B------:R1:W-:Y:S01]  /*04f0*/  STL.128 [R13+0x10], R8 ;  /* 0x000010080d007387 */ /* 0x0003e20000100c00 */
[----:B0-----:R-:W-:-:S02]  /*0500*/  IADD3 R14, PT, PT, R14, 0x40, RZ ;  /* 0x000000400e0e7810 */ /* 0x001fc40007ffe0ff */
[----:B-1----:R-:W-:Y:S01]  /*0510*/  IADD3 R13, PT, PT, R13, 0x40, RZ ;  /* 0x000000400d0d7810 */ /* 0x002fe20007ffe0ff */
[----:B------:R-:W-:Y:S06]  /*0520*/  @P0 BRA `(.L_x_6) ;  /* 0xfffffffc00cc0947 */ /* 0x000fec000383ffff */
[----:B------:R-:W-:-:S07]  /*0530*/  MOV R4, UR7 ;  /* 0x0000000700047c02 */ /* 0x000fce0008000f00 */
.L_x_5:
[----:B------:R-:W-:-:S09]  /*0540*/  UISETP.NE.AND UP0, UPT, UR30, URZ, UPT ;  /* 0x000000ff1e00728c */ /* 0x000fd2000bf05270 */
[----:B------:R-:W-:Y:S05]  /*0550*/  BRA.U !UP0, `(.L_x_4) ;  /* 0x0000000108dc7547 */ /* 0x000fea000b800000 */
[----:B------:R-:W-:Y:S02]  /*0560*/  UIADD3 UR4, UPT, UPT, UR30, -0x1, URZ ;  /* 0xffffffff1e047890 */ /* 0x000fe4000fffe0ff */
[----:B------:R-:W-:Y:S02]  /*0570*/  UISETP.NE.AND UP1, UPT, UR31, URZ, UPT ;  /* 0x000000ff1f00728c */ /* 0x000fe4000bf25270 */
[----:B------:R-:W-:-:S09]  /*0580*/  UISETP.GE.U32.AND UP0, UPT, UR4, 0x7, UPT ;  /* 0x000000070400788c */ /* 0x000fd2000bf06070 */
[----:B------:R-:W-:Y:S05]  /*0590*/  BRA.U !UP0, `(.L_x_7) ;  /* 0x0000000108507547 */ /* 0x000fea000b800000 */
[----:B------:R-:W-:Y:S01]  /*05a0*/  HFMA2 R8, -RZ, RZ, 1.32421875, -19.203125 ;  /* 0x3d4ccccdff087431 */ /* 0x000fe200000001ff */
[C---:B------:R-:W-:Y:S02]  /*05b0*/  LEA R5, R4.reuse, UR20, 0x2 ;  /* 0x0000001404057c11 */ /* 0x040fe4000f8e10ff */
[----:B------:R-:W-:Y:S02]  /*05c0*/  MOV R6, 0x3e99999a ;  /* 0x3e99999a00067802 */ /* 0x000fe40000000f00 */
[----:B------:R-:W-:Y:S01]  /*05d0*/  IADD3 R4, PT, PT, R4, 0x8, RZ ;  /* 0x0000000804047810 */ /* 0x000fe20007ffe0ff */
[----:B------:R0:W-:Y:S04]  /*05e0*/  STL [R5+0x140], R8 ;  /* 0x0001400805007387 */ /* 0x0001e80000100800 */
        /* <DEDUP_REMOVED lines=14> */
[----:B------:R0:W-:Y:S02]  /*06d0*/  STL [R5+0x15c], R8 ;  /* 0x00015c0805007387 */ /* 0x0001e40000100800 */
.L_x_7:
[----:B------:R-:W-:Y:S05]  /*06e0*/  BRA.U !UP1, `(.L_x_4) ;  /* 0x0000000109787547 */ /* 0x000fea000b800000 */
[----:B------:R-:W-:Y:S02]  /*06f0*/  UIADD3 UR4, UPT, UPT, UR31, -0x1, URZ ;  /* 0xffffffff1f047890 */ /* 0x000fe4000fffe0ff */
[----:B------:R-:W-:Y:S02]  /*0700*/  UISETP.NE.AND UP1, UPT, UR26, URZ, UPT ;  /* 0x000000ff1a00728c */ /* 0x000fe4000bf25270 */
[----:B------:R-:W-:-:S09]  /*0710*/  UISETP.GE.U32.AND UP0, UPT, UR4, 0x3, UPT ;  /* 0x000000030400788c */ /* 0x000fd2000bf06070 */
[----:B------:R-:W-:Y:S05]  /*0720*/  BRA.U !UP0, `(.L_x_8) ;  /* 0x0000000108307547 */ /* 0x000fea000b800000 */
[----:B0-----:R-:W-:Y:S01]  /*0730*/  HFMA2 R8, -RZ, RZ, 1.32421875, -19.203125 ;  /* 0x3d4ccccdff087431 */ /* 0x001fe200000001ff */
        /* <DEDUP_REMOVED lines=11> */
.L_x_8:
[----:B------:R-:W-:Y:S05]  /*07f0*/  BRA.U !UP1, `(.L_x_4) ;  /* 0x0000000109347547 */ /* 0x000fea000b800000 */
[----:B------:R-:W-:Y:S01]  /*0800*/  HFMA2 R7, -RZ, RZ, 1.32421875, -19.203125 ;  /* 0x3d4ccccdff077431 */ /* 0x000fe200000001ff */
[----:B------:R-:W-:Y:S01]  /*0810*/  LEA R4, R4, UR20, 0x2 ;  /* 0x0000001404047c11 */ /* 0x000fe2000f8e10ff */
[----:B------:R-:W-:Y:S01]  /*0820*/  UISETP.NE.AND UP0, UPT, UR26, 0x1, UPT ;  /* 0x000000011a00788c */ /* 0x000fe2000bf05270 */
[----:B01----:R-:W-:-:S03]  /*0830*/  MOV R5, 0x3e99999a ;  /* 0x3e99999a00057802 */ /* 0x003fc60000000f00 */
[----:B------:R2:W-:Y:S04]  /*0840*/  STL [R4+0x140], R7 ;  /* 0x0001400704007387 */ /* 0x0005e80000100800 */
[----:B------:R2:W-:Y:S01]  /*0850*/  STL [R4+0x280], R5 ;  /* 0x0002800504007387 */ /* 0x0005e20000100800 */
[----:B------:R-:W-:Y:S05]  /*0860*/  BRA.U !UP0, `(.L_x_4) ;  /* 0x0000000108187547 */ /* 0x000fea000b800000 */
[----:B------:R-:W-:Y:S01]  /*0870*/  UISETP.NE.AND UP0, UPT, UR26, 0x2, UPT ;  /* 0x000000021a00788c */ /* 0x000fe2000bf05270 */
[----:B------:R3:W-:Y:S04]  /*0880*/  STL [R4+0x284], R5 ;  /* 0x0002840504007387 */ /* 0x0007e80000100800 */
[----:B------:R3:W-:Y:S01]  /*0890*/  STL [R4+0x144], R7 ;  /* 0x0001440704007387 */ /* 0x0007e20000100800 */
[----:B------:R-:W-:-:S13]  /*08a0*/  PLOP3.LUT P0, PT, PT, PT, UP0, 0x80, 0x8 ;  /* 0x000000000008781c */ /* 0x000fda0003f0f008 */
[----:B------:R3:W-:Y:S04]  /*08b0*/  @P0 STL [R4+0x288], R5 ;  /* 0x0002880504000387 */ /* 0x0007e80000100800 */
[----:B------:R3:W-:Y:S02]  /*08c0*/  @P0 STL [R4+0x148], R7 ;  /* 0x0001480704000387 */ /* 0x0007e40000100800 */
.L_x_4:
[----:B01----:R-:W-:Y:S02]  /*08d0*/  MOV R8, RZ ;  /* 0x000000ff00087202 */ /* 0x003fe40000000f00 */
[----:B------:R-:W-:Y:S02]  /*08e0*/  PRMT R9, RZ, 0x7610, R9 ;  /* 0x00007610ff097816 */ /* 0x000fe40000000009 */
[----:B------:R-:W-:-:S07]  /*08f0*/  PRMT R10, RZ, 0x7610, R10 ;  /* 0x00007610ff0a7816 */ /* 0x000fce000000000a */
.L_x_14:
[----:B0-----:R-:W0:Y:S01]  /*0900*/  LDC R11, c[0x0][0x3a8] ;  /* 0x0000ea00ff0b7b82 */ /* 0x001e220000000800 */
[----:B--23--:R-:W-:Y:S02]  /*0910*/  IADD3 R4, PT, PT, R8, 0x1, RZ ;  /* 0x0000000108047810 */ /* 0x00cfe40007ffe0ff */
[----:B------:R-:W-:Y:S02]  /*0920*/  MOV R13, R8 ;  /* 0x00000008000d7202 */ /* 0x000fe40000000f00 */
[----:B------:R-:W-:-:S03]  /*0930*/  MOV R8, R4 ;  /* 0x0000000400087202 */ /* 0x000fc60000000f00 */
[----:B-1----:R-:W1:Y:S01]  /*0940*/  LDC R12, c[0x0][0x3a4] ;  /* 0x0000e900ff0c7b82 */ /* 0x002e620000000800 */
[C---:B0-----:R-:W-:Y:S02]  /*0950*/  ISETP.GE.AND P1, PT, R4.reuse, R11, PT ;  /* 0x0000000b0400720c */ /* 0x041fe40003f26270 */
[----:B-1----:R-:W-:-:S11]  /*0960*/  ISETP.NE.AND P0, PT, R4, R12, PT ;  /* 0x0000000c0400720c */ /* 0x002fd60003f05270 */
[----:B------:R-:W-:Y:S05]  /*0970*/  @P1 BRA `(.L_x_9) ;  /* 0x0000001400c41947 */ /* 0x000fea0003800000 */
[----:B------:R-:W-:-:S05]  /*0980*/  LEA R4, R13, R2, 0x2 ;  /* 0x000000020d047211 */ /* 0x000fca00078e10ff */
[----:B------:R-:W2:Y:S01]  /*0990*/  LDL R5, [R4] ;  /* 0x0000000004057983 */ /* 0x000ea20000100800 */
[C---:B------:R-:W-:Y:S01]  /*09a0*/  IADD3 R6, PT, PT, -R13.reuse, -0x2, R11 ;  /* 0xfffffffe0d067810 */ /* 0x040fe20007ffe10b */
[----:B------:R-:W-:Y:S01]  /*09b0*/  HFMA2 R15, -RZ, RZ, 0, 0 ;  /* 0x00000000ff0f7431 */ /* 0x000fe200000001ff */
[----:B------:R-:W-:Y:S02]  /*09c0*/  IADD3 R7, PT, PT, -R13, UR16, RZ ;  /* 0x000000100d077c10 */ /* 0x000fe4000fffe1ff */
[----:B------:R-:W-:Y:S02]  /*09d0*/  ISETP.GE.U32.AND P2, PT, R6, 0x7, PT ;  /* 0x000000070600780c */ /* 0x000fe40003f46070 */
[----:B------:R-:W-:Y:S02]  /*09e0*/  LOP3.LUT P1, RZ, R7, 0x7, RZ, 0xc0, !PT ;  /* 0x0000000707ff7812 */ /* 0x000fe4000782c0ff */
[----:B------:R-:W-:Y:S02]  /*09f0*/  MOV R16, R8 ;  /* 0x0000000800107202 */ /* 0x000fe40000000f00 */
[----:B------:R-:W-:Y:S01]  /*0a00*/  MOV R20, R13 ;  /* 0x0000000d00147202 */ /* 0x000fe20000000f00 */
[----:B--2---:R-:W-:-:S06]  /*0a10*/  FMUL R14, R5, R0 ;  /* 0x00000000050e7220 */ /* 0x004fcc0000400000 */
[----:B------:R-:W-:Y:S05]  /*0a20*/  @!P2 BRA `(.L_x_10) ;  /* 0x0000000800c8a947 */ /* 0x000fea0003800000 */
[----:B------:R-:W-:Y:S02]  /*0a30*/  IADD3 R17, PT, PT, -R13, UR16, RZ ;  /* 0x000000100d117c10 */ /* 0x000fe4000fffe1ff */
[----:B------:R-:W-:Y:S02]  /*0a40*/  MOV R18, RZ ;  /* 0x000000ff00127202 */ /* 0x000fe40000000f00 */
[----:B------:R-:W-:Y:S02]  /*0a50*/  MOV R15, RZ ;  /* 0x000000ff000f7202 */ /* 0x000fe40000000f00 */
[----:B------:R-:W-:Y:S02]  /*0a60*/  MOV R16, R8 ;  /* 0x0000000800107202 */ /* 0x000fe40000000f00 */
[----:B------:R-:W-:Y:S02]  /*0a70*/  MOV R20, R13 ;  /* 0x0000000d00147202 */ /* 0x000fe40000000f00 */
[----:B------:R-:W-:-:S07]  /*0a80*/  LOP3.LUT R17, R17, 0xfffffff8, RZ, 0xc0, !PT ;  /* 0xfffffff811117812 */ /* 0x000fce00078ec0ff */
.L_x_11:
[----:B------:R-:W-:Y:S01]  /*0a90*/  LEA R19, R16, UR6, 0x2 ;  /* 0x0000000610137c11 */ /* 0x000fe2000f8e10ff */
[----:B------:R-:W0:Y:S04]  /*0aa0*/  LDC.64 R4, c[0x0][0x388] ;  /* 0x0000e200ff047b82 */ /* 0x000e280000000a00 */
[----:B------:R-:W2:Y:S01]  /*0ab0*/  LDL R21, [R19] ;  /* 0x0000000013157983 */ /* 0x000ea20000100800 */
[----:B------:R-:W-:-:S03]  /*0ac0*/  IADD3 R7, PT, PT, R20, -R13, RZ ;  /* 0x8000000d14077210 */ /* 0x000fc60007ffe0ff */
[----:B------:R-:W3:Y:S01]  /*0ad0*/  LDL R23, [R19+0x4] ;  /* 0x0000040013177983 */ /* 0x000ee20000100800 */
[----:B------:R-:W-:Y:S01]  /*0ae0*/  IADD3 R25, PT, PT, R16, -R13, RZ ;  /* 0x8000000d10197210 */ /* 0x000fe20007ffe0ff */
[----:B------:R-:W2:Y:S01]  /*0af0*/  LDC R20, c[0x0][0x3a0] ;  /* 0x0000e800ff147b82 */ /* 0x000ea20000000800 */
[----:B0-----:R-:W-:-:S06]  /*0b00*/  IMAD.WIDE R6, R7, 0x4, R4 ;  /* 0x0000000407067825 */ /* 0x001fcc00078e0204 */
[----:B------:R-:W4:Y:S01]  /*0b10*/  LDG.E.CONSTANT R7, desc[UR18][R6.64] ;  /* 0x0000001206077981 */ /* 0x000f22000c1e9900 */
[----:B------:R-:W-:-:S03]  /*0b20*/  IMAD.WIDE.U32 R4, R25, 0x4, R4 ;  /* 0x0000000419047825 */ /* 0x000fc600078e0004 */
[----:B------:R-:W5:Y:S04]  /*0b30*/  LDL R25, [R19+0x8] ;  /* 0x0000080013197983 */ /* 0x000f680000100800 */
[----:B------:R-:W5:Y:S01]  /*0b40*/  LDG.E.CONSTANT R27, desc[UR18][R4.64] ;  /* 0x00000012041b7981 */ /* 0x000f62000c1e9900 */
[----:B--2---:R-:W-:-:S05]  /*0b50*/  FFMA R24, R21, R20, 1 ;  /* 0x3f80000015187423 */ /* 0x004fca0000000014 */
[----:B------:R-:W-:Y:S01]  /*0b60*/  FSETP.GEU.AND P2, PT, |R24|, 1.175494350822287508e-38, PT ;  /* 0x008000001800780b */ /* 0x000fe20003f4e200 */
[----:B---3--:R-:W-:-:S05]  /*0b70*/  FFMA R22, R23, R20, 1 ;  /* 0x3f80000017167423 */ /* 0x008fca0000000014 */
[----:B------:R-:W-:-:S07]  /*0b80*/  FSETP.GEU.AND P3, PT, |R22|, 1.175494350822287508e-38, PT ;  /* 0x008000001600780b */ /* 0x000fce0003f6e200 */
[----:B------:R-:W-:-:S06]  /*0b90*/  @!P2 FMUL R24, R24, 16777216 ;  /* 0x4b8000001818a820 */ /* 0x000fcc0000400000 */
[----:B------:R-:W0:Y:S01]  /*0ba0*/  MUFU.RCP R24, R24 ;  /* 0x0000001800187308 */ /* 0x000e220000001000 */
[----:B----4-:R-:W-:Y:S01]  /*0bb0*/  FMUL R29, R7, R20 ;  /* 0x00000014071d7220 */ /* 0x010fe20000400000 */
[----:B------:R-:W-:-:S03]  /*0bc0*/  @!P3 FMUL R22, R22, 16777216 ;  /* 0x4b8000001616b820 */ /* 0x000fc60000400000 */
[C---:B------:R-:W-:Y:S01]  /*0bd0*/  FMUL R6, R29.reuse, R21 ;  /* 0x000000151d067220 */ /* 0x040fe20000400000 */
[----:B------:R-:W-:-:S03]  /*0be0*/  FFMA R26, R29, -0.5, R14 ;  /* 0xbf0000001d1a7823 */ /* 0x000fc6000000000e */
[----:B------:R-:W-:Y:S01]  /*0bf0*/  @!P2 FMUL R6, R6, 16777216 ;  /* 0x4b8000000606a820 */ /* 0x000fe20000400000 */
[----:B------:R-:W-:Y:S01]  /*0c00*/  FMUL R7, R7, R26 ;  /* 0x0000001a07077220 */ /* 0x000fe20000400000 */
[----:B------:R-:W1:Y:S02]  /*0c10*/  MUFU.RCP R22, R22 ;  /* 0x0000001600167308 */ /* 0x000e640000001000 */
[----:B0-----:R-:W-:-:S04]  /*0c20*/  FFMA R6, R24, R6, R15 ;  /* 0x0000000618067223 */ /* 0x001fc8000000000f */
[----:B------:R-:W-:Y:S01]  /*0c30*/  FFMA R7, R29, R6, R7 ;  /* 0x000000061d077223 */ /* 0x000fe20000000007 */
[----:B-----5:R-:W-:-:S04]  /*0c40*/  FMUL R29, R27, R20 ;  /* 0x000000141b1d7220 */ /* 0x020fc80000400000 */
[----:B------:R-:W-:-:S04]  /*0c50*/  FMUL R15, R29, R23 ;  /* 0x000000171d0f7220 */ /* 0x000fc80000400000 */
[----:B------:R-:W-:Y:S01]  /*0c60*/  @!P3 FMUL R15, R15, 16777216 ;  /* 0x4b8000000f0fb820 */ /* 0x000fe20000400000 */
[----:B------:R-:W-:Y:S02]  /*0c70*/  FMUL R24, R7, 1.4426950216293334961 ;  /* 0x3fb8aa3b07187820 */ /* 0x000fe40000400000 */
[----:B------:R-:W2:Y:S01]  /*0c80*/  LDL R7, [R19+0xc] ;  /* 0x00000c0013077983 */ /* 0x000ea20000100800 */
[----:B-1----:R-:W-:-:S03]  /*0c90*/  FFMA R6, R22, R15, R6 ;  /* 0x0000000f16067223 */ /* 0x002fc60000000006 */
[----:B------:R-:W3:Y:S01]  /*0ca0*/  LDG.E.CONSTANT R15, desc[UR18][R4.64+0x4] ;  /* 0x00000412040f7981 */ /* 0x000ee2000c1e9900 */
[----:B------:R-:W-:-:S13]  /*0cb0*/  FSETP.GEU.AND P2, PT, R24, -126, PT ;  /* 0xc2fc00001800780b */ /* 0x000fda0003f4e000 */
[----:B------:R-:W-:-:S04]  /*0cc0*/  @!P2 FMUL R24, R24, 0.5 ;  /* 0x3f0000001818a820 */ /* 0x000fc80000400000 */
[----:B------:R-:W0:Y:S02]  /*0cd0*/  MUFU.EX2 R26, R24 ;  /* 0x00000018001a7308 */ /* 0x000e240000000800 */
[----:B0-----:R-:W-:-:S04]  /*0ce0*/  @!P2 FMUL R26, R26, R26 ;  /* 0x0000001a1a1aa220 */ /* 0x001fc80000400000 */
[----:B------:R-:W-:Y:S01]  /*0cf0*/  FMUL R22, R21, R26 ;  /* 0x0000001a15167220 */ /* 0x000fe20000400000 */
[----:B------:R-:W-:-:S04]  /*0d00*/  FFMA R26, R29, -0.5, R14 ;  /* 0xbf0000001d1a7823 */ /* 0x000fc8000000000e */
[----:B------:R-:W-:Y:S02]  /*0d10*/  FMUL R21, R27, R26 ;  /* 0x0000001a1b157220 */ /* 0x000fe40000400000 */
[----:B------:R-:W4:Y:S01]  /*0d20*/  LDG.E.CONSTANT R27, desc[UR18][R4.64+0x8] ;  /* 0x00000812041b7981 */ /* 0x000f22000c1e9900 */
[----:B------:R-:W-:-:S05]  /*0d30*/  FFMA R26, R25, R20, 1 ;  /* 0x3f800000191a7423 */ /* 0x000fca0000000014 */
[----:B------:R-:W-:Y:S01]  /*0d40*/  FSETP.GEU.AND P2, PT, |R26|, 1.175494350822287508e-38, PT ;  /* 0x008000001a00780b */ /* 0x000fe20003f4e200 */
[----:B------:R-:W-:-:S04]  /*0d50*/  FFMA R29, R29, R6, R21 ;  /* 0x000000061d1d7223 */ /* 0x000fc80000000015 */
[----:B------:R-:W-:-:S08]  /*0d60*/  FMUL R29, R29, 1.4426950216293334961 ;  /* 0x3fb8aa3b1d1d7820 */ /* 0x000fd00000400000 */
[----:B------:R-:W-:-:S06]  /*0d70*/  @!P2 FMUL R26, R26, 16777216 ;  /* 0x4b8000001a1aa820 */ /* 0x000fcc0000400000 */
[----:B------:R-:W0:Y:S01]  /*0d80*/  MUFU.RCP R26, R26 ;  /* 0x0000001a001a7308 */ /* 0x000e220000001000 */
[----:B---3--:R-:W-:-:S04]  /*0d90*/  FMUL R21, R15, R20 ;  /* 0x000000140f157220 */ /* 0x008fc80000400000 */
[----:B------:R-:W-:-:S04]  /*0da0*/  FMUL R24, R21, R25 ;  /* 0x0000001915187220 */ /* 0x000fc80000400000 */
[----:B------:R-:W-:Y:S01]  /*0db0*/  @!P2 FMUL R24, R24, 16777216 ;  /* 0x4b8000001818a820 */ /* 0x000fe20000400000 */
[----:B------:R-:W-:-:S03]  /*0dc0*/  FSETP.GEU.AND P2, PT, R29, -126, PT ;  /* 0xc2fc00001d00780b */ /* 0x000fc60003f4e000 */
[----:B0-----:R-:W-:Y:S01]  /*0dd0*/  FFMA R6, R26, R24, R6 ;  /* 0x000000181a067223 */ /* 0x001fe20000000006 */
[----:B------:R-:W-:Y:S01]  /*0de0*/  FFMA R24, R21, -0.5, R14 ;  /* 0xbf00000015187823 */ /* 0x000fe2000000000e */
[----:B--2---:R-:W-:-:S03]  /*0df0*/  FFMA R26, R7, R20, 1 ;  /* 0x3f800000071a7423 */ /* 0x004fc60000000014 */
[----:B------:R-:W-:-:S05]  /*0e00*/  FMUL R28, R15, R24 ;  /* 0x000000180f1c7220 */ /* 0x000fca0000400000 */
[----:B------:R-:W-:Y:S01]  /*0e10*/  @!P2 FMUL R29, R29, 0.5 ;  /* 0x3f0000001d1da820 */ /* 0x000fe20000400000 */
[----:B------:R-:W-:-:S03]  /*0e20*/  FSETP.GEU.AND P3, PT, |R26|, 1.175494350822287508e-38, PT ;  /* 0x008000001a00780b */ /* 0x000fc60003f6e200 */
[----:B------:R0:W1:Y:S01]  /*0e30*/  MUFU.EX2 R24, R29 ;  /* 0x0000001d00187308 */ /* 0x0000620000000800 */
[----:B------:R-:W-:Y:S01]  /*0e40*/  FFMA R28, R21, R6, R28 ;  /* 0x00000006151c7223 */ /* 0x000fe2000000001c */
[----:B0-----:R-:W2:Y:S08]  /*0e50*/  LDG.E.CONSTANT R29, desc[UR18][R4.64+0xc] ;  /* 0x00000c12041d7981 */ /* 0x001eb0000c1e9900 */
[----:B------:R-:W-:-:S04]  /*0e60*/  @!P3 FMUL R26, R26, 16777216 ;  /* 0x4b8000001a1ab820 */ /* 0x000fc80000400000 */
[----:B------:R-:W0:Y:S01]  /*0e70*/  MUFU.RCP R15, R26 ;  /* 0x0000001a000f7308 */ /* 0x000e220000001000 */
[----:B-1----:R-:W-:-:S04]  /*0e80*/  @!P2 FMUL R24, R24, R24 ;  /* 0x000000181818a220 */ /* 0x002fc80000400000 */
[----:B------:R-:W-:Y:S01]  /*0e90*/  FMUL R24, R23, R24 ;  /* 0x0000001817187220 */ /* 0x000fe20000400000 */
[----:B----4-:R-:W-:-:S04]  /*0ea0*/  FMUL R23, R27, R20 ;  /* 0x000000141b177220 */ /* 0x010fc80000400000 */
[----:B------:R-:W-:-:S04]  /*0eb0*/  FMUL R21, R23, R7 ;  /* 0x0000000717157220 */ /* 0x000fc80000400000 */
[----:B------:R-:W-:-:S04]  /*0ec0*/  @!P3 FMUL R21, R21, 16777216 ;  /* 0x4b8000001515b820 */ /* 0x000fc80000400000 */
[----:B0-----:R-:W-:Y:S02]  /*0ed0*/  FFMA R6, R15, R21, R6 ;  /* 0x000000150f067223 */ /* 0x001fe40000000006 */
[----:B------:R-:W3:Y:S01]  /*0ee0*/  LDL R15, [R19+0x10] ;  /* 0x00001000130f7983 */ /* 0x000ee20000100800 */
[----:B------:R-:W-:-:S03]  /*0ef0*/  FMUL R28, R28, 1.4426950216293334961 ;  /* 0x3fb8aa3b1c1c7820 */ /* 0x000fc60000400000 */
[----:B------:R-:W4:Y:S02]  /*0f00*/  LDL R21, [R19+0x14] ;  /* 0x0000140013157983 */ /* 0x000f240000100800 */
[----:B------:R-:W-:-:S13]  /*0f10*/  FSETP.GEU.AND P2, PT, R28, -126, PT ;  /* 0xc2fc00001c00780b */ /* 0x000fda0003f4e000 */
[----:B------:R-:W-:-:S04]  /*0f20*/  @!P2 FMUL R28, R28, 0.5 ;  /* 0x3f0000001c1ca820 */ /* 0x000fc80000400000 */
[----:B------:R-:W0:Y:S02]  /*0f30*/  MUFU.EX2 R26, R28 ;  /* 0x0000001c001a7308 */ /* 0x000e240000000800 */
[----:B0-----:R-:W-:-:S04]  /*0f40*/  @!P2 FMUL R26, R26, R26 ;  /* 0x0000001a1a1aa220 */ /* 0x001fc80000400000 */
[----:B------:R-:W-:Y:S02]  /*0f50*/  FMUL R26, R25, R26 ;  /* 0x0000001a191a7220 */ /* 0x000fe40000400000 */
[----:B------:R-:W5:Y:S04]  /*0f60*/  LDG.E.CONSTANT R25, desc[UR18][R4.64+0x10] ;  /* 0x0000101204197981 */ /* 0x000f68000c1e9900 */
[----:B------:R0:W-:Y:S02]  /*0f70*/  STL [R19], R22 ;  /* 0x0000001613007387 */ /* 0x0001e40000100800 */
[----:B0-----:R-:W-:-:S04]  /*0f80*/  FFMA R22, R23, -0.5, R14 ;  /* 0xbf00000017167823 */ /* 0x001fc8000000000e */
[----:B------:R-:W-:-:S04]  /*0f90*/  FMUL R27, R27, R22 ;  /* 0x000000161b1b7220 */ /* 0x000fc80000400000 */
[----:B------:R-:W-:Y:S01]  /*0fa0*/  FFMA R27, R23, R6, R27 ;  /* 0x00000006171b7223 */ /* 0x000fe2000000001b */
[----:B------:R0:W-:Y:S03]  /*0fb0*/  STL [R19+0x4], R24 ;  /* 0x0000041813007387 */ /* 0x0001e60000100800 */
[----:B------:R-:W-:Y:S01]  /*0fc0*/  FMUL R27, R27, 1.4426950216293334961 ;  /* 0x3fb8aa3b1b1b7820 */ /* 0x000fe20000400000 */
[----:B------:R1:W-:Y:S01]  /*0fd0*/  STL [R19+0x8], R26 ;  /* 0x0000081a13007387 */ /* 0x0003e20000100800 */
[----:B---3--:R-:W-:-:S05]  /*0fe0*/  FFMA R23, R15, R20, 1 ;  /* 0x3f8000000f177423 */ /* 0x008fca0000000014 */
[----:B------:R-:W-:-:S13]  /*0ff0*/  FSETP.GEU.AND P2, PT, |R23|, 1.175494350822287508e-38, PT ;  /* 0x008000001700780b */ /* 0x000fda0003f4e200 */
[----:B------:R-:W-:-:S04]  /*1000*/  @!P2 FMUL R23, R23, 16777216 ;  /* 0x4b8000001717a820 */ /* 0x000fc80000400000 */
[----:B0-----:R2:W0:Y:S02]  /*1010*/  MUFU.RCP R24, R23 ;  /* 0x0000001700187308 */ /* 0x0014240000001000 */
[----:B--2---:R-:W-:-:S04]  /*1020*/  FMUL R23, R29, R20 ;  /* 0x000000141d177220 */ /* 0x004fc80000400000 */
[----:B------:R-:W-:-:S04]  /*1030*/  FMUL R22, R23, R15 ;  /* 0x0000000f17167220 */ /* 0x000fc80000400000 */
[----:B------:R-:W-:Y:S01]  /*1040*/  @!P2 FMUL R22, R22, 16777216 ;  /* 0x4b8000001616a820 */ /* 0x000fe20000400000 */
[----:B------:R-:W-:-:S03]  /*1050*/  FSETP.GEU.AND P2, PT, R27, -126, PT ;  /* 0xc2fc00001b00780b */ /* 0x000fc60003f4e000 */
[----:B0-----:R-:W-:-:S10]  /*1060*/  FFMA R22, R24, R22, R6 ;  /* 0x0000001618167223 */ /* 0x001fd40000000006 */
[----:B------:R-:W-:-:S04]  /*1070*/  @!P2 FMUL R27, R27, 0.5 ;  /* 0x3f0000001b1ba820 */ /* 0x000fc80000400000 */
[----:B------:R0:W2:Y:S01]  /*1080*/  MUFU.EX2 R6, R27 ;  /* 0x0000001b00067308 */ /* 0x0000a20000000800 */
[----:B----4-:R-:W-:-:S05]  /*1090*/  FFMA R28, R21, R20, 1 ;  /* 0x3f800000151c7423 */ /* 0x010fca0000000014 */
[----:B------:R-:W-:Y:S01]  /*10a0*/  FSETP.GEU.AND P3, PT, |R28|, 1.175494350822287508e-38, PT ;  /* 0x008000001c00780b */ /* 0x000fe20003f6e200 */
[----:B------:R-:W-:Y:S01]  /*10b0*/  FFMA R24, R23, -0.5, R14 ;  /* 0xbf00000017187823 */ /* 0x000fe2000000000e */
[----:B0-----:R-:W3:Y:S01]  /*10c0*/  LDG.E.CONSTANT R27, desc[UR18][R4.64+0x14] ;  /* 0x00001412041b7981 */ /* 0x001ee2000c1e9900 */
[----:B--2---:R-:W-:-:S04]  /*10d0*/  @!P2 FMUL R6, R6, R6 ;  /* 0x000000060606a220 */ /* 0x004fc80000400000 */
[----:B------:R-:W-:Y:S01]  /*10e0*/  FMUL R6, R7, R6 ;  /* 0x0000000607067220 */ /* 0x000fe20000400000 */
[----:B------:R-:W-:-:S05]  /*10f0*/  FMUL R7, R29, R24 ;  /* 0x000000181d077220 */ /* 0x000fca0000400000 */
[----:B------:R-:W-:Y:S01]  /*1100*/  @!P3 FMUL R28, R28, 16777216 ;  /* 0x4b8000001c1cb820 */ /* 0x000fe20000400000 */
[----:B------:R-:W2:Y:S01]  /*1110*/  LDL R24, [R19+0x1c] ;  /* 0x00001c0013187983 */ /* 0x000ea20000100800 */
[----:B------:R-:W-:Y:S01]  /*1120*/  FFMA R7, R23, R22, R7 ;  /* 0x0000001617077223 */ /* 0x000fe20000000007 */
[----:B-----5:R-:W-:Y:S01]  /*1130*/  FMUL R23, R25, R20 ;  /* 0x0000001419177220 */ /* 0x020fe20000400000 */
[----:B------:R-:W0:Y:S03]  /*1140*/  MUFU.RCP R29, R28 ;  /* 0x0000001c001d7308 */ /* 0x000e260000001000 */
[----:B-1----:R-:W-:-:S04]  /*1150*/  FFMA R26, R23, -0.5, R14 ;  /* 0xbf000000171a7823 */ /* 0x002fc8000000000e */
[----:B------:R-:W-:Y:S01]  /*1160*/  FMUL R26, R25, R26 ;  /* 0x0000001a191a7220 */ /* 0x000fe20000400000 */
[----:B------:R-:W-:-:S04]  /*1170*/  FMUL R25, R23, R21 ;  /* 0x0000001517197220 */ /* 0x000fc80000400000 */
[----:B------:R-:W-:-:S04]  /*1180*/  @!P3 FMUL R25, R25, 16777216 ;  /* 0x4b8000001919b820 */ /* 0x000fc80000400000 */
[----:B0-----:R-:W-:Y:S02]  /*1190*/  FFMA R22, R29, R25, R22 ;  /* 0x000000191d167223 */ /* 0x001fe40000000016 */
[----:B------:R-:W4:Y:S04]  /*11a0*/  LDL R25, [R19+0x18] ;  /* 0x0000180013197983 */ /* 0x000f280000100800 */
[----:B------:R0:W5:Y:S01]  /*11b0*/  LDG.E.CONSTANT R29, desc[UR18][R4.64+0x18] ;  /* 0x00001812041d7981 */ /* 0x000162000c1e9900 */
[----:B------:R-:W-:Y:S01]  /*11c0*/  FFMA R26, R23, R22, R26 ;  /* 0x00000016171a7223 */ /* 0x000fe2000000001a */
[----:B------:R-:W-:-:S03]  /*11d0*/  FMUL R7, R7, 1.4426950216293334961 ;  /* 0x3fb8aa3b07077820 */ /* 0x000fc60000400000 */
[----:B------:R-:W-:Y:S02]  /*11e0*/  FMUL R23, R26, 1.4426950216293334961 ;  /* 0x3fb8aa3b1a177820 */ /* 0x000fe40000400000 */
[----:B------:R-:W-:-:S03]  /*11f0*/  FSETP.GEU.AND P2, PT, R7, -126, PT ;  /* 0xc2fc00000700780b */ /* 0x000fc60003f4e000 */
[----:B------:R-:W-:-:S10]  /*1200*/  FSETP.GEU.AND P3, PT, R23, -126, PT ;  /* 0xc2fc00001700780b */ /* 0x000fd40003f6e000 */
[----:B------:R-:W-:-:S03]  /*1210*/  @!P2 FMUL R7, R7, 0.5 ;  /* 0x3f0000000707a820 */ /* 0x000fc60000400000 */
[----:B------:R-:W-:Y:S01]  /*1220*/  @!P3 FMUL R23, R23, 0.5 ;  /* 0x3f0000001717b820 */ /* 0x000fe20000400000 */
[----:B------:R-:W1:Y:S08]  /*1230*/  MUFU.EX2 R26, R7 ;  /* 0x00000007001a7308 */ /* 0x000e700000000800 */
[----:B------:R-:W0:Y:S01]  /*1240*/  MUFU.EX2 R28, R23 ;  /* 0x00000017001c7308 */ /* 0x000e220000000800 */
[----:B-1----:R-:W-:-:S04]  /*1250*/  @!P2 FMUL R26, R26, R26 ;  /* 0x0000001a1a1aa220 */ /* 0x002fc80000400000 */
[----:B0-----:R-:W-:Y:S01]  /*1260*/  FMUL R4, R15, R26 ;  /* 0x0000001a0f047220 */ /* 0x001fe20000400000 */
[----:B------:R-:W-:-:S04]  /*1270*/  @!P3 FMUL R28, R28, R28 ;  /* 0x0000001c1c1cb220 */ /* 0x000fc80000400000 */
[----:B------:R-:W-:Y:S01]  /*1280*/  FMUL R26, R21, R28 ;  /* 0x0000001c151a7220 */ /* 0x000fe20000400000 */
[----:B------:R0:W-:Y:S01]  /*1290*/  STL [R19+0xc], R6 ;  /* 0x00000c0613007387 */ /* 0x0001e20000100800 */
[----:B------:R-:W-:-:S03]  /*12a0*/  IADD3 R18, PT, PT, R18, 0x8, RZ ;  /* 0x0000000812127810 */ /* 0x000fc60007ffe0ff */
[----:B------:R0:W-:Y:S04]  /*12b0*/  STL [R19+0x10], R4 ;  /* 0x0000100413007387 */ /* 0x0001e80000100800 */
[----:B------:R0:W-:Y:S01]  /*12c0*/  STL [R19+0x14], R26 ;  /* 0x0000141a13007387 */ /* 0x0001e20000100800 */
[-C--:B--2---:R-:W-:Y:S01]  /*12d0*/  FFMA R21, R24, R20.reuse, 1 ;  /* 0x3f80000018157423 */ /* 0x084fe20000000014 */
[----:B----4-:R-:W-:-:S05]  /*12e0*/  FFMA R5, R25, R20, 1 ;  /* 0x3f80000019057423 */ /* 0x010fca0000000014 */
[----:B------:R-:W-:Y:S02]  /*12f0*/  FSETP.GEU.AND P4, PT, |R5|, 1.175494350822287508e-38, PT ;  /* 0x008000000500780b */ /* 0x000fe40003f8e200 */
[----:B------:R-:W-:-:S11]  /*1300*/  FSETP.GEU.AND P2, PT, |R21|, 1.175494350822287508e-38, PT ;  /* 0x008000001500780b */ /* 0x000fd60003f4e200 */
[----:B------:R-:W-:-:S04]  /*1310*/  @!P4 FMUL R5, R5, 16777216 ;  /* 0x4b8000000505c820 */ /* 0x000fc80000400000 */
[----:B------:R3:W1:Y:S02]  /*1320*/  MUFU.RCP R15, R5 ;  /* 0x00000005000f7308 */ /* 0x0006640000001000 */
[----:B---3--:R-:W-:-:S04]  /*1330*/  FMUL R5, R27, R20 ;  /* 0x000000141b057220 */ /* 0x008fc80000400000 */
[----:B------:R-:W-:Y:S01]  /*1340*/  FMUL R7, R5, R25 ;  /* 0x0000001905077220 */ /* 0x000fe20000400000 */
[----:B------:R-:W-:-:S03]  /*1350*/  @!P2 FMUL R21, R21, 16777216 ;  /* 0x4b8000001515a820 */ /* 0x000fc60000400000 */
[----:B------:R-:W-:-:S04]  /*1360*/  @!P4 FMUL R7, R7, 16777216 ;  /* 0x4b8000000707c820 */ /* 0x000fc80000400000 */
[----:B-1----:R-:W-:Y:S02]  /*1370*/  FFMA R15, R15, R7, R22 ;  /* 0x000000070f0f7223 */ /* 0x002fe40000000016 */
[----:B------:R-:W1:Y:S01]  /*1380*/  MUFU.RCP R22, R21 ;  /* 0x0000001500167308 */ /* 0x000e620000001000 */
[----:B-----5:R-:W-:Y:S01]  /*1390*/  FMUL R7, R29, R20 ;  /* 0x000000141d077220 */ /* 0x020fe20000400000 */
[----:B------:R-:W-:-:S03]  /*13a0*/  FFMA R28, R5, -0.5, R14 ;  /* 0xbf000000051c7823 */ /* 0x000fc6000000000e */
[----:B------:R-:W-:Y:S01]  /*13b0*/  FMUL R20, R7, R24 ;  /* 0x0000001807147220 */ /* 0x000fe20000400000 */
[----:B------:R-:W-:-:S03]  /*13c0*/  FMUL R28, R27, R28 ;  /* 0x0000001c1b1c7220 */ /* 0x000fc60000400000 */
[----:B------:R-:W-:Y:S01]  /*13d0*/  @!P2 FMUL R20, R20, 16777216 ;  /* 0x4b8000001414a820 */ /* 0x000fe20000400000 */
[----:B------:R-:W-:-:S03]  /*13e0*/  FFMA R28, R5, R15, R28 ;  /* 0x0000000f051c7223 */ /* 0x000fc6000000001c */
[----:B-1----:R-:W-:Y:S01]  /*13f0*/  FFMA R15, R22, R20, R15 ;  /* 0x00000014160f7223 */ /* 0x002fe2000000000f */
[----:B------:R-:W-:-:S04]  /*1400*/  FFMA R20, R7, -0.5, R14 ;  /* 0xbf00000007147823 */ /* 0x000fc8000000000e */
[----:B------:R-:W-:-:S04]  /*1410*/  FMUL R20, R29, R20 ;  /* 0x000000141d147220 */ /* 0x000fc80000400000 */
        /* <DEDUP_REMOVED lines=8> */
[----:B------:R-:W2:Y:S01]  /*14a0*/  MUFU.EX2 R7, R5 ;  /* 0x0000000500077308 */ /* 0x000ea20000000800 */
[----:B-1----:R-:W-:-:S04]  /*14b0*/  @!P2 FMUL R20, R20, R20 ;  /* 0x000000141414a220 */ /* 0x002fc80000400000 */
[----:B------:R-:W-:Y:S01]  /*14c0*/  FMUL R22, R25, R20 ;  /* 0x0000001419167220 */ /* 0x000fe20000400000 */
[----:B--2---:R-:W-:-:S04]  /*14d0*/  @!P3 FMUL R7, R7, R7 ;  /* 0x000000070707b220 */ /* 0x004fc80000400000 */
[----:B------:R-:W-:Y:S01]  /*14e0*/  FMUL R24, R24, R7 ;  /* 0x0000000718187220 */ /* 0x000fe20000400000 */
[----:B------:R0:W-:Y:S04]  /*14f0*/  STL [R19+0x18], R22 ;  /* 0x0000181613007387 */ /* 0x0001e80000100800 */
[----:B------:R0:W-:Y:S01]  /*1500*/  STL [R19+0x1c], R24 ;  /* 0x00001c1813007387 */ /* 0x0001e20000100800 */
[----:B------:R-:W-:Y:S02]  /*1510*/  ISETP.NE.AND P2, PT, R18, R17, PT ;  /* 0x000000111200720c */ /* 0x000fe40003f45270 */
[C---:B------:R-:W-:Y:S02]  /*1520*/  IADD3 R20, PT, PT, R16.reuse, 0x7, RZ ;  /* 0x0000000710147810 */ /* 0x040fe40007ffe0ff */
[----:B------:R-:W-:-:S09]  /*1530*/  IADD3 R16, PT, PT, R16, 0x8, RZ ;  /* 0x0000000810107810 */ /* 0x000fd20007ffe0ff */
[----:B0-----:R-:W-:Y:S05]  /*1540*/  @P2 BRA `(.L_x_11) ;  /* 0xfffffff400502947 */ /* 0x001fea000383ffff */
.L_x_10:
[----:B------:R-:W-:Y:S05]  /*1550*/  @!P1 BRA `(.L_x_9) ;  /* 0x0000000800cc9947 */ /* 0x000fea0003800000 */
[----:B------:R-:W-:-:S04]  /*1560*/  LOP3.LUT R4, RZ, R10, RZ, 0x33, !PT ;  /* 0x0000000aff047212 */ /* 0x000fc800078e33ff */
[----:B------:R-:W-:-:S04]  /*1570*/  IADD3 R4, PT, PT, R4, UR27, RZ ;  /* 0x0000001b04047c10 */ /* 0x000fc8000fffe0ff */
[----:B------:R-:W-:-:S04]  /*1580*/  LOP3.LUT R4, R4, 0x7, RZ, 0xc0, !PT ;  /* 0x0000000704047812 */ /* 0x000fc800078ec0ff */
[C---:B------:R-:W-:Y:S02]  /*1590*/  IADD3 R5, PT, PT, R4.reuse, -0x1, RZ ;  /* 0xffffffff04057810 */ /* 0x040fe40007ffe0ff */
[----:B------:R-:W-:Y:S02]  /*15a0*/  LOP3.LUT P1, RZ, R4, 0x3, RZ, 0xc0, !PT ;  /* 0x0000000304ff7812 */ /* 0x000fe4000782c0ff */
[----:B------:R-:W-:-:S13]  /*15b0*/  ISETP.GE.U32.AND P2, PT, R5, 0x3, PT ;  /* 0x000000030500780c */ /* 0x000fda0003f46070 */
[----:B------:R-:W-:Y:S05]  /*15c0*/  @!P2 BRA `(.L_x_12) ;  /* 0x000000040064a947 */ /* 0x000fea0003800000 */
[----:B------:R-:W-:Y:S01]  /*15d0*/  LEA R18, R16, UR6, 0x2 ;  /* 0x0000000610127c11 */ /* 0x000fe2000f8e10ff */
[----:B------:R-:W0:Y:S04]  /*15e0*/  LDC.64 R4, c[0x0][0x388] ;  /* 0x0000e200ff047b82 */ /* 0x000e280000000a00 */
[----:B------:R-:W2:Y:S01]  /*15f0*/  LDL R17, [R18] ;  /* 0x0000000012117983 */ /* 0x000ea20000100800 */
[----:B------:R-:W-:-:S03]  /*1600*/  IADD3 R7, PT, PT, R20, -R13, RZ ;  /* 0x8000000d14077210 */ /* 0x000fc60007ffe0ff */
[----:B------:R-:W3:Y:S01]  /*1610*/  LDL R19, [R18+0x4] ;  /* 0x0000040012137983 */ /* 0x000ee20000100800 */
[----:B------:R-:W-:Y:S01]  /*1620*/  IADD3 R21, PT, PT, R16, -R13, RZ ;  /* 0x8000000d10157210 */ /* 0x000fe20007ffe0ff */
[----:B------:R-:W2:Y:S02]  /*1630*/  LDC R26, c[0x0][0x3a0] ;  /* 0x0000e800ff1a7b82 */ /* 0x000ea40000000800 */
[----:B------:R-:W4:Y:S01]  /*1640*/  LDL R22, [R18+0x8] ;  /* 0x0000080012167983 */ /* 0x000f220000100800 */
[----:B0-----:R-:W-:-:S06]  /*1650*/  IMAD.WIDE R6, R7, 0x4, R4 ;  /* 0x0000000407067825 */ /* 0x001fcc00078e0204 */
[----:B------:R-:W5:Y:S01]  /*1660*/  LDG.E.CONSTANT R7, desc[UR18][R6.64] ;  /* 0x0000001206077981 */ /* 0x000f62000c1e9900 */
[----:B------:R-:W-:-:S03]  /*1670*/  IMAD.WIDE R4, R21, 0x4, R4 ;  /* 0x0000000415047825 */ /* 0x000fc600078e0204 */
[----:B------:R-:W4:Y:S04]  /*1680*/  LDL R21, [R18+0xc] ;  /* 0x00000c0012157983 */ /* 0x000f280000100800 */
[----:B------:R-:W4:Y:S04]  /*1690*/  LDG.E.CONSTANT R23, desc[UR18][R4.64] ;  /* 0x0000001204177981 */ /* 0x000f28000c1e9900 */
[----:B------:R-:W4:Y:S04]  /*16a0*/  LDG.E.CONSTANT R20, desc[UR18][R4.64+0x4] ;  /* 0x0000041204147981 */ /* 0x000f28000c1e9900 */
[----:B------:R4:W4:Y:S01]  /*16b0*/  LDG.E.CONSTANT R24, desc[UR18][R4.64+0x8] ;  /* 0x0000081204187981 */ /* 0x000922000c1e9900 */
[----:B--2---:R-:W-:-:S05]  /*16c0*/  FFMA R27, R17, R26, 1 ;  /* 0x3f800000111b7423 */ /* 0x004fca000000001a */
[----:B------:R-:W-:Y:S01]  /*16d0*/  FSETP.GEU.AND P2, PT, |R27|, 1.175494350822287508e-38, PT ;  /* 0x008000001b00780b */ /* 0x000fe20003f4e200 */
[----:B---3--:R-:W-:-:S05]  /*16e0*/  FFMA R29, R19, R26, 1 ;  /* 0x3f800000131d7423 */ /* 0x008fca000000001a */
[----:B------:R-:W-:-:S07]  /*16f0*/  FSETP.GEU.AND P3, PT, |R29|, 1.175494350822287508e-38, PT ;  /* 0x008000001d00780b */ /* 0x000fce0003f6e200 */
[----:B------:R-:W-:-:S04]  /*1700*/  @!P2 FMUL R27, R27, 16777216 ;  /* 0x4b8000001b1ba820 */ /* 0x000fc80000400000 */
[----:B------:R-:W0:Y:S02]  /*1710*/  MUFU.RCP R28, R27 ;  /* 0x0000001b001c7308 */ /* 0x000e240000001000 */
[----:B------:R-:W-:Y:S01]  /*1720*/  @!P3 FMUL R29, R29, 16777216 ;  /* 0x4b8000001d1db820 */ /* 0x000fe20000400000 */
[-C--:B-----5:R-:W-:Y:S01]  /*1730*/  FMUL R25, R7, R26.reuse ;  /* 0x0000001a07197220 */ /* 0x0a0fe20000400000 */
[----:B----4-:R-:W-:-:S03]  /*1740*/  FFMA R5, R22, R26, 1 ;  /* 0x3f80000016057423 */ /* 0x010fc6000000001a */
[C---:B------:R-:W-:Y:S01]  /*1750*/  FMUL R6, R25.reuse, R17 ;  /* 0x0000001119067220 */ /* 0x040fe20000400000 */
[----:B------:R-:W-:Y:S01]  /*1760*/  FFMA R4, R25, -0.5, R14 ;  /* 0xbf00000019047823 */ /* 0x000fe2000000000e */
[----:B------:R-:W1:Y:S02]  /*1770*/  MUFU.RCP R29, R29 ;  /* 0x0000001d001d7308 */ /* 0x000e640000001000 */
[----:B------:R-:W-:Y:S01]  /*1780*/  @!P2 FMUL R6, R6, 16777216 ;  /* 0x4b8000000606a820 */ /* 0x000fe20000400000 */
[----:B------:R-:W-:Y:S01]  /*1790*/  FMUL R4, R7, R4 ;  /* 0x0000000407047220 */ /* 0x000fe20000400000 */
[----:B------:R-:W-:Y:S01]  /*17a0*/  FMUL R7, R23, R26 ;  /* 0x0000001a17077220 */ /* 0x000fe20000400000 */
[----:B------:R-:W-:Y:S01]  /*17b0*/  FSETP.GEU.AND P2, PT, |R5|, 1.175494350822287508e-38, PT ;  /* 0x008000000500780b */ /* 0x000fe20003f4e200 */
[----:B0-----:R-:W-:Y:S02]  /*17c0*/  FFMA R6, R28, R6, R15 ;  /* 0x000000061c067223 */ /* 0x001fe4000000000f */
[----:B------:R-:W-:-:S04]  /*17d0*/  FMUL R15, R7, R19 ;  /* 0x00000013070f7220 */ /* 0x000fc80000400000 */
[----:B------:R-:W-:Y:S01]  /*17e0*/  @!P3 FMUL R15, R15, 16777216 ;  /* 0x4b8000000f0fb820 */ /* 0x000fe20000400000 */
[----:B------:R-:W-:-:S03]  /*17f0*/  FFMA R4, R25, R6, R4 ;  /* 0x0000000619047223 */ /* 0x000fc60000000004 */
[----:B-1----:R-:W-:Y:S02]  /*1800*/  FFMA R6, R29, R15, R6 ;  /* 0x0000000f1d067223 */ /* 0x002fe40000000006 */
[----:B------:R-:W-:Y:S01]  /*1810*/  @!P2 FMUL R5, R5, 16777216 ;  /* 0x4b8000000505a820 */ /* 0x000fe20000400000 */
[----:B------:R-:W-:Y:S01]  /*1820*/  FFMA R15, R21, R26, 1 ;  /* 0x3f800000150f7423 */ /* 0x000fe2000000001a */
[----:B------:R-:W-:-:S04]  /*1830*/  FFMA R28, R7, -0.5, R14 ;  /* 0xbf000000071c7823 */ /* 0x000fc8000000000e */
[----:B------:R-:W-:Y:S01]  /*1840*/  FSETP.GEU.AND P3, PT, |R15|, 1.175494350822287508e-38, PT ;  /* 0x008000000f00780b */ /* 0x000fe20003f6e200 */
[----:B------:R-:W0:Y:S01]  /*1850*/  MUFU.RCP R5, R5 ;  /* 0x0000000500057308 */ /* 0x000e220000001000 */
[----:B------:R-:W-:Y:S01]  /*1860*/  FMUL R28, R23, R28 ;  /* 0x0000001c171c7220 */ /* 0x000fe20000400000 */
[----:B------:R-:W-:-:S04]  /*1870*/  FMUL R23, R20, R26 ;  /* 0x0000001a14177220 */ /* 0x000fc80000400000 */
[----:B------:R-:W-:Y:S01]  /*1880*/  FMUL R25, R23, R22 ;  /* 0x0000001617197220 */ /* 0x000fe20000400000 */
[----:B------:R-:W-:-:S03]  /*1890*/  FFMA R7, R7, R6, R28 ;  /* 0x0000000607077223 */ /* 0x000fc6000000001c */
[----:B------:R-:W-:Y:S02]  /*18a0*/  @!P2 FMUL R25, R25, 16777216 ;  /* 0x4b8000001919a820 */ /* 0x000fe40000400000 */
[----:B------:R-:W-:Y:S02]  /*18b0*/  @!P3 FMUL R15, R15, 16777216 ;  /* 0x4b8000000f0fb820 */ /* 0x000fe40000400000 */
[----:B0-----:R-:W-:Y:S01]  /*18c0*/  FFMA R6, R5, R25, R6 ;  /* 0x0000001905067223 */ /* 0x001fe20000000006 */
[----:B------:R-:W-:-:S03]  /*18d0*/  FFMA R25, R23, -0.5, R14 ;  /* 0xbf00000017197823 */ /* 0x000fc6000000000e */
[----:B------:R-:W0:Y:S01]  /*18e0*/  MUFU.RCP R15, R15 ;  /* 0x0000000f000f7308 */ /* 0x000e220000001000 */
[----:B------:R-:W-:Y:S01]  /*18f0*/  FMUL R5, R24, R26 ;  /* 0x0000001a18057220 */ /* 0x000fe20000400000 */
[----:B------:R-:W-:-:S04]  /*1900*/  FMUL R20, R20, R25 ;  /* 0x0000001914147220 */ /* 0x000fc80000400000 */
[----:B------:R-:W-:Y:S01]  /*1910*/  FFMA R20, R23, R6, R20 ;  /* 0x0000000617147223 */ /* 0x000fe20000000014 */
[C---:B------:R-:W-:Y:S01]  /*1920*/  FMUL R23, R5.reuse, R21 ;  /* 0x0000001505177220 */ /* 0x040fe20000400000 */
[----:B------:R-:W-:-:S03]  /*1930*/  FFMA R25, R5, -0.5, R14 ;  /* 0xbf00000005197823 */ /* 0x000fc6000000000e */
[----:B------:R-:W-:Y:S01]  /*1940*/  @!P3 FMUL R23, R23, 16777216 ;  /* 0x4b8000001717b820 */ /* 0x000fe20000400000 */
[----:B------:R-:W-:-:S03]  /*1950*/  FMUL R24, R24, R25 ;  /* 0x0000001918187220 */ /* 0x000fc60000400000 */
[----:B0-----:R-:W-:-:S04]  /*1960*/  FFMA R15, R15, R23, R6 ;  /* 0x000000170f0f7223 */ /* 0x001fc80000000006 */
[----:B------:R-:W-:Y:S01]  /*1970*/  FFMA R24, R5, R15, R24 ;  /* 0x0000000f05187223 */ /* 0x000fe20000000018 */
[----:B------:R-:W-:Y:S01]  /*1980*/  FMUL R4, R4, 1.4426950216293334961 ;  /* 0x3fb8aa3b04047820 */ /* 0x000fe20000400000 */
[----:B------:R-:W-:Y:S01]  /*1990*/  FMUL R7, R7, 1.4426950216293334961 ;  /* 0x3fb8aa3b07077820 */ /* 0x000fe20000400000 */
[----:B------:R-:W-:Y:S01]  /*19a0*/  FMUL R23, R20, 1.4426950216293334961 ;  /* 0x3fb8aa3b14177820 */ /* 0x000fe20000400000 */
[----:B------:R-:W-:Y:S02]  /*19b0*/  FMUL R24, R24, 1.4426950216293334961 ;  /* 0x3fb8aa3b18187820 */ /* 0x000fe40000400000 */
[----:B------:R-:W-:Y:S02]  /*19c0*/  FSETP.GEU.AND P2, PT, R4, -126, PT ;  /* 0xc2fc00000400780b */ /* 0x000fe40003f4e000 */
[----:B------:R-:W-:Y:S02]  /*19d0*/  FSETP.GEU.AND P3, PT, R7, -126, PT ;  /* 0xc2fc00000700780b */ /* 0x000fe40003f6e000 */
[----:B------:R-:W-:-:S02]  /*19e0*/  FSETP.GEU.AND P4, PT, R23, -126, PT ;  /* 0xc2fc00001700780b */ /* 0x000fc40003f8e000 */
[----:B------:R-:W-:-:S07]  /*19f0*/  FSETP.GEU.AND P5, PT, R24, -126, PT ;  /* 0xc2fc00001800780b */ /* 0x000fce0003fae000 */
[----:B------:R-:W-:Y:S02]  /*1a00*/  @!P2 FMUL R4, R4, 0.5 ;  /* 0x3f0000000404a820 */ /* 0x000fe40000400000 */
[----:B------:R-:W-:Y:S02]  /*1a10*/  @!P3 FMUL R7, R7, 0.5 ;  /* 0x3f0000000707b820 */ /* 0x000fe40000400000 */
[----:B------:R-:W-:Y:S02]  /*1a20*/  @!P4 FMUL R23, R23, 0.5 ;  /* 0x3f0000001717c820 */ /* 0x000fe40000400000 */
[----:B------:R-:W-:Y:S01]  /*1a30*/  @!P5 FMUL R24, R24, 0.5 ;  /* 0x3f0000001818d820 */ /* 0x000fe20000400000 */
[----:B------:R-:W0:Y:S08]  /*1a40*/  MUFU.EX2 R6, R4 ;  /* 0x0000000400067308 */ /* 0x000e300000000800 */
[----:B------:R-:W1:Y:S08]  /*1a50*/  MUFU.EX2 R20, R7 ;  /* 0x0000000700147308 */ /* 0x000e700000000800 */
[----:B------:R-:W2:Y:S08]  /*1a60*/  MUFU.EX2 R5, R23 ;  /* 0x0000001700057308 */ /* 0x000eb00000000800 */
[----:B------:R-:W3:Y:S01]  /*1a70*/  MUFU.EX2 R26, R24 ;  /* 0x00000018001a7308 */ /* 0x000ee20000000800 */
[----:B0-----:R-:W-:Y:S01]  /*1a80*/  @!P2 FMUL R6, R6, R6 ;  /* 0x000000060606a220 */ /* 0x001fe20000400000 */
[----:B-1----:R-:W-:-:S03]  /*1a90*/  @!P3 FMUL R20, R20, R20 ;  /* 0x000000141414b220 */ /* 0x002fc60000400000 */
[----:B------:R-:W-:Y:S01]  /*1aa0*/  FMUL R17, R17, R6 ;  /* 0x0000000611117220 */ /* 0x000fe20000400000 */
[----:B--2---:R-:W-:Y:S01]  /*1ab0*/  @!P4 FMUL R5, R5, R5 ;  /* 0x000000050505c220 */ /* 0x004fe20000400000 */
[----:B------:R-:W-:-:S03]  /*1ac0*/  FMUL R19, R19, R20 ;  /* 0x0000001413137220 */ /* 0x000fc60000400000 */
[----:B------:R-:W-:Y:S01]  /*1ad0*/  FMUL R5, R22, R5 ;  /* 0x0000000516057220 */ /* 0x000fe20000400000 */
[----:B---3--:R-:W-:-:S04]  /*1ae0*/  @!P5 FMUL R26, R26, R26 ;  /* 0x0000001a1a1ad220 */ /* 0x008fc80000400000 */
[----:B------:R-:W-:Y:S01]  /*1af0*/  FMUL R21, R21, R26 ;  /* 0x0000001a15157220 */ /* 0x000fe20000400000 */
[----:B------:R0:W-:Y:S04]  /*1b00*/  STL [R18], R17 ;  /* 0x0000001112007387 */ /* 0x0001e80000100800 */
[----:B------:R0:W-:Y:S04]  /*1b10*/  STL [R18+0x4], R19 ;  /* 0x0000041312007387 */ /* 0x0001e80000100800 */
[----:B------:R0:W-:Y:S04]  /*1b20*/  STL [R18+0x8], R5 ;  /* 0x0000080512007387 */ /* 0x0001e80000100800 */
[----:B------:R0:W-:Y:S01]  /*1b30*/  STL [R18+0xc], R21 ;  /* 0x00000c1512007387 */ /* 0x0001e20000100800 */
[----:B------:R-:W-:-:S02]  /*1b40*/  IADD3 R20, PT, PT, R16, 0x3, RZ ;  /* 0x0000000310147810 */ /* 0x000fc40007ffe0ff */
[----:B------:R-:W-:-:S07]  /*1b50*/  IADD3 R16, PT, PT, R16, 0x4, RZ ;  /* 0x0000000410107810 */ /* 0x000fce0007ffe0ff */
.L_x_12:
[----:B------:R-:W-:Y:S05]  /*1b60*/  @!P1 BRA `(.L_x_9) ;  /* 0x0000000400489947 */ /* 0x000fea0003800000 */
[----:B------:R-:W-:-:S04]  /*1b70*/  LOP3.LUT R4, R9, 0x3, RZ, 0x3c, !PT ;  /* 0x0000000309047812 */ /* 0x000fc800078e3cff */
[----:B------:R-:W-:-:S04]  /*1b80*/  IADD3 R4, PT, PT, R4, UR27, RZ ;  /* 0x0000001b04047c10 */ /* 0x000fc8000fffe0ff */
[C---:B0-----:R-:W-:Y:S02]  /*1b90*/  LOP3.LUT R5, R4.reuse, 0x3, RZ, 0xc0, !PT ;  /* 0x0000000304057812 */ /* 0x041fe400078ec0ff */
[----:B------:R-:W-:Y:S02]  /*1ba0*/  LOP3.LUT R4, R4, 0x1, RZ, 0xc0, !PT ;  /* 0x0000000104047812 */ /* 0x000fe400078ec0ff */
[----:B------:R-:W-:Y:S02]  /*1bb0*/  ISETP.NE.AND P2, PT, R5, 0x1, PT ;  /* 0x000000010500780c */ /* 0x000fe40003f45270 */
[----:B------:R-:W-:-:S11]  /*1bc0*/  ISETP.NE.U32.AND P1, PT, R4, 0x1, PT ;  /* 0x000000010400780c */ /* 0x000fd60003f25070 */
[----:B------:R-:W-:Y:S05]  /*1bd0*/  @!P2 BRA `(.L_x_13) ;  /* 0x0000000000c4a947 */ /* 0x000fea0003800000 */
[----:B------:R-:W-:Y:S01]  /*1be0*/  LEA R17, R16, UR6, 0x2 ;  /* 0x0000000610117c11 */ /* 0x000fe2000f8e10ff */
[----:B------:R-:W0:Y:S04]  /*1bf0*/  LDC.64 R4, c[0x0][0x388] ;  /* 0x0000e200ff047b82 */ /* 0x000e280000000a00 */
[----:B------:R-:W2:Y:S04]  /*1c00*/  LDL R19, [R17] ;  /* 0x0000000011137983 */ /* 0x000ea80000100800 */
[----:B------:R-:W3:Y:S01]  /*1c10*/  LDL R18, [R17+0x4] ;  /* 0x0000040011127983 */ /* 0x000ee20000100800 */
[-C--:B------:R-:W-:Y:S01]  /*1c20*/  IADD3 R7, PT, PT, R20, -R13.reuse, RZ ;  /* 0x8000000d14077210 */ /* 0x080fe20007ffe0ff */
[----:B------:R-:W2:Y:S01]  /*1c30*/  LDC R23, c[0x0][0x3a0] ;  /* 0x0000e800ff177b82 */ /* 0x000ea20000000800 */
[----:B------:R-:W-:-:S03]  /*1c40*/  IADD3 R21, PT, PT, R16, -R13, RZ ;  /* 0x8000000d10157210 */ /* 0x000fc60007ffe0ff */
[----:B0-----:R-:W-:-:S04]  /*1c50*/  IMAD.WIDE R6, R7, 0x4, R4 ;  /* 0x0000000407067825 */ /* 0x001fc800078e0204 */
[----:B------:R-:W-:Y:S02]  /*1c60*/  IMAD.WIDE R4, R21, 0x4, R4 ;  /* 0x0000000415047825 */ /* 0x000fe400078e0204 */
[----:B------:R-:W4:Y:S04]  /*1c70*/  LDG.E.CONSTANT R6, desc[UR18][R6.64] ;  /* 0x0000001206067981 */ /* 0x000f28000c1e9900 */
[----:B------:R-:W5:Y:S01]  /*1c80*/  LDG.E.CONSTANT R4, desc[UR18][R4.64] ;  /* 0x0000001204047981 */ /* 0x000f62000c1e9900 */
[-C--:B--2---:R-:W-:Y:S01]  /*1c90*/  FFMA R21, R19, R23.reuse, 1 ;  /* 0x3f80000013157423 */ /* 0x084fe20000000017 */
[----:B---3--:R-:W-:-:S04]  /*1ca0*/  FFMA R24, R18, R23, 1 ;  /* 0x3f80000012187423 */ /* 0x008fc80000000017 */
[----:B------:R-:W-:Y:S02]  /*1cb0*/  FSETP.GEU.AND P2, PT, |R21|, 1.175494350822287508e-38, PT ;  /* 0x008000001500780b */ /* 0x000fe40003f4e200 */
[----:B------:R-:W-:-:S11]  /*1cc0*/  FSETP.GEU.AND P3, PT, |R24|, 1.175494350822287508e-38, PT ;  /* 0x008000001800780b */ /* 0x000fd60003f6e200 */
[----:B------:R-:W-:-:S04]  /*1cd0*/  @!P2 FMUL R21, R21, 16777216 ;  /* 0x4b8000001515a820 */ /* 0x000fc80000400000 */
[----:B------:R-:W0:Y:S01]  /*1ce0*/  MUFU.RCP R22, R21 ;  /* 0x0000001500167308 */ /* 0x000e220000001000 */
[----:B------:R-:W-:Y:S01]  /*1cf0*/  @!P3 FMUL R24, R24, 16777216 ;  /* 0x4b8000001818b820 */ /* 0x000fe20000400000 */
[----:B----4-:R-:W-:-:S06]  /*1d00*/  FMUL R25, R6, R23 ;  /* 0x0000001706197220 */ /* 0x010fcc0000400000 */
[----:B------:R-:W1:Y:S01]  /*1d10*/  MUFU.RCP R7, R24 ;  /* 0x0000001800077308 */ /* 0x000e620000001000 */
[C---:B------:R-:W-:Y:S01]  /*1d20*/  FMUL R20, R25.reuse, R19 ;  /* 0x0000001319147220 */ /* 0x040fe20000400000 */
[----:B-----5:R-:W-:Y:S01]  /*1d30*/  FMUL R5, R4, R23 ;  /* 0x0000001704057220 */ /* 0x020fe20000400000 */
[--C-:B------:R-:W-:Y:S02]  /*1d40*/  FFMA R27, R25, -0.5, R14.reuse ;  /* 0xbf000000191b7823 */ /* 0x100fe4000000000e */
[----:B------:R-:W-:Y:S01]  /*1d50*/  @!P2 FMUL R20, R20, 16777216 ;  /* 0x4b8000001414a820 */ /* 0x000fe20000400000 */
[C---:B------:R-:W-:Y:S01]  /*1d60*/  FMUL R23, R5.reuse, R18 ;  /* 0x0000001205177220 */ /* 0x040fe20000400000 */
[----:B------:R-:W-:Y:S02]  /*1d70*/  FMUL R6, R6, R27 ;  /* 0x0000001b06067220 */ /* 0x000fe40000400000 */
[----:B0-----:R-:W-:Y:S01]  /*1d80*/  FFMA R22, R22, R20, R15 ;  /* 0x0000001416167223 */ /* 0x001fe2000000000f */
[----:B------:R-:W-:Y:S01]  /*1d90*/  FFMA R15, R5, -0.5, R14 ;  /* 0xbf000000050f7823 */ /* 0x000fe2000000000e */
[----:B------:R-:W-:Y:S01]  /*1da0*/  @!P3 FMUL R23, R23, 16777216 ;  /* 0x4b8000001717b820 */ /* 0x000fe20000400000 */
[----:B------:R-:W-:Y:S01]  /*1db0*/  IADD3 R20, PT, PT, R16, 0x1, RZ ;  /* 0x0000000110147810 */ /* 0x000fe20007ffe0ff */
[----:B------:R-:W-:Y:S01]  /*1dc0*/  FFMA R6, R25, R22, R6 ;  /* 0x0000001619067223 */ /* 0x000fe20000000006 */
[----:B------:R-:W-:Y:S01]  /*1dd0*/  FMUL R4, R4, R15 ;  /* 0x0000000f04047220 */ /* 0x000fe20000400000 */
[----:B------:R-:W-:Y:S01]  /*1de0*/  IADD3 R16, PT, PT, R16, 0x2, RZ ;  /* 0x0000000210107810 */ /* 0x000fe20007ffe0ff */
[----:B-1----:R-:W-:Y:S01]  /*1df0*/  FFMA R15, R7, R23, R22 ;  /* 0x00000017070f7223 */ /* 0x002fe20000000016 */
[----:B------:R-:W-:-:S03]  /*1e00*/  FMUL R6, R6, 1.4426950216293334961 ;  /* 0x3fb8aa3b06067820 */ /* 0x000fc60000400000 */
[----:B------:R-:W-:Y:S02]  /*1e10*/  FFMA R5, R5, R15, R4 ;  /* 0x0000000f05057223 */ /* 0x000fe40000000004 */
[----:B------:R-:W-:Y:S02]  /*1e20*/  FSETP.GEU.AND P2, PT, R6, -126, PT ;  /* 0xc2fc00000600780b */ /* 0x000fe40003f4e000 */
[----:B------:R-:W-:-:S05]  /*1e30*/  FMUL R5, R5, 1.4426950216293334961 ;  /* 0x3fb8aa3b05057820 */ /* 0x000fca0000400000 */
[----:B------:R-:W-:-:S06]  /*1e40*/  FSETP.GEU.AND P3, PT, R5, -126, PT ;  /* 0xc2fc00000500780b */ /* 0x000fcc0003f6e000 */
[----:B------:R-:W-:-:S04]  /*1e50*/  @!P2 FMUL R6, R6, 0.5 ;  /* 0x3f0000000606a820 */ /* 0x000fc80000400000 */
[----:B------:R-:W0:Y:S03]  /*1e60*/  MUFU.EX2 R4, R6 ;  /* 0x0000000600047308 */ /* 0x000e260000000800 */
[----:B------:R-:W-:-:S05]  /*1e70*/  @!P3 FMUL R5, R5, 0.5 ;  /* 0x3f0000000505b820 */ /* 0x000fca0000400000 */
[----:B------:R-:W1:Y:S01]  /*1e80*/  MUFU.EX2 R7, R5 ;  /* 0x0000000500077308 */ /* 0x000e620000000800 */
[----:B0-----:R-:W-:-:S04]  /*1e90*/  @!P2 FMUL R4, R4, R4 ;  /* 0x000000040404a220 */ /* 0x001fc80000400000 */
[----:B------:R-:W-:Y:S01]  /*1ea0*/  FMUL R4, R19, R4 ;  /* 0x0000000413047220 */ /* 0x000fe20000400000 */
[----:B-1----:R-:W-:-:S04]  /*1eb0*/  @!P3 FMUL R7, R7, R7 ;  /* 0x000000070707b220 */ /* 0x002fc80000400000 */
[----:B------:R0:W-:Y:S01]  /*1ec0*/  STL [R17], R4 ;  /* 0x0000000411007387 */ /* 0x0001e20000100800 */
[----:B------:R-:W-:-:S05]  /*1ed0*/  FMUL R18, R18, R7 ;  /* 0x0000000712127220 */ /* 0x000fca0000400000 */
[----:B------:R0:W-:Y:S02]  /*1ee0*/  STL [R17+0x4], R18 ;  /* 0x0000041211007387 */ /* 0x0001e40000100800 */
.L_x_13:
[----:B------:R-:W-:Y:S05]  /*1ef0*/  @P1 BRA `(.L_x_9) ;  /* 0x0000000000641947 */ /* 0x000fea0003800000 */
[----:B------:R-:W-:Y:S01]  /*1f00*/  LEA R6, R16, UR6, 0x2 ;  /* 0x0000000610067c11 */ /* 0x000fe2000f8e10ff */
[----:B0-----:R-:W0:Y:S04]  /*1f10*/  LDC.64 R4, c[0x0][0x388] ;  /* 0x0000e200ff047b82 */ /* 0x001e280000000a00 */
[----:B------:R-:W2:Y:S01]  /*1f20*/  LDL R7, [R6] ;  /* 0x0000000006077983 */ /* 0x000ea20000100800 */
[----:B------:R-:W-:-:S05]  /*1f30*/  IADD3 R13, PT, PT, R20, -R13, RZ ;  /* 0x8000000d140d7210 */ /* 0x000fca0007ffe0ff */
[----:B0-----:R-:W-:Y:S02]  /*1f40*/  IMAD.WIDE R4, R13, 0x4, R4 ;  /* 0x000000040d047825 */ /* 0x001fe400078e0204 */
[----:B------:R-:W2:Y:S04]  /*1f50*/  LDC R13, c[0x0][0x3a0] ;  /* 0x0000e800ff0d7b82 */ /* 0x000ea80000000800 */
[----:B------:R-:W3:Y:S01]  /*1f60*/  LDG.E.CONSTANT R4, desc[UR18][R4.64] ;  /* 0x0000001204047981 */ /* 0x000ee2000c1e9900 */
[----:B--2---:R-:W-:-:S05]  /*1f70*/  FFMA R17, R7, R13, 1 ;  /* 0x3f80000007117423 */ /* 0x004fca000000000d */
[----:B------:R-:W-:-:S13]  /*1f80*/  FSETP.GEU.AND P1, PT, |R17|, 1.175494350822287508e-38, PT ;  /* 0x008000001100780b */ /* 0x000fda0003f2e200 */
[----:B------:R-:W-:-:S04]  /*1f90*/  @!P1 FMUL R17, R17, 16777216 ;  /* 0x4b80000011119820 */ /* 0x000fc80000400000 */
[----:B------:R-:W0:Y:S01]  /*1fa0*/  MUFU.RCP R18, R17 ;  /* 0x0000001100127308 */ /* 0x000e220000001000 */
[----:B---3--:R-:W-:-:S04]  /*1fb0*/  FMUL R13, R4, R13 ;  /* 0x0000000d040d7220 */ /* 0x008fc80000400000 */
[C---:B------:R-:W-:Y:S01]  /*1fc0*/  FMUL R16, R13.reuse, R7 ;  /* 0x000000070d107220 */ /* 0x040fe20000400000 */
[----:B------:R-:W-:-:S03]  /*1fd0*/  FFMA R19, R13, -0.5, R14 ;  /* 0xbf0000000d137823 */ /* 0x000fc6000000000e */
[----:B------:R-:W-:Y:S01]  /*1fe0*/  @!P1 FMUL R16, R16, 16777216 ;  /* 0x4b80000010109820 */ /* 0x000fe20000400000 */
[----:B------:R-:W-:-:S03]  /*1ff0*/  FMUL R14, R4, R19 ;  /* 0x00000013040e7220 */ /* 0x000fc60000400000 */
[----:B0-----:R-:W-:-:S04]  /*2000*/  FFMA R18, R18, R16, R15 ;  /* 0x0000001012127223 */ /* 0x001fc8000000000f */
[----:B------:R-:W-:-:S04]  /*2010*/  FFMA R14, R13, R18, R14 ;  /* 0x000000120d0e7223 */ /* 0x000fc8000000000e */
[----:B------:R-:W-:-:S05]  /*2020*/  FMUL R14, R14, 1.4426950216293334961 ;  /* 0x3fb8aa3b0e0e7820 */ /* 0x000fca0000400000 */
[----:B------:R-:W-:-:S13]  /*2030*/  FSETP.GEU.AND P1, PT, R14, -126, PT ;  /* 0xc2fc00000e00780b */ /* 0x000fda0003f2e000 */
[----:B------:R-:W-:-:S04]  /*2040*/  @!P1 FMUL R14, R14, 0.5 ;  /* 0x3f0000000e0e9820 */ /* 0x000fc80000400000 */
[----:B------:R-:W0:Y:S02]  /*2050*/  MUFU.EX2 R4, R14 ;  /* 0x0000000e00047308 */ /* 0x000e240000000800 */
[----:B0-----:R-:W-:-:S04]  /*2060*/  @!P1 FMUL R4, R4, R4 ;  /* 0x0000000404049220 */ /* 0x001fc80000400000 */
[----:B------:R-:W-:-:S05]  /*2070*/  FMUL R7, R7, R4 ;  /* 0x0000000407077220 */ /* 0x000fca0000400000 */
[----:B------:R1:W-:Y:S02]  /*2080*/  STL [R6], R7 ;  /* 0x0000000706007387 */ /* 0x0003e40000100800 */
.L_x_9:
[----:B------:R-:W-:Y:S02]  /*2090*/  IADD3 R10, PT, PT, R10, 0x1, RZ ;  /* 0x000000010a0a7810 */ /* 0x000fe40007ffe0ff */
[----:B------:R-:W-:Y:S01]  /*20a0*/  IADD3 R9, PT, PT, R9, 0x1, RZ ;  /* 0x0000000109097810 */ /* 0x000fe20007ffe0ff */
[----:B------:R-:W-:Y:S06]  /*20b0*/  @P0 BRA `(.L_x_14) ;  /* 0xffffffe800100947 */ /* 0x000fec000383ffff */
[----:B------:R-:W-:-:S13]  /*20c0*/  ISETP.GE.AND P0, PT, R12, R11, PT ;  /* 0x0000000b0c00720c */ /* 0x000fda0003f06270 */
[----:B------:R-:W-:Y:S05]  /*20d0*/  @P0 BRA `(.L_x_15) ;  /* 0x0000001400000947 */ /* 0x000fea0003800000 */
[----:B------:R-:W2:Y:S01]  /*20e0*/  LDCU UR4, c[0x0][0x3a4] ;  /* 0x00007480ff0477ac */ /* 0x000ea20008000800 */
[----:B0-----:R-:W-:Y:S01]  /*20f0*/  HFMA2 R19, -RZ, RZ, 1.875, 0 ;  /* 0x3f800000ff137431 */ /* 0x001fe200000001ff */
[----:B------:R-:W-:Y:S01]  /*2100*/  MOV R15, RZ ;  /* 0x000000ff000f7202 */ /* 0x000fe20000000f00 */
[----:B------:R-:W-:Y:S01]  /*2110*/  UISETP.GT.U32.AND UP0, UPT, UR21, -0x8, UPT ;  /* 0xfffffff81500788c */ /* 0x000fe2000bf04070 */
[----:B--2---:R-:W-:-:S08]  /*2120*/  MOV R26, UR4 ;  /* 0x00000004001a7c02 */ /* 0x004fd00008000f00 */
[----:B------:R-:W-:Y:S05]  /*2130*/  BRA.U UP0, `(.L_x_16) ;  /* 0x0000000900687547 */ /* 0x000fea000b800000 */
[----:B------:R-:W0:Y:S01]  /*2140*/  LDC R23, c[0x0][0x3a0] ;  /* 0x0000e800ff177b82 */ /* 0x000e220000000800 */
[----:B------:R-:W-:Y:S02]  /*2150*/  MOV R25, RZ ;  /* 0x000000ff00197202 */ /* 0x000fe40000000f00 */
[----:B------:R-:W-:Y:S02]  /*2160*/  MOV R19, 0x3f800000 ;  /* 0x3f80000000137802 */ /* 0x000fe40000000f00 */
[----:B------:R-:W-:Y:S02]  /*2170*/  MOV R26, UR4 ;  /* 0x00000004001a7c02 */ /* 0x000fe40008000f00 */
[----:B------:R-:W-:Y:S01]  /*2180*/  MOV R15, RZ ;  /* 0x000000ff000f7202 */ /* 0x000fe20000000f00 */
[----:B-1----:R-:W1:Y:S06]  /*2190*/  LDC.64 R6, c[0x0][0x3a0] ;  /* 0x0000e800ff067b82 */ /* 0x002e6c0000000a00 */
.L_x_33:
[----:B------:R-:W-:-:S05]  /*21a0*/  LEA R27, R26, UR6, 0x2 ;  /* 0x000000061a1b7c11 */ /* 0x000fca000f8e10ff */
[----:B------:R-:W0:Y:S01]  /*21b0*/  LDL R4, [R27] ;  /* 0x000000001b047983 */ /* 0x000e220000100800 */
[----:B------:R-:W-:Y:S01]  /*21c0*/  BSSY.RECONVERGENT B3, `(.L_x_17) ;  /* 0x000000d000037945 */ /* 0x000fe20003800200 */
[----:B0-----:R-:W-:-:S04]  /*21d0*/  FFMA R18, R4, R23, 1 ;  /* 0x3f80000004127423 */ /* 0x001fc80000000017 */
[----:B--2---:R-:W0:Y:S08]  /*21e0*/  MUFU.RCP R12, R18 ;  /* 0x00000012000c7308 */ /* 0x004e300000001000 */
[----:B------:R-:W2:Y:S01]  /*21f0*/  FCHK P0, R19, R18 ;  /* 0x0000001213007302 */ /* 0x000ea20000000000 */
[----:B0-----:R-:W-:-:S04]  /*2200*/  FFMA R5, -R18, R12, 1 ;  /* 0x3f80000012057423 */ /* 0x001fc8000000010c */
[----:B------:R-:W-:-:S04]  /*2210*/  FFMA R12, R12, R5, R12 ;  /* 0x000000050c0c7223 */ /* 0x000fc8000000000c */
[----:B------:R-:W-:-:S04]  /*2220*/  FFMA R4, R12, R19, RZ ;  /* 0x000000130c047223 */ /* 0x000fc800000000ff */
[----:B------:R-:W-:-:S04]  /*2230*/  FFMA R5, -R18, R4, R19 ;  /* 0x0000000412057223 */ /* 0x000fc80000000113 */
[----:B------:R-:W-:Y:S01]  /*2240*/  FFMA R12, R12, R5, R4 ;  /* 0x000000050c0c7223 */ /* 0x000fe20000000004 */
[----:B--2---:R-:W-:Y:S06]  /*2250*/  @!P0 BRA `(.L_x_18) ;  /* 0x00000000000c8947 */ /* 0x004fec0003800000 */
[----:B------:R-:W-:-:S07]  /*2260*/  MOV R16, 0x2280 ;  /* 0x0000228000107802 */ /* 0x000fce0000000f00 */
[----:B-1----:R-:W-:Y:S05]  /*2270*/  CALL.REL.NOINC `($__internal_1_$__cuda_sm3x_div_rn_noftz_f32_slowpath) ;  /* 0x0000009400f47944 */ /* 0x002fea0003c00000 */
[----:B------:R-:W-:-:S07]  /*2280*/  MOV R12, R4 ;  /* 0x00000004000c7202 */ /* 0x000fce0000000f00 */
.L_x_18:
[----:B------:R-:W-:Y:S05]  /*2290*/  BSYNC.RECONVERGENT B3 ;  /* 0x0000000000037941 */ /* 0x000fea0003800200 */
.L_x_17:
[----:B------:R-:W2:Y:S01]  /*22a0*/  LDL R5, [R27+0x4] ;  /* 0x000004001b057983 */ /* 0x000ea20000100800 */
[----:B-1----:R-:W-:Y:S01]  /*22b0*/  IADD3 R24, PT, PT, R26, -R7, RZ ;  /* 0x800000071a187210 */ /* 0x002fe20007ffe0ff */
[----:B------:R-:W-:Y:S01]  /*22c0*/  BSSY.RECONVERGENT B3, `(.L_x_19) ;  /* 0x0000010000037945 */ /* 0x000fe20003800200 */
[-C--:B------:R-:W-:Y:S02]  /*22d0*/  FFMA R8, R12, R6.reuse, R15 ;  /* 0x000000060c087223 */ /* 0x080fe4000000000f */
[----:B------:R-:W-:Y:S01]  /*22e0*/  LEA R24, R24, UR20, 0x2 ;  /* 0x0000001418187c11 */ /* 0x000fe2000f8e10ff */
[----:B--2---:R-:W-:-:S04]  /*22f0*/  FFMA R18, R5, R6, 1 ;  /* 0x3f80000005127423 */ /* 0x004fc80000000006 */
[----:B------:R-:W0:Y:S08]  /*2300*/  MUFU.RCP R13, R18 ;  /* 0x00000012000d7308 */ /* 0x000e300000001000 */
[----:B------:R-:W1:Y:S01]  /*2310*/  FCHK P0, R12, R18 ;  /* 0x000000120c007302 */ /* 0x000e620000000000 */
[----:B0-----:R-:W-:-:S04]  /*2320*/  FFMA R4, -R18, R13, 1 ;  /* 0x3f80000012047423 */ /* 0x001fc8000000010d */
[----:B------:R-:W-:-:S04]  /*2330*/  FFMA R13, R13, R4, R13 ;  /* 0x000000040d0d7223 */ /* 0x000fc8000000000d */
[----:B------:R-:W-:-:S04]  /*2340*/  FFMA R4, R13, R12, RZ ;  /* 0x0000000c0d047223 */ /* 0x000fc800000000ff */
[----:B------:R-:W-:-:S04]  /*2350*/  FFMA R5, -R18, R4, R12 ;  /* 0x0000000412057223 */ /* 0x000fc8000000010c */
[----:B------:R-:W-:Y:S01]  /*2360*/  FFMA R13, R13, R5, R4 ;  /* 0x000000050d0d7223 */ /* 0x000fe20000000004 */
[----:B-1----:R-:W-:Y:S06]  /*2370*/  @!P0 BRA `(.L_x_20) ;  /* 0x0000000000108947 */ /* 0x002fec0003800000 */
[----:B------:R-:W-:Y:S02]  /*2380*/  MOV R19, R12 ;  /* 0x0000000c00137202 */ /* 0x000fe40000000f00 */
[----:B------:R-:W-:-:S07]  /*2390*/  MOV R16, 0x23b0 ;  /* 0x000023b000107802 */ /* 0x000fce0000000f00 */
[----:B------:R-:W-:Y:S05]  /*23a0*/  CALL.REL.NOINC `($__internal_1_$__cuda_sm3x_div_rn_noftz_f32_slowpath) ;  /* 0x0000009400a87944 */ /* 0x000fea0003c00000 */
[----:B------:R-:W-:-:S07]  /*23b0*/  MOV R13, R4 ;  /* 0x00000004000d7202 */ /* 0x000fce0000000f00 */
.L_x_20:
[----:B------:R-:W-:Y:S05]  /*23c0*/  BSYNC.RECONVERGENT B3 ;  /* 0x0000000000037941 */ /* 0x000fea0003800200 */
.L_x_19:
[----:B------:R-:W2:Y:S01]  /*23d0*/  LDL R4, [R27+0x8] ;  /* 0x000008001b047983 */ /* 0x000ea20000100800 */
[----:B------:R-:W-:Y:S01]  /*23e0*/  BSSY.RECONVERGENT B3, `(.L_x_21) ;  /* 0x000000f000037945 */ /* 0x000fe20003800200 */
[-C--:B------:R-:W-:Y:S01]  /*23f0*/  FFMA R9, R13, R23.reuse, R8 ;  /* 0x000000170d097223 */ /* 0x080fe20000000008 */
        /* <DEDUP_REMOVED lines=13> */
.L_x_22:
[----:B------:R-:W-:Y:S05]  /*24d0*/  BSYNC.RECONVERGENT B3 ;  /* 0x0000000000037941 */ /* 0x000fea0003800200 */
.L_x_21:
        /* <DEDUP_REMOVED lines=16> */
.L_x_24:
[----:B------:R-:W-:Y:S05]  /*25e0*/  BSYNC.RECONVERGENT B3 ;  /* 0x0000000000037941 */ /* 0x000fea0003800200 */
.L_x_23:
[-C--:B------:R-:W-:Y:S01]  /*25f0*/  FFMA R11, R15, R23.reuse, R10 ;  /* 0x000000170f0b7223 */ /* 0x080fe2000000000a */
[----:B------:R-:W-:Y:S04]  /*2600*/  STL.128 [R24], R12 ;  /* 0x0000000c18007387 */ /* 0x000fe80000100c00 */
[----:B------:R0:W-:Y:S04]  /*2610*/  STL.128 [R24+0xa0], R8 ;  /* 0x0000a00818007387 */ /* 0x0001e80000100c00 */
[----:B------:R-:W2:Y:S01]  /*2620*/  LDL R4, [R27+0x10] ;  /* 0x000010001b047983 */ /* 0x000ea20000100800 */
[----:B------:R-:W-:Y:S01]  /*2630*/  BSSY.RECONVERGENT B3, `(.L_x_25) ;  /* 0x000000e000037945 */ /* 0x000fe20003800200 */
[----:B--2---:R-:W-:-:S04]  /*2640*/  FFMA R18, R4, R23, 1 ;  /* 0x3f80000004127423 */ /* 0x004fc80000000017 */
[----:B------:R-:W1:Y:S08]  /*2650*/  MUFU.RCP R4, R18 ;  /* 0x0000001200047308 */ /* 0x000e700000001000 */
[----:B------:R-:W2:Y:S01]  /*2660*/  FCHK P0, R15, R18 ;  /* 0x000000120f007302 */ /* 0x000ea20000000000 */
[----:B-1----:R-:W-:-:S04]  /*2670*/  FFMA R5, -R18, R4, 1 ;  /* 0x3f80000012057423 */ /* 0x002fc80000000104 */
[----:B------:R-:W-:-:S04]  /*2680*/  FFMA R4, R4, R5, R4 ;  /* 0x0000000504047223 */ /* 0x000fc80000000004 */
[----:B------:R-:W-:-:S04]  /*2690*/  FFMA R5, R4, R15, RZ ;  /* 0x0000000f04057223 */ /* 0x000fc800000000ff */
[----:B------:R-:W-:-:S04]  /*26a0*/  FFMA R16, -R18, R5, R15 ;  /* 0x0000000512107223 */ /* 0x000fc8000000010f */
[----:B0-----:R-:W-:Y:S01]  /*26b0*/  FFMA R8, R4, R16, R5 ;  /* 0x0000001004087223 */ /* 0x001fe20000000005 */
[----:B--2---:R-:W-:Y:S06]  /*26c0*/  @!P0 BRA `(.L_x_26) ;  /* 0x0000000000108947 */ /* 0x004fec0003800000 */
[----:B------:R-:W-:Y:S02]  /*26d0*/  MOV R19, R15 ;  /* 0x0000000f00137202 */ /* 0x000fe40000000f00 */
[----:B------:R-:W-:-:S07]  /*26e0*/  MOV R16, 0x2700 ;  /* 0x0000270000107802 */ /* 0x000fce0000000f00 */
[----:B------:R-:W-:Y:S05]  /*26f0*/  CALL.REL.NOINC `($__internal_1_$__cuda_sm3x_div_rn_noftz_f32_slowpath) ;  /* 0x0000009000d47944 */ /* 0x000fea0003c00000 */
[----:B------:R-:W-:-:S07]  /*2700*/  MOV R8, R4 ;  /* 0x0000000400087202 */ /* 0x000fce0000000f00 */
.L_x_26:
[----:B------:R-:W-:Y:S05]  /*2710*/  BSYNC.RECONVERGENT B3 ;  /* 0x0000000000037941 */ /* 0x000fea0003800200 */
.L_x_25:
        /* <DEDUP_REMOVED lines=16> */
.L_x_28:
[----:B------:R-:W-:Y:S05]  /*2820*/  BSYNC.RECONVERGENT B3 ;  /* 0x0000000000037941 */ /* 0x000fea0003800200 */
.L_x_27:
        /* <DEDUP_REMOVED lines=16> */
.L_x_30:
[----:B------:R-:W-:Y:S05]  /*2930*/  BSYNC.RECONVERGENT B3 ;  /* 0x0000000000037941 */ /* 0x000fea0003800200 */
.L_x_29:
        /* <DEDUP_REMOVED lines=16> */
.L_x_32:
[----:B------:R-:W-:Y:S05]  /*2a40*/  BSYNC.RECONVERGENT B3 ;  /* 0x0000000000037941 */ /* 0x000fea0003800200 */
.L_x_31:
[----:B------:R-:W0:Y:S01]  /*2a50*/  LDCU UR4, c[0x0][0x3a0] ;  /* 0x00007400ff0477ac */ /* 0x000e220008000800 */
[----:B------:R2:W-:Y:S01]  /*2a60*/  STL.128 [R24+0x10], R8 ;  /* 0x0000100818007387 */ /* 0x0005e20000100c00 */
[----:B------:R-:W-:Y:S02]  /*2a70*/  IADD3 R25, PT, PT, R25, 0x8, RZ ;  /* 0x0000000819197810 */ /* 0x000fe40007ffe0ff */
[----:B------:R-:W-:Y:S02]  /*2a80*/  MOV R19, R11 ;  /* 0x0000000b00137202 */ /* 0x000fe40000000f00 */
[----:B------:R-:W-:Y:S02]  /*2a90*/  ISETP.NE.AND P0, PT, R25, UR12, PT ;  /* 0x0000000c19007c0c */ /* 0x000fe4000bf05270 */
[----:B------:R-:W-:Y:S01]  /*2aa0*/  IADD3 R26, PT, PT, R26, 0x8, RZ ;  /* 0x000000081a1a7810 */ /* 0x000fe20007ffe0ff */
[----:B0-----:R-:W-:-:S05]  /*2ab0*/  FFMA R15, R11, UR4, R14 ;  /* 0x000000040b0f7c23 */ /* 0x001fca000800000e */
[----:B------:R2:W-:Y:S05]  /*2ac0*/  STL.128 [R24+0xb0], R12 ;  /* 0x0000b00c18007387 */ /* 0x0005ea0000100c00 */
[----:B------:R-:W-:Y:S05]  /*2ad0*/  @P0 BRA `(.L_x_33) ;  /* 0xfffffff400b00947 */ /* 0x000fea000383ffff */
.L_x_16:
[----:B------:R-:W-:-:S09]  /*2ae0*/  UISETP.NE.AND UP0, UPT, UR28, URZ, UPT ;  /* 0x000000ff1c00728c */ /* 0x000fd2000bf05270 */
[----:B------:R-:W-:Y:S05]  /*2af0*/  BRA.U !UP0, `(.L_x_15) ;  /* 0x0000000908787547 */ /* 0x000fea000b800000 */
[----:B------:R-:W-:-:S04]  /*2b00*/  UIADD3 UR4, UPT, UPT, UR28, -0x1, URZ ;  /* 0xffffffff1c047890 */ /* 0x000fc8000fffe0ff */
[----:B------:R-:W-:-:S09]  /*2b10*/  UISETP.GE.U32.AND UP0, UPT, UR4, 0x3, UPT ;  /* 0x000000030400788c */ /* 0x000fd2000bf06070 */
[----:B------:R-:W-:Y:S05]  /*2b20*/  BRA.U !UP0, `(.L_x_34) ;  /* 0x00000005084c7547 */ /* 0x000fea000b800000 */
[----:B-1----:R-:W-:Y:S01]  /*2b30*/  LEA R7, R26, UR6, 0x2 ;  /* 0x000000061a077c11 */ /* 0x002fe2000f8e10ff */
[----:B------:R-:W0:Y:S04]  /*2b40*/  LDC R5, c[0x0][0x3a0] ;  /* 0x0000e800ff057b82 */ /* 0x000e280000000800 */
[----:B------:R-:W0:Y:S01]  /*2b50*/  LDL R4, [R7] ;  /* 0x0000000007047983 */ /* 0x000e220000100800 */
[----:B------:R-:W-:Y:S01]  /*2b60*/  BSSY.RECONVERGENT B3, `(.L_x_35) ;  /* 0x000000d000037945 */ /* 0x000fe20003800200 */
[----:B0-----:R-:W-:-:S04]  /*2b70*/  FFMA R18, R4, R5, 1 ;  /* 0x3f80000004127423 */ /* 0x001fc80000000005 */
        /* <DEDUP_REMOVED lines=8> */
[----:B------:R-:W-:-:S07]  /*2c00*/  MOV R16, 0x2c20 ;  /* 0x00002c2000107802 */ /* 0x000fce0000000f00 */
[----:B--2---:R-:W-:Y:S05]  /*2c10*/  CALL.REL.NOINC `($__internal_1_$__cuda_sm3x_div_rn_noftz_f32_slowpath) ;  /* 0x0000008c008c7944 */ /* 0x004fea0003c00000 */
[----:B------:R-:W-:-:S07]  /*2c20*/  MOV R5, R4 ;  /* 0x0000000400057202 */ /* 0x000fce0000000f00 */
.L_x_36:
[----:B------:R-:W-:Y:S05]  /*2c30*/  BSYNC.RECONVERGENT B3 ;  /* 0x0000000000037941 */ /* 0x000fea0003800200 */
.L_x_35:
[----:B------:R-:W0:Y:S02]  /*2c40*/  LDC.64 R18, c[0x0][0x3a0] ;  /* 0x0000e800ff127b82 */ /* 0x000e240000000a00 */
[----:B0-----:R-:W-:Y:S01]  /*2c50*/  IADD3 R6, PT, PT, R26, -R19, RZ ;  /* 0x800000131a067210 */ /* 0x001fe20007ffe0ff */
[----:B--2---:R-:W-:-:S03]  /*2c60*/  FFMA R15, R5, R18, R15 ;  /* 0x00000012050f7223 */ /* 0x004fc6000000000f */
[----:B------:R-:W-:-:S05]  /*2c70*/  LEA R6, R6, UR20, 0x2 ;  /* 0x0000001406067c11 */ /* 0x000fca000f8e10ff */
[----:B------:R0:W-:Y:S04]  /*2c80*/  STL [R6], R5 ;  /* 0x0000000506007387 */ /* 0x0001e80000100800 */
[----:B------:R0:W-:Y:S04]  /*2c90*/  STL [R6+0xa0], R15 ;  /* 0x0000a00f06007387 */ /* 0x0001e80000100800 */
        /* <DEDUP_REMOVED lines=9> */
[----:B------:R-:W-:Y:S01]  /*2d30*/  FFMA R19, R4, R9, R8 ;  /* 0x0000000904137223 */ /* 0x000fe20000000008 */
[----:B0-2---:R-:W-:Y:S06]  /*2d40*/  @!P0 BRA `(.L_x_38) ;  /* 0x0000000000108947 */ /* 0x005fec0003800000 */
[----:B------:R-:W-:Y:S02]  /*2d50*/  MOV R19, R5 ;  /* 0x0000000500137202 */ /* 0x000fe40000000f00 */
[----:B------:R-:W-:-:S07]  /*2d60*/  MOV R16, 0x2d80 ;  /* 0x00002d8000107802 */ /* 0x000fce0000000f00 */
[----:B------:R-:W-:Y:S05]  /*2d70*/  CALL.REL.NOINC `($__internal_1_$__cuda_sm3x_div_rn_noftz_f32_slowpath) ;  /* 0x0000008c00347944 */ /* 0x000fea0003c00000 */
[----:B------:R-:W-:-:S07]  /*2d80*/  MOV R19, R4 ;  /* 0x0000000400137202 */ /* 0x000fce0000000f00 */
.L_x_38:
[----:B------:R-:W-:Y:S05]  /*2d90*/  BSYNC.RECONVERGENT B3 ;  /* 0x0000000000037941 */ /* 0x000fea0003800200 */
.L_x_37:
[----:B------:R-:W0:Y:S01]  /*2da0*/  LDC R18, c[0x0][0x3a0] ;  /* 0x0000e800ff127b82 */ /* 0x000e220000000800 */
[----:B------:R1:W-:Y:S01]  /*2db0*/  STL [R6+0x4], R19 ;  /* 0x0000041306007387 */ /* 0x0003e20000100800 */
[----:B0-----:R-:W-:-:S05]  /*2dc0*/  FFMA R15, R19, R18, R15 ;  /* 0x00000012130f7223 */ /* 0x001fca000000000f */
[----:B------:R1:W-:Y:S04]  /*2dd0*/  STL [R6+0xa4], R15 ;  /* 0x0000a40f06007387 */ /* 0x0003e80000100800 */
[----:B------:R-:W2:Y:S01]  /*2de0*/  LDL R4, [R7+0x8] ;  /* 0x0000080007047983 */ /* 0x000ea20000100800 */
[----:B------:R-:W-:Y:S01]  /*2df0*/  BSSY.RECONVERGENT B3, `(.L_x_39) ;  /* 0x000000d000037945 */ /* 0x000fe20003800200 */
[----:B--2---:R-:W-:-:S04]  /*2e00*/  FFMA R18, R4, R18, 1 ;  /* 0x3f80000004127423 */ /* 0x004fc80000000012 */
[----:B------:R-:W0:Y:S08]  /*2e10*/  MUFU.RCP R4, R18 ;  /* 0x0000001200047308 */ /* 0x000e300000001000 */
[----:B------:R-:W2:Y:S01]  /*2e20*/  FCHK P0, R19, R18 ;  /* 0x0000001213007302 */ /* 0x000ea20000000000 */
[----:B0-----:R-:W-:-:S04]  /*2e30*/  FFMA R5, -R18, R4, 1 ;  /* 0x3f80000012057423 */ /* 0x001fc80000000104 */
[----:B------:R-:W-:-:S04]  /*2e40*/  FFMA R4, R4, R5, R4 ;  /* 0x0000000504047223 */ /* 0x000fc80000000004 */
[----:B------:R-:W-:-:S04]  /*2e50*/  FFMA R5, R4, R19, RZ ;  /* 0x0000001304057223 */ /* 0x000fc800000000ff */
[----:B------:R-:W-:-:S04]  /*2e60*/  FFMA R8, -R18, R5, R19 ;  /* 0x0000000512087223 */ /* 0x000fc80000000113 */
[----:B------:R-:W-:Y:S01]  /*2e70*/  FFMA R8, R4, R8, R5 ;  /* 0x0000000804087223 */ /* 0x000fe20000000005 */
[----:B-12---:R-:W-:Y:S06]  /*2e80*/  @!P0 BRA `(.L_x_40) ;  /* 0x00000000000c8947 */ /* 0x006fec0003800000 */
[----:B------:R-:W-:-:S07]  /*2e90*/  MOV R16, 0x2eb0 ;  /* 0x00002eb000107802 */ /* 0x000fce0000000f00 */
[----:B------:R-:W-:Y:S05]  /*2ea0*/  CALL.REL.NOINC `($__internal_1_$__cuda_sm3x_div_rn_noftz_f32_slowpath) ;  /* 0x0000008800e87944 */ /* 0x000fea0003c00000 */
[----:B------:R-:W-:-:S07]  /*2eb0*/  MOV R8, R4 ;  /* 0x0000000400087202 */ /* 0x000fce0000000f00 */
.L_x_40:
[----:B------:R-:W-:Y:S05]  /*2ec0*/  BSYNC.RECONVERGENT B3 ;  /* 0x0000000000037941 */ /* 0x000fea0003800200 */
.L_x_39:
        /* <DEDUP_REMOVED lines=15> */
[----:B------:R-:W-:Y:S02]  /*2fc0*/  MOV R19, R8 ;  /* 0x0000000800137202 */ /* 0x000fe40000000f00 */
[----:B------:R-:W-:-:S07]  /*2fd0*/  MOV R16, 0x2ff0 ;  /* 0x00002ff000107802 */ /* 0x000fce0000000f00 */
[----:B------:R-:W-:Y:S05]  /*2fe0*/  CALL.REL.NOINC `($__internal_1_$__cuda_sm3x_div_rn_noftz_f32_slowpath) ;  /* 0x0000008800987944 */ /* 0x000fea0003c00000 */
.L_x_42:
[----:B------:R-:W-:Y:S05]  /*2ff0*/  BSYNC.RECONVERGENT B3 ;  /* 0x0000000000037941 */ /* 0x000fea0003800200 */
.L_x_41:
[----:B------:R-:W0:Y:S01]  /*3000*/  LDCU UR4, c[0x0][0x3a0] ;  /* 0x00007400ff0477ac */ /* 0x000e220008000800 */
[----:B------:R3:W-:Y:S01]  /*3010*/  STL [R6+0xc], R4 ;  /* 0x00000c0406007387 */ /* 0x0007e20000100800 */
[----:B------:R-:W-:Y:S02]  /*3020*/  IADD3 R26, PT, PT, R26, 0x4, RZ ;  /* 0x000000041a1a7810 */ /* 0x000fe40007ffe0ff */
[----:B------:R-:W-:Y:S01]  /*3030*/  MOV R19, R4 ;  /* 0x0000000400137202 */ /* 0x000fe20000000f00 */
[----:B0-----:R-:W-:-:S05]  /*3040*/  FFMA R15, R4, UR4, R15 ;  /* 0x00000004040f7c23 */ /* 0x001fca000800000f */
[----:B------:R3:W-:Y:S02]  /*3050*/  STL [R6+0xac], R15 ;  /* 0x0000ac0f06007387 */ /* 0x0007e40000100800 */
.L_x_34:
[----:B------:R-:W-:-:S09]  /*3060*/  UISETP.NE.AND UP0, UPT, UR29, URZ, UPT ;  /* 0x000000ff1d00728c */ /* 0x000fd2000bf05270 */
[----:B------:R-:W-:Y:S05]  /*3070*/  BRA.U !UP0, `(.L_x_15) ;  /* 0x0000000508187547 */ /* 0x000fea000b800000 */
[----:B------:R-:W-:-:S09]  /*3080*/  UISETP.NE.AND UP0, UPT, UR29, 0x1, UPT ;  /* 0x000000011d00788c */ /* 0x000fd2000bf05270 */
[----:B------:R-:W-:Y:S05]  /*3090*/  BRA.U !UP0, `(.L_x_43) ;  /* 0x0000000108b07547 */ /* 0x000fea000b800000 */
[----:B-1----:R-:W-:Y:S01]  /*30a0*/  LEA R7, R26, UR6, 0x2 ;  /* 0x000000061a077c11 */ /* 0x002fe2000f8e10ff */
[----:B------:R-:W0:Y:S04]  /*30b0*/  LDC R5, c[0x0][0x3a0] ;  /* 0x0000e800ff057b82 */ /* 0x000e280000000800 */
[----:B---3--:R-:W0:Y:S01]  /*30c0*/  LDL R4, [R7] ;  /* 0x0000000007047983 */ /* 0x008e220000100800 */
        /* <DEDUP_REMOVED lines=13> */
.L_x_45:
[----:B------:R-:W-:Y:S05]  /*31a0*/  BSYNC.RECONVERGENT B3 ;  /* 0x0000000000037941 */ /* 0x000fea0003800200 */
.L_x_44:
        /* <DEDUP_REMOVED lines=20> */
.L_x_47:
[----:B------:R-:W-:Y:S05]  /*32f0*/  BSYNC.RECONVERGENT B3 ;  /* 0x0000000000037941 */ /* 0x000fea0003800200 */
.L_x_46:
[----:B------:R-:W0:Y:S01]  /*3300*/  LDCU UR4, c[0x0][0x3a0] ;  /* 0x00007400ff0477ac */ /* 0x000e220008000800 */
[----:B------:R4:W-:Y:S01]  /*3310*/  STL [R6+0x4], R4 ;  /* 0x0000040406007387 */ /* 0x0009e20000100800 */
[----:B------:R-:W-:Y:S02]  /*3320*/  IADD3 R26, PT, PT, R26, 0x2, RZ ;  /* 0x000000021a1a7810 */ /* 0x000fe40007ffe0ff */
[----:B------:R-:W-:Y:S01]  /*3330*/  MOV R19, R4 ;  /* 0x0000000400137202 */ /* 0x000fe20000000f00 */
[----:B0-----:R-:W-:-:S05]  /*3340*/  FFMA R15, R4, UR4, R15 ;  /* 0x00000004040f7c23 */ /* 0x001fca000800000f */
[----:B------:R4:W-:Y:S02]  /*3350*/  STL [R6+0xa4], R15 ;  /* 0x0000a40f06007387 */ /* 0x0009e40000100800 */
.L_x_43:
[----:B------:R-:W-:-:S09]  /*3360*/  ULOP3.LUT UP0, URZ, UR33, 0x1, URZ, 0xc0, !UPT ;  /* 0x0000000121ff7892 */ /* 0x000fd2000f80c0ff */
[----:B------:R-:W-:Y:S05]  /*3370*/  BRA.U !UP0, `(.L_x_15) ;  /* 0x0000000108587547 */ /* 0x000fea000b800000 */
[----:B------:R-:W-:Y:S01]  /*3380*/  LEA R5, R26, UR6, 0x2 ;  /* 0x000000061a057c11 */ /* 0x000fe2000f8e10ff */
[----:B------:R-:W0:Y:S05]  /*3390*/  LDC R18, c[0x0][0x3a0] ;  /* 0x0000e800ff127b82 */ /* 0x000e2a0000000800 */
[----:B------:R-:W0:Y:S01]  /*33a0*/  LDL R5, [R5] ;  /* 0x0000000005057983 */ /* 0x000e220000100800 */
[----:B------:R-:W-:Y:S01]  /*33b0*/  BSSY.RECONVERGENT B3, `(.L_x_48) ;  /* 0x000000c000037945 */ /* 0x000fe20003800200 */
[----:B0-----:R-:W-:-:S04]  /*33c0*/  FFMA R18, R5, R18, 1 ;  /* 0x3f80000005127423 */ /* 0x001fc80000000012 */
[----:B---34-:R-:W1:Y:S08]  /*33d0*/  MUFU.RCP R4, R18 ;  /* 0x0000001200047308 */ /* 0x018e700000001000 */
[----:B------:R-:W0:Y:S01]  /*33e0*/  FCHK P0, R19, R18 ;  /* 0x0000001213007302 */ /* 0x000e220000000000 */
[----:B-1----:R-:W-:-:S04]  /*33f0*/  FFMA R7, -R18, R4, 1 ;  /* 0x3f80000012077423 */ /* 0x002fc80000000104 */
[----:B------:R-:W-:-:S04]  /*3400*/  FFMA R4, R4, R7, R4 ;  /* 0x0000000704047223 */ /* 0x000fc80000000004 */
[----:B------:R-:W-:-:S04]  /*3410*/  FFMA R6, R4, R19, RZ ;  /* 0x0000001304067223 */ /* 0x000fc800000000ff */
[----:B------:R-:W-:-:S04]  /*3420*/  FFMA R7, -R18, R6, R19 ;  /* 0x0000000612077223 */ /* 0x000fc80000000113 */
[----:B------:R-:W-:Y:S01]  /*3430*/  FFMA R4, R4, R7, R6 ;  /* 0x0000000704047223 */ /* 0x000fe20000000006 */
[----:B0-----:R-:W-:Y:S06]  /*3440*/  @!P0 BRA `(.L_x_49) ;  /* 0x0000000000088947 */ /* 0x001fec0003800000 */
[----:B------:R-:W-:-:S07]  /*3450*/  MOV R16, 0x3470 ;  /* 0x0000347000107802 */ /* 0x000fce0000000f00 */
[----:B--2---:R-:W-:Y:S05]  /*3460*/  CALL.REL.NOINC `($__internal_1_$__cuda_sm3x_div_rn_noftz_f32_slowpath) ;  /* 0x0000008400787944 */ /* 0x004fea0003c00000 */
.L_x_49:
[----:B------:R-:W-:Y:S05]  /*3470*/  BSYNC.RECONVERGENT B3 ;  /* 0x0000000000037941 */ /* 0x000fea0003800200 */
.L_x_48:
[----:B------:R-:W0:Y:S02]  /*3480*/  LDCU.64 UR8, c[0x0][0x3a0] ;  /* 0x00007400ff0877ac */ /* 0x000e240008000a00 */
[----:B0-----:R-:W-:Y:S01]  /*3490*/  IADD3 R26, PT, PT, R26, -UR9, RZ ;  /* 0x800000091a1a7c10 */ /* 0x001fe2000fffe0ff */
[----:B--2---:R-:W-:-:S03]  /*34a0*/  FFMA R15, R4, UR8, R15 ;  /* 0x00000008040f7c23 */ /* 0x004fc6000800000f */
[----:B------:R-:W-:-:S05]  /*34b0*/  LEA R26, R26, UR20, 0x2 ;  /* 0x000000141a1a7c11 */ /* 0x000fca000f8e10ff */
[----:B------:R0:W-:Y:S04]  /*34c0*/  STL [R26], R4 ;  /* 0x000000041a007387 */ /* 0x0001e80000100800 */
[----:B------:R0:W-:Y:S02]  /*34d0*/  STL [R26+0xa0], R15 ;  /* 0x0000a00f1a007387 */ /* 0x0001e40000100800 */
.L_x_15:
[----:B------:R-:W5:Y:S01]  /*34e0*/  LDCU UR17, c[0x0][0x3ac] ;  /* 0x00007580ff1177ac */ /* 0x000f620008000800 */
[----:B-1----:R-:W-:Y:S01]  /*34f0*/  HFMA2 R7, -RZ, RZ, 0, 0 ;  /* 0x00000000ff077431 */ /* 0x002fe200000001ff */
[----:B-----5:R-:W-:-:S09]  /*3500*/  UISETP.GT.AND UP0, UPT, UR17, URZ, UPT ;  /* 0x000000ff1100728c */ /* 0x020fd2000bf04270 */
[----:B------:R-:W-:Y:S05]  /*3510*/  BRA.U !UP0, `(.L_x_50) ;  /* 0x0000000d08187547 */ /* 0x000fea000b800000 */
[----:B------:R-:W-:Y:S01]  /*3520*/  UISETP.GE.U32.AND UP0, UPT, UR17, 0x8, UPT ;  /* 0x000000081100788c */ /* 0x000fe2000bf06070 */
[----:B------:R-:W-:Y:S01]  /*3530*/  MOV R7, RZ ;  /* 0x000000ff00077202 */ /* 0x000fe20000000f00 */
[----:B------:R-:W-:-:S07]  /*3540*/  UMOV UR4, URZ ;  /* 0x000000ff00047c82 */ /* 0x000fce0008000000 */
[----:B------:R-:W-:Y:S05]  /*3550*/  BRA.U !UP0, `(.L_x_51) ;  /* 0x0000000508487547 */ /* 0x000fea000b800000 */
[----:B0--34-:R-:W0:Y:S01]  /*3560*/  LDC.64 R4, c[0x0][0x390] ;  /* 0x0000e400ff047b82 */ /* 0x019e220000000a00 */
[----:B------:R-:W-:Y:S01]  /*3570*/  HFMA2 R7, -RZ, RZ, 0, 0 ;  /* 0x00000000ff077431 */ /* 0x000fe200000001ff */
[----:B--2---:R-:W-:-:S06]  /*3580*/  MOV R13, RZ ;  /* 0x000000ff000d7202 */ /* 0x004fcc0000000f00 */
[----:B------:R-:W1:Y:S02]  /*3590*/  LDC.64 R8, c[0x0][0x398] ;  /* 0x0000e600ff087b82 */ /* 0x000e640000000a00 */
.L_x_52:
[----:B0-----:R-:W-:-:S05]  /*35a0*/  IMAD.WIDE.U32 R14, R13, 0x4, R4 ;  /* 0x000000040d0e7825 */ /* 0x001fca00078e0004 */
[----:B------:R-:W2:Y:S01]  /*35b0*/  LDG.E.CONSTANT R6, desc[UR18][R14.64] ;  /* 0x000000120e067981 */ /* 0x000ea2000c1e9900 */
[----:B-1----:R-:W-:-:S03]  /*35c0*/  IMAD.WIDE.U32 R10, R13, 0x4, R8 ;  /* 0x000000040d0a7825 */ /* 0x002fc600078e0008 */
[----:B------:R-:W3:Y:S04]  /*35d0*/  LDG.E.CONSTANT R19, desc[UR18][R14.64+0x4] ;  /* 0x000004120e137981 */ /* 0x000ee8000c1e9900 */
[----:B------:R-:W4:Y:S04]  /*35e0*/  LDG.E.CONSTANT R17, desc[UR18][R10.64] ;  /* 0x000000120a117981 */ /* 0x000f28000c1e9900 */
[----:B------:R-:W5:Y:S04]  /*35f0*/  LDG.E.CONSTANT R21, desc[UR18][R14.64+0xc] ;  /* 0x00000c120e157981 */ /* 0x000f68000c1e9900 */
[----:B------:R-:W4:Y:S04]  /*3600*/  LDG.E.CONSTANT R20, desc[UR18][R14.64+0x8] ;  /* 0x000008120e147981 */ /* 0x000f28000c1e9900 */
[----:B------:R-:W4:Y:S01]  /*3610*/  LDG.E.CONSTANT R18, desc[UR18][R10.64+0x8] ;  /* 0x000008120a127981 */ /* 0x000f22000c1e9900 */
[----:B--2---:R-:W-:-:S05]  /*3620*/  LEA R16, R6, UR20, 0x2 ;  /* 0x0000001406107c11 */ /* 0x004fca000f8e10ff */
[----:B------:R-:W2:Y:S04]  /*3630*/  LDL R6, [R16+-0x4] ;  /* 0xfffffc0010067983 */ /* 0x000ea80000100800 */
[----:B------:R-:W2:Y:S01]  /*3640*/  LDL R12, [R16+0x9c] ;  /* 0x00009c00100c7983 */ /* 0x000ea20000100800 */
[----:B---3--:R-:W-:Y:S02]  /*3650*/  LEA R27, R19, UR20, 0x2 ;  /* 0x00000014131b7c11 */ /* 0x008fe4000f8e10ff */
[----:B-----5:R-:W-:Y:S01]  /*3660*/  LEA R24, R21, UR20, 0x2 ;  /* 0x0000001415187c11 */ /* 0x020fe2000f8e10ff */
[----:B------:R-:W3:Y:S01]  /*3670*/  LDG.E.CONSTANT R19, desc[UR18][R10.64+0xc] ;  /* 0x00000c120a137981 */ /* 0x000ee2000c1e9900 */
[----:B----4-:R-:W-:-:S03]  /*3680*/  LEA R29, R20, UR20, 0x2 ;  /* 0x00000014141d7c11 */ /* 0x010fc6000f8e10ff */
[----:B------:R-:W4:Y:S04]  /*3690*/  LDL R23, [R27+-0x4] ;  /* 0xfffffc001b177983 */ /* 0x000f280000100800 */
[----:B------:R0:W4:Y:S04]  /*36a0*/  LDL R28, [R27+0x9c] ;  /* 0x00009c001b1c7983 */ /* 0x0001280000100800 */
[----:B------:R-:W5:Y:S04]  /*36b0*/  LDG.E.CONSTANT R20, desc[UR18][R14.64+0x10] ;  /* 0x000010120e147981 */ /* 0x000f68000c1e9900 */
[----:B------:R-:W3:Y:S04]  /*36c0*/  LDL R22, [R24+-0x4] ;  /* 0xfffffc0018167983 */ /* 0x000ee80000100800 */
[----:B------:R-:W0:Y:S04]  /*36d0*/  LDG.E.CONSTANT R21, desc[UR18][R14.64+0x14] ;  /* 0x000014120e157981 */ /* 0x000e28000c1e9900 */
[----:B------:R-:W3:Y:S04]  /*36e0*/  LDL R24, [R24+0x9c] ;  /* 0x00009c0018187983 */ /* 0x000ee80000100800 */
[----:B------:R-:W4:Y:S04]  /*36f0*/  LDG.E.CONSTANT R16, desc[UR18][R14.64+0x18] ;  /* 0x000018120e107981 */ /* 0x000f28000c1e9900 */
[----:B------:R-:W5:Y:S04]  /*3700*/  LDL R25, [R29+-0x4] ;  /* 0xfffffc001d197983 */ /* 0x000f680000100800 */
[----:B------:R4:W5:Y:S01]  /*3710*/  LDL R26, [R29+0x9c] ;  /* 0x00009c001d1a7983 */ /* 0x0009620000100800 */
[----:B--2---:R-:W-:-:S03]  /*3720*/  FFMA R6, R17, R12, R6 ;  /* 0x0000000c11067223 */ /* 0x004fc60000000006 */
[----:B------:R-:W2:Y:S04]  /*3730*/  LDG.E.CONSTANT R12, desc[UR18][R10.64+0x4] ;  /* 0x000004120a0c7981 */ /* 0x000ea8000c1e9900 */
[----:B------:R-:W2:Y:S01]  /*3740*/  LDG.E.CONSTANT R17, desc[UR18][R14.64+0x1c] ;  /* 0x00001c120e117981 */ /* 0x000ea2000c1e9900 */
[----:B0-----:R-:W-:Y:S01]  /*3750*/  LEA R27, R21, UR20, 0x2 ;  /* 0x00000014151b7c11 */ /* 0x001fe2000f8e10ff */
[----:B---3--:R-:W-:-:S04]  /*3760*/  FFMA R19, R19, R24, R22 ;  /* 0x0000001813137223 */ /* 0x008fc80000000016 */
[----:B------:R-:W3:Y:S01]  /*3770*/  LDL R14, [R27+-0x4] ;  /* 0xfffffc001b0e7983 */ /* 0x000ee20000100800 */
[----:B----4-:R-:W-:-:S03]  /*3780*/  LEA R29, R16, UR20, 0x2 ;  /* 0x00000014101d7c11 */ /* 0x010fc6000f8e10ff */
[----:B------:R-:W3:Y:S04]  /*3790*/  LDL R15, [R27+0x9c] ;  /* 0x00009c001b0f7983 */ /* 0x000ee80000100800 */
[----:B------:R-:W4:Y:S01]  /*37a0*/  LDL R16, [R29+-0x4] ;  /* 0xfffffc001d107983 */ /* 0x000f220000100800 */
[----:B-----5:R-:W-:-:S03]  /*37b0*/  FFMA R18, R18, R26, R25 ;  /* 0x0000001a12127223 */ /* 0x020fc60000000019 */
[----:B------:R-:W4:Y:S04]  /*37c0*/  LDL R24, [R29+0x9c] ;  /* 0x00009c001d187983 */ /* 0x000f280000100800 */
[----:B------:R-:W5:Y:S01]  /*37d0*/  LDG.E.CONSTANT R25, desc[UR18][R10.64+0x1c] ;  /* 0x00001c120a197981 */ /* 0x000f62000c1e9900 */
[----:B--2---:R-:W-:Y:S01]  /*37e0*/  FFMA R12, R12, R28, R23 ;  /* 0x0000001c0c0c7223 */ /* 0x004fe20000000017 */
[----:B------:R-:W-:Y:S02]  /*37f0*/  LEA R28, R20, UR20, 0x2 ;  /* 0x00000014141c7c11 */ /* 0x000fe4000f8e10ff */
[----:B------:R-:W3:Y:S04]  /*3800*/  LDG.E.CONSTANT R23, desc[UR18][R10.64+0x14] ;  /* 0x000014120a177981 */ /* 0x000ee8000c1e9900 */
[----:B------:R-:W2:Y:S04]  /*3810*/  LDG.E.CONSTANT R20, desc[UR18][R10.64+0x10] ;  /* 0x000010120a147981 */ /* 0x000ea8000c1e9900 */
[----:B------:R-:W2:Y:S04]  /*3820*/  LDL R21, [R28+-0x4] ;  /* 0xfffffc001c157983 */ /* 0x000ea80000100800 */
[----:B------:R-:W2:Y:S01]  /*3830*/  LDL R22, [R28+0x9c] ;  /* 0x00009c001c167983 */ /* 0x000ea20000100800 */
[----:B------:R-:W-:-:S03]  /*3840*/  LEA R26, R17, UR20, 0x2 ;  /* 0x00000014111a7c11 */ /* 0x000fc6000f8e10ff */
[----:B------:R-:W4:Y:S04]  /*3850*/  LDG.E.CONSTANT R17, desc[UR18][R10.64+0x18] ;  /* 0x000018120a117981 */ /* 0x000f28000c1e9900 */
[----:B------:R-:W5:Y:S04]  /*3860*/  LDL R28, [R26+-0x4] ;  /* 0xfffffc001a1c7983 */ /* 0x000f680000100800 */
[----:B------:R-:W5:Y:S01]  /*3870*/  LDL R26, [R26+0x9c] ;  /* 0x00009c001a1a7983 */ /* 0x000f620000100800 */
[----:B------:R-:W-:Y:S02]  /*3880*/  FSETP.GEU.AND P0, PT, R6, 1, PT ;  /* 0x3f8000000600780b */ /* 0x000fe40003f0e000 */
[----:B------:R-:W-:Y:S01]  /*3890*/  FSETP.GEU.AND P1, PT, R12, 1, PT ;  /* 0x3f8000000c00780b */ /* 0x000fe20003f2e000 */
[----:B------:R-:W-:Y:S01]  /*38a0*/  FADD R6, R6, -1 ;  /* 0xbf80000006067421 */ /* 0x000fe20000000000 */
[----:B------:R-:W-:Y:S01]  /*38b0*/  FSETP.GEU.AND P2, PT, R18, 1, PT ;  /* 0x3f8000001200780b */ /* 0x000fe20003f4e000 */
[----:B------:R-:W-:Y:S01]  /*38c0*/  FADD R12, R12, -1 ;  /* 0xbf8000000c0c7421 */ /* 0x000fe20000000000 */
[----:B------:R-:W-:-:S07]  /*38d0*/  FADD R18, R18, -1 ;  /* 0xbf80000012127421 */ /* 0x000fce0000000000 */
[----:B------:R-:W-:Y:S01]  /*38e0*/  @!P0 FFMA R7, R6, -100, R7 ;  /* 0xc2c8000006078823 */ /* 0x000fe20000000007 */
[----:B------:R-:W-:-:S03]  /*38f0*/  FSETP.GEU.AND P0, PT, R19, 1, PT ;  /* 0x3f8000001300780b */ /* 0x000fc60003f0e000 */
[----:B------:R-:W-:Y:S01]  /*3900*/  @!P1 FFMA R7, R12, -100, R7 ;  /* 0xc2c800000c079823 */ /* 0x000fe20000000007 */
[----:B------:R-:W-:-:S03]  /*3910*/  FADD R6, R19, -1 ;  /* 0xbf80000013067421 */ /* 0x000fc60000000000 */
[----:B------:R-:W-:-:S06]  /*3920*/  @!P2 FFMA R7, R18, -100, R7 ;  /* 0xc2c800001207a823 */ /* 0x000fcc0000000007 */
[----:B------:R-:W-:Y:S01]  /*3930*/  @!P0 FFMA R7, R6, -100, R7 ;  /* 0xc2c8000006078823 */ /* 0x000fe20000000007 */
[----:B------:R-:W-:Y:S01]  /*3940*/  IADD3 R13, PT, PT, R13, 0x8, RZ ;  /* 0x000000080d0d7810 */ /* 0x000fe20007ffe0ff */
[----:B---3--:R-:W-:Y:S01]  /*3950*/  FFMA R14, R23, R15, R14 ;  /* 0x0000000f170e7223 */ /* 0x008fe2000000000e */
[----:B--2---:R-:W-:-:S04]  /*3960*/  FFMA R20, R20, R22, R21 ;  /* 0x0000001614147223 */ /* 0x004fc80000000015 */
[----:B------:R-:W-:Y:S02]  /*3970*/  FSETP.GEU.AND P2, PT, R14, 1, PT ;  /* 0x3f8000000e00780b */ /* 0x000fe40003f4e000 */
[C---:B------:R-:W-:Y:S01]  /*3980*/  FSETP.GEU.AND P1, PT, R20.reuse, 1, PT ;  /* 0x3f8000001400780b */ /* 0x040fe20003f2e000 */
[----:B----4-:R-:W-:Y:S01]  /*3990*/  FFMA R16, R17, R24, R16 ;  /* 0x0000001811107223 */ /* 0x010fe20000000010 */
[----:B------:R-:W-:-:S04]  /*39a0*/  FADD R20, R20, -1 ;  /* 0xbf80000014147421 */ /* 0x000fc80000000000 */
[----:B------:R-:W-:Y:S01]  /*39b0*/  FSETP.GEU.AND P0, PT, R16, 1, PT ;  /* 0x3f8000001000780b */ /* 0x000fe20003f0e000 */
[----:B------:R-:W-:Y:S01]  /*39c0*/  FADD R14, R14, -1 ;  /* 0xbf8000000e0e7421 */ /* 0x000fe20000000000 */
[----:B------:R-:W-:-:S05]  /*39d0*/  FADD R16, R16, -1 ;  /* 0xbf80000010107421 */ /* 0x000fca0000000000 */
[----:B------:R-:W-:Y:S01]  /*39e0*/  @!P1 FFMA R7, R20, -100, R7 ;  /* 0xc2c8000014079823 */ /* 0x000fe20000000007 */
[----:B-----5:R-:W-:-:S03]  /*39f0*/  FFMA R25, R25, R26, R28 ;  /* 0x0000001a19197223 */ /* 0x020fc6000000001c */
[----:B------:R-:W-:-:S04]  /*3a00*/  @!P2 FFMA R7, R14, -100, R7 ;  /* 0xc2c800000e07a823 */ /* 0x000fc80000000007 */
[----:B------:R-:W-:Y:S01]  /*3a10*/  @!P0 FFMA R7, R16, -100, R7 ;  /* 0xc2c8000010078823 */ /* 0x000fe20000000007 */
[----:B------:R-:W-:Y:S02]  /*3a20*/  ISETP.NE.AND P0, PT, R13, UR13, PT ;  /* 0x0000000d0d007c0c */ /* 0x000fe4000bf05270 */
[C---:B------:R-:W-:Y:S01]  /*3a30*/  FSETP.GEU.AND P1, PT, R25.reuse, 1, PT ;  /* 0x3f8000001900780b */ /* 0x040fe20003f2e000 */
[----:B------:R-:W-:-:S12]  /*3a40*/  FADD R6, R25, -1 ;  /* 0xbf80000019067421 */ /* 0x000fd80000000000 */
[----:B------:R-:W-:Y:S01]  /*3a50*/  @!P1 FFMA R7, R6, -100, R7 ;  /* 0xc2c8000006079823 */ /* 0x000fe20000000007 */
[----:B------:R-:W-:Y:S06]  /*3a60*/  @P0 BRA `(.L_x_52) ;  /* 0xfffffff800cc0947 */ /* 0x000fec000383ffff */
[----:B------:R-:W-:-:S05]  /*3a70*/  UMOV UR4, UR13 ;  /* 0x0000000d00047c82 */ /* 0x000fca0008000000 */
.L_x_51:
[----:B------:R-:W-:-:S09]  /*3a80*/  UISETP.NE.AND UP0, UPT, UR14, URZ, UPT ;  /* 0x000000ff0e00728c */ /* 0x000fd2000bf05270 */
[----:B------:R-:W-:Y:S05]  /*3a90*/  BRA.U !UP0, `(.L_x_50) ;  /* 0x0000000508b87547 */ /* 0x000fea000b800000 */
[----:B------:R-:W-:Y:S02]  /*3aa0*/  UIADD3 UR8, UPT, UPT, UR14, -0x1, URZ ;  /* 0xffffffff0e087890 */ /* 0x000fe4000fffe0ff */
[----:B------:R-:W-:Y:S02]  /*3ab0*/  ULOP3.LUT UP1, UR24, UR17, 0x3, URZ, 0xc0, !UPT ;  /* 0x0000000311187892 */ /* 0x000fe4000f82c0ff */
[----:B------:R-:W-:-:S09]  /*3ac0*/  UISETP.GE.U32.AND UP0, UPT, UR8, 0x3, UPT ;  /* 0x000000030800788c */ /* 0x000fd2000bf06070 */
[----:B------:R-:W-:Y:S05]  /*3ad0*/  BRA.U !UP0, `(.L_x_53) ;  /* 0x0000000108d87547 */ /* 0x000fea000b800000 */
[----:B------:R-:W1:Y:S02]  /*3ae0*/  LDCU.128 UR8, c[0x0][0x390] ;  /* 0x00007200ff0877ac */ /* 0x000e640008000c00 */
[----:B-1----:R-:W-:-:S06]  /*3af0*/  UIMAD.WIDE.U32 UR8, UR4, 0x4, UR8 ;  /* 0x00000004040878a5 */ /* 0x002fcc000f8e0008 */
[----:B0--34-:R-:W-:Y:S02]  /*3b00*/  MOV R4, UR8 ;  /* 0x0000000800047c02 */ /* 0x019fe40008000f00 */
[----:B------:R-:W-:Y:S02]  /*3b10*/  MOV R5, UR9 ;  /* 0x0000000900057c02 */ /* 0x000fe40008000f00 */
[----:B--2---:R-:W-:Y:S02]  /*3b20*/  MOV R10, UR8 ;  /* 0x00000008000a7c02 */ /* 0x004fe40008000f00 */
[----:B------:R-:W-:Y:S01]  /*3b30*/  MOV R11, UR9 ;  /* 0x00000009000b7c02 */ /* 0x000fe20008000f00 */
[----:B------:R0:W2:Y:S01]  /*3b40*/  LDG.E.CONSTANT R4, desc[UR18][R4.64] ;  /* 0x0000001204047981 */ /* 0x0000a2000c1e9900 */
[----:B------:R-:W-:Y:S02]  /*3b50*/  MOV R14, UR8 ;  /* 0x00000008000e7c02 */ /* 0x000fe40008000f00 */
[----:B------:R-:W-:Y:S01]  /*3b60*/  MOV R15, UR9 ;  /* 0x00000009000f7c02 */ /* 0x000fe20008000f00 */
[----:B------:R-:W3:Y:S01]  /*3b70*/  LDG.E.CONSTANT R10, desc[UR18][R10.64+0x4] ;  /* 0x000004120a0a7981 */ /* 0x000ee2000c1e9900 */
[----:B------:R-:W-:-:S02]  /*3b80*/  MOV R17, UR9 ;  /* 0x0000000900117c02 */ /* 0x000fc40008000f00 */
[----:B------:R-:W-:Y:S01]  /*3b90*/  MOV R16, UR8 ;  /* 0x0000000800107c02 */ /* 0x000fe20008000f00 */
[----:B------:R-:W4:Y:S04]  /*3ba0*/  LDG.E.CONSTANT R14, desc[UR18][R14.64+0x8] ;  /* 0x000008120e0e7981 */ /* 0x000f28000c1e9900 */
[----:B------:R4:W5:Y:S01]  /*3bb0*/  LDG.E.CONSTANT R17, desc[UR18][R16.64+0xc] ;  /* 0x00000c1210117981 */ /* 0x000962000c1e9900 */
[----:B------:R-:W-:-:S06]  /*3bc0*/  UIMAD.WIDE.U32 UR10, UR4, 0x4, UR10 ;  /* 0x00000004040a78a5 */ /* 0x000fcc000f8e000a */
[----:B------:R-:W-:Y:S02]  /*3bd0*/  MOV R8, UR10 ;  /* 0x0000000a00087c02 */ /* 0x000fe40008000f00 */
[----:B------:R-:W-:Y:S02]  /*3be0*/  MOV R9, UR11 ;  /* 0x0000000b00097c02 */ /* 0x000fe40008000f00 */
[----:B------:R-:W-:Y:S02]  /*3bf0*/  MOV R13, UR11 ;  /* 0x0000000b000d7c02 */ /* 0x000fe40008000f00 */
[----:B------:R-:W-:Y:S01]  /*3c00*/  MOV R12, UR10 ;  /* 0x0000000a000c7c02 */ /* 0x000fe20008000f00 */
[----:B------:R-:W5:Y:S01]  /*3c10*/  LDG.E.CONSTANT R19, desc[UR18][R8.64] ;  /* 0x0000001208137981 */ /* 0x000f62000c1e9900 */
[----:B0-----:R-:W-:-:S03]  /*3c20*/  MOV R5, UR11 ;  /* 0x0000000b00057c02 */ /* 0x001fc60008000f00 */
[----:B------:R-:W5:Y:S04]  /*3c30*/  LDG.E.CONSTANT R13, desc[UR18][R12.64+0x4] ;  /* 0x000004120c0d7981 */ /* 0x000f68000c1e9900 */
[----:B------:R-:W5:Y:S01]  /*3c40*/  LDG.E.CONSTANT R9, desc[UR18][R8.64+0xc] ;  /* 0x00000c1208097981 */ /* 0x000f62000c1e9900 */
[----:B--2---:R-:W-:Y:S02]  /*3c50*/  LEA R6, R4, UR20, 0x2 ;  /* 0x0000001404067c11 */ /* 0x004fe4000f8e10ff */
[----:B---3--:R-:W-:-:S03]  /*3c60*/  LEA R18, R10, UR20, 0x2 ;  /* 0x000000140a127c11 */ /* 0x008fc6000f8e10ff */
[----:B------:R-:W2:Y:S04]  /*3c70*/  LDL R11, [R6+0x9c] ;  /* 0x00009c00060b7983 */ /* 0x000ea80000100800 */
[----:B------:R-:W2:Y:S01]  /*3c80*/  LDL R10, [R6+-0x4] ;  /* 0xfffffc00060a7983 */ /* 0x000ea20000100800 */
[----:B------:R-:W-:Y:S02]  /*3c90*/  MOV R4, UR10 ;  /* 0x0000000a00047c02 */ /* 0x000fe40008000f00 */
[----:B----4-:R-:W-:Y:S01]  /*3ca0*/  LEA R16, R14, UR20, 0x2 ;  /* 0x000000140e107c11 */ /* 0x010fe2000f8e10ff */
[----:B------:R-:W3:Y:S04]  /*3cb0*/  LDL R15, [R18+0x9c] ;  /* 0x00009c00120f7983 */ /* 0x000ee80000100800 */
[----:B------:R-:W3:Y:S01]  /*3cc0*/  LDL R14, [R18+-0x4] ;  /* 0xfffffc00120e7983 */ /* 0x000ee20000100800 */
[----:B-----5:R-:W-:-:S03]  /*3cd0*/  LEA R21, R17, UR20, 0x2 ;  /* 0x0000001411157c11 */ /* 0x020fc6000f8e10ff */
[----:B------:R-:W4:Y:S04]  /*3ce0*/  LDG.E.CONSTANT R4, desc[UR18][R4.64+0x8] ;  /* 0x0000081204047981 */ /* 0x000f28000c1e9900 */
[----:B------:R-:W4:Y:S04]  /*3cf0*/  LDL R17, [R16+-0x4] ;  /* 0xfffffc0010117983 */ /* 0x000f280000100800 */
[----:B------:R-:W4:Y:S04]  /*3d00*/  LDL R20, [R16+0x9c] ;  /* 0x00009c0010147983 */ /* 0x000f280000100800 */
[----:B------:R-:W5:Y:S04]  /*3d10*/  LDL R6, [R21+-0x4] ;  /* 0xfffffc0015067983 */ /* 0x000f680000100800 */
[----:B------:R-:W5:Y:S01]  /*3d20*/  LDL R12, [R21+0x9c] ;  /* 0x00009c00150c7983 */ /* 0x000f620000100800 */
[----:B------:R-:W-:Y:S01]  /*3d30*/  UIADD3 UR4, UPT, UPT, UR4, 0x4, URZ ;  /* 0x0000000404047890 */ /* 0x000fe2000fffe0ff */
[----:B--2---:R-:W-:-:S05]  /*3d40*/  FFMA R10, R19, R11, R10 ;  /* 0x0000000b130a7223 */ /* 0x004fca000000000a */
[C---:B------:R-:W-:Y:S01]  /*3d50*/  FSETP.GEU.AND P0, PT, R10.reuse, 1, PT ;  /* 0x3f8000000a00780b */ /* 0x040fe20003f0e000 */
[----:B---3--:R-:W-:Y:S01]  /*3d60*/  FFMA R13, R13, R15, R14 ;  /* 0x0000000f0d0d7223 */ /* 0x008fe2000000000e */
[----:B------:R-:W-:-:S04]  /*3d70*/  FADD R10, R10, -1 ;  /* 0xbf8000000a0a7421 */ /* 0x000fc80000000000 */
[----:B------:R-:W-:Y:S01]  /*3d80*/  FSETP.GEU.AND P1, PT, R13, 1, PT ;  /* 0x3f8000000d00780b */ /* 0x000fe20003f2e000 */
[----:B----4-:R-:W-:-:S06]  /*3d90*/  FFMA R17, R4, R20, R17 ;  /* 0x0000001404117223 */ /* 0x010fcc0000000011 */
[----:B------:R-:W-:Y:S01]  /*3da0*/  @!P0 FFMA R7, R10, -100, R7 ;  /* 0xc2c800000a078823 */ /* 0x000fe20000000007 */
[----:B------:R-:W-:Y:S01]  /*3db0*/  FSETP.GEU.AND P2, PT, R17, 1, PT ;  /* 0x3f8000001100780b */ /* 0x000fe20003f4e000 */
[----:B-----5:R-:W-:Y:S01]  /*3dc0*/  FFMA R6, R9, R12, R6 ;  /* 0x0000000c09067223 */ /* 0x020fe20000000006 */
[----:B------:R-:W-:-:S04]  /*3dd0*/  FADD R4, R13, -1 ;  /* 0xbf8000000d047421 */ /* 0x000fc80000000000 */
[----:B------:R-:W-:Y:S01]  /*3de0*/  FSETP.GEU.AND P0, PT, R6, 1, PT ;  /* 0x3f8000000600780b */ /* 0x000fe20003f0e000 */
[----:B------:R-:W-:Y:S01]  /*3df0*/  @!P1 FFMA R7, R4, -100, R7 ;  /* 0xc2c8000004079823 */ /* 0x000fe20000000007 */
[----:B------:R-:W-:Y:S01]  /*3e00*/  FADD R4, R17, -1 ;  /* 0xbf80000011047421 */ /* 0x000fe20000000000 */
[----:B------:R-:W-:-:S04]  /*3e10*/  FADD R6, R6, -1 ;  /* 0xbf80000006067421 */ /* 0x000fc80000000000 */
[----:B------:R-:W-:-:S06]  /*3e20*/  @!P2 FFMA R7, R4, -100, R7 ;  /* 0xc2c800000407a823 */ /* 0x000fcc0000000007 */
[----:B------:R-:W-:-:S07]  /*3e30*/  @!P0 FFMA R7, R6, -100, R7 ;  /* 0xc2c8000006078823 */ /* 0x000fce0000000007 */
.L_x_53:
[----:B------:R-:W-:Y:S05]  /*3e40*/  BRA.U !UP1, `(.L_x_50) ;  /* 0x0000000109cc7547 */ /* 0x000fea000b800000 */
[----:B------:R-:W-:Y:S02]  /*3e50*/  UISETP.NE.AND UP0, UPT, UR24, 0x1, UPT ;  /* 0x000000011800788c */ /* 0x000fe4000bf05270 */
[----:B------:R-:W-:-:S04]  /*3e60*/  ULOP3.LUT UR8, UR17, 0x1, URZ, 0xc0, !UPT ;  /* 0x0000000111087892 */ /* 0x000fc8000f8ec0ff */
[----:B------:R-:W-:-:S03]  /*3e70*/  UISETP.NE.U32.AND UP1, UPT, UR8, 0x1, UPT ;  /* 0x000000010800788c */ /* 0x000fc6000bf25070 */
[----:B------:R-:W-:Y:S08]  /*3e80*/  BRA.U !UP0, `(.L_x_54) ;  /* 0x0000000108787547 */ /* 0x000ff0000b800000 */
[----:B------:R-:W1:Y:S02]  /*3e90*/  LDCU.128 UR8, c[0x0][0x390] ;  /* 0x00007200ff0877ac */ /* 0x000e640008000c00 */
[----:B-1----:R-:W-:-:S06]  /*3ea0*/  UIMAD.WIDE.U32 UR8, UR4, 0x4, UR8 ;  /* 0x00000004040878a5 */ /* 0x002fcc000f8e0008 */
[----:B0--34-:R-:W-:Y:S02]  /*3eb0*/  MOV R4, UR8 ;  /* 0x0000000800047c02 */ /* 0x019fe40008000f00 */
[----:B------:R-:W-:Y:S02]  /*3ec0*/  MOV R5, UR9 ;  /* 0x0000000900057c02 */ /* 0x000fe40008000f00 */
[----:B--2---:R-:W-:Y:S02]  /*3ed0*/  MOV R10, UR8 ;  /* 0x00000008000a7c02 */ /* 0x004fe40008000f00 */
[----:B------:R-:W-:Y:S01]  /*3ee0*/  MOV R11, UR9 ;  /* 0x00000009000b7c02 */ /* 0x000fe20008000f00 */
[----:B------:R-:W2:Y:S04]  /*3ef0*/  LDG.E.CONSTANT R4, desc[UR18][R4.64] ;  /* 0x0000001204047981 */ /* 0x000ea8000c1e9900 */
[----:B------:R-:W3:Y:S01]  /*3f00*/  LDG.E.CONSTANT R10, desc[UR18][R10.64+0x4] ;  /* 0x000004120a0a7981 */ /* 0x000ee2000c1e9900 */
[----:B------:R-:W-:-:S06]  /*3f10*/  UIMAD.WIDE.U32 UR10, UR4, 0x4, UR10 ;  /* 0x00000004040a78a5 */ /* 0x000fcc000f8e000a */
[----:B------:R-:W-:Y:S02]  /*3f20*/  MOV R9, UR11 ;  /* 0x0000000b00097c02 */ /* 0x000fe40008000f00 */
[----:B------:R-:W-:Y:S02]  /*3f30*/  MOV R8, UR10 ;  /* 0x0000000a00087c02 */ /* 0x000fe40008000f00 */
[----:B------:R-:W-:Y:S02]  /*3f40*/  MOV R13, UR11 ;  /* 0x0000000b000d7c02 */ /* 0x000fe40008000f00 */
[----:B------:R-:W-:Y:S01]  /*3f50*/  MOV R12, UR10 ;  /* 0x0000000a000c7c02 */ /* 0x000fe20008000f00 */
[----:B------:R-:W4:Y:S04]  /*3f60*/  LDG.E.CONSTANT R9, desc[UR18][R8.64] ;  /* 0x0000001208097981 */ /* 0x000f28000c1e9900 */
[----:B------:R-:W5:Y:S01]  /*3f70*/  LDG.E.CONSTANT R13, desc[UR18][R12.64+0x4] ;  /* 0x000004120c0d7981 */ /* 0x000f62000c1e9900 */
[----:B--2---:R-:W-:-:S02]  /*3f80*/  LEA R6, R4, UR20, 0x2 ;  /* 0x0000001404067c11 */ /* 0x004fc4000f8e10ff */
[----:B---3--:R-:W-:-:S03]  /*3f90*/  LEA R16, R10, UR20, 0x2 ;  /* 0x000000140a107c11 */ /* 0x008fc6000f8e10ff */
[----:B------:R-:W4:Y:S04]  /*3fa0*/  LDL R14, [R6+-0x4] ;  /* 0xfffffc00060e7983 */ /* 0x000f280000100800 */
[----:B------:R-:W4:Y:S04]  /*3fb0*/  LDL R15, [R6+0x9c] ;  /* 0x00009c00060f7983 */ /* 0x000f280000100800 */
[----:B------:R-:W5:Y:S04]  /*3fc0*/  LDL R4, [R16+-0x4] ;  /* 0xfffffc0010047983 */ /* 0x000f680000100800 */
[----:B------:R-:W5:Y:S01]  /*3fd0*/  LDL R5, [R16+0x9c] ;  /* 0x00009c0010057983 */ /* 0x000f620000100800 */
[----:B------:R-:W-:Y:S01]  /*3fe0*/  UIADD3 UR4, UPT, UPT, UR4, 0x2, URZ ;  /* 0x0000000204047890 */ /* 0x000fe2000fffe0ff */
[----:B----4-:R-:W-:-:S05]  /*3ff0*/  FFMA R14, R9, R15, R14 ;  /* 0x0000000f090e7223 */ /* 0x010fca000000000e */
[----:B------:R-:W-:Y:S01]  /*4000*/  FSETP.GEU.AND P0, PT, R14, 1, PT ;  /* 0x3f8000000e00780b */ /* 0x000fe20003f0e000 */
[----:B-----5:R-:W-:-:S05]  /*4010*/  FFMA R4, R13, R5, R4 ;  /* 0x000000050d047223 */ /* 0x020fca0000000004 */
[----:B------:R-:W-:Y:S01]  /*4020*/  FSETP.GEU.AND P1, PT, R4, 1, PT ;  /* 0x3f8000000400780b */ /* 0x000fe20003f2e000 */
[----:B------:R-:W-:Y:S01]  /*4030*/  FADD R14, R14, -1 ;  /* 0xbf8000000e0e7421 */ /* 0x000fe20000000000 */
[----:B------:R-:W-:-:S05]  /*4040*/  FADD R4, R4, -1 ;  /* 0xbf80000004047421 */ /* 0x000fca0000000000 */
[----:B------:R-:W-:-:S06]  /*4050*/  @!P0 FFMA R7, R14, -100, R7 ;  /* 0xc2c800000e078823 */ /* 0x000fcc0000000007 */
[----:B------:R-:W-:-:S07]  /*4060*/  @!P1 FFMA R7, R4, -100, R7 ;  /* 0xc2c8000004079823 */ /* 0x000fce0000000007 */
.L_x_54:
[----:B------:R-:W-:Y:S05]  /*4070*/  BRA.U UP1, `(.L_x_50) ;  /* 0x0000000101407547 */ /* 0x000fea000b800000 */
[----:B------:R-:W1:Y:S02]  /*4080*/  LDCU.128 UR8, c[0x0][0x390] ;  /* 0x00007200ff0877ac */ /* 0x000e640008000c00 */
[----:B-1----:R-:W-:-:S06]  /*4090*/  UIMAD.WIDE.U32 UR8, UR4, 0x4, UR8 ;  /* 0x00000004040878a5 */ /* 0x002fcc000f8e0008 */
[----:B0--34-:R-:W-:Y:S02]  /*40a0*/  MOV R4, UR8 ;  /* 0x0000000800047c02 */ /* 0x019fe40008000f00 */
[----:B------:R-:W-:-:S05]  /*40b0*/  MOV R5, UR9 ;  /* 0x0000000900057c02 */ /* 0x000fca0008000f00 */
[----:B------:R-:W3:Y:S01]  /*40c0*/  LDG.E.CONSTANT R4, desc[UR18][R4.64] ;  /* 0x0000001204047981 */ /* 0x000ee2000c1e9900 */
[----:B------:R-:W-:-:S06]  /*40d0*/  UIMAD.WIDE.U32 UR10, UR4, 0x4, UR10 ;  /* 0x00000004040a78a5 */ /* 0x000fcc000f8e000a */
[----:B--2---:R-:W-:Y:S02]  /*40e0*/  MOV R9, UR11 ;  /* 0x0000000b00097c02 */ /* 0x004fe40008000f00 */
[----:B------:R-:W-:-:S05]  /*40f0*/  MOV R8, UR10 ;  /* 0x0000000a00087c02 */ /* 0x000fca0008000f00 */
[----:B------:R-:W2:Y:S01]  /*4100*/  LDG.E.CONSTANT R9, desc[UR18][R8.64] ;  /* 0x0000001208097981 */ /* 0x000ea2000c1e9900 */
[----:B---3--:R-:W-:-:S05]  /*4110*/  LEA R6, R4, UR20, 0x2 ;  /* 0x0000001404067c11 */ /* 0x008fca000f8e10ff */
[----:B------:R-:W2:Y:S04]  /*4120*/  LDL R10, [R6+-0x4] ;  /* 0xfffffc00060a7983 */ /* 0x000ea80000100800 */
[----:B------:R-:W2:Y:S02]  /*4130*/  LDL R11, [R6+0x9c] ;  /* 0x00009c00060b7983 */ /* 0x000ea40000100800 */
[----:B--2---:R-:W-:-:S05]  /*4140*/  FFMA R10, R9, R11, R10 ;  /* 0x0000000b090a7223 */ /* 0x004fca000000000a */
[C---:B------:R-:W-:Y:S01]  /*4150*/  FSETP.GEU.AND P0, PT, R10.reuse, 1, PT ;  /* 0x3f8000000a00780b */ /* 0x040fe20003f0e000 */
[----:B------:R-:W-:-:S12]  /*4160*/  FADD R10, R10, -1 ;  /* 0xbf8000000a0a7421 */ /* 0x000fd80000000000 */
[----:B------:R-:W-:-:S07]  /*4170*/  @!P0 FFMA R7, R10, -100, R7 ;  /* 0xc2c800000a078823 */ /* 0x000fce0000000007 */
.L_x_50:
[----:B------:R-:W1:Y:S01]  /*4180*/  LDCU UR4, c[0x0][0x3a4] ;  /* 0x00007480ff0477ac */ /* 0x000e620008000800 */
[----:B--2---:R-:W-:Y:S02]  /*4190*/  MOV R8, RZ ;  /* 0x000000ff00087202 */ /* 0x004fe40000000f00 */
[----:B0-----:R-:W-:Y:S01]  /*41a0*/  MOV R19, 0x3f800000 ;  /* 0x3f80000000137802 */ /* 0x001fe20000000f00 */
[----:B-1----:R-:W-:-:S04]  /*41b0*/  UIADD3 UR4, UPT, UPT, UR4, -0x1, URZ ;  /* 0xffffffff04047890 */ /* 0x002fc8000fffe0ff */
[----:B------:R-:W-:-:S09]  /*41c0*/  UISETP.GE.U32.AND UP0, UPT, UR4, 0xf, UPT ;  /* 0x0000000f0400788c */ /* 0x000fd2000bf06070 */
[----:B------:R-:W-:Y:S05]  /*41d0*/  BRA.U !UP0, `(.L_x_55) ;  /* 0x0000000d08d07547 */ /* 0x000fea000b800000 */
[----:B---34-:R-:W0:Y:S01]  /*41e0*/  LDC R6, c[0x0][0x3a0] ;  /* 0x0000e800ff067b82 */ /* 0x018e220000000800 */
[----:B------:R-:W-:Y:S01]  /*41f0*/  HFMA2 R12, -RZ, RZ, 0, 0 ;  /* 0x00000000ff0c7431 */ /* 0x000fe200000001ff */
[----:B------:R-:W-:-:S07]  /*4200*/  MOV R19, 0x3f800000 ;  /* 0x3f80000000137802 */ /* 0x000fce0000000f00 */
.L_x_88:
[----:B------:R-:W-:-:S05]  /*4210*/  LEA R13, R12, UR6, 0x2 ;  /* 0x000000060c0d7c11 */ /* 0x000fca000f8e10ff */
[----:B------:R-:W0:Y:S01]  /*4220*/  LDL.128 R8, [R13] ;  /* 0x000000000d087983 */ /* 0x000e220000100c00 */
[----:B------:R-:W-:Y:S01]  /*4230*/  IADD3 R12, PT, PT, R12, 0x10, RZ ;  /* 0x000000100c0c7810 */ /* 0x000fe20007ffe0ff */
[----:B------:R-:W-:Y:S03]  /*4240*/  BSSY.RECONVERGENT B3, `(.L_x_56) ;  /* 0x000000e000037945 */ /* 0x000fe60003800200 */
[----:B------:R-:W-:Y:S01]  /*4250*/  ISETP.NE.AND P2, PT, R12, UR22, PT ;  /* 0x000000160c007c0c */ /* 0x000fe2000bf45270 */
        /* <DEDUP_REMOVED lines=10> */
[----:B------:R-:W-:Y:S05]  /*4300*/  CALL.REL.NOINC `($__internal_1_$__cuda_sm3x_div_rn_noftz_f32_slowpath) ;  /* 0x0000007400d07944 */ /* 0x000fea0003c00000 */
[----:B------:R-:W-:-:S07]  /*4310*/  MOV R5, R4 ;  /* 0x0000000400057202 */ /* 0x000fce0000000f00 */
.L_x_57:
[----:B------:R-:W-:Y:S05]  /*4320*/  BSYNC.RECONVERGENT B3 ;  /* 0x0000000000037941 */ /* 0x000fea0003800200 */
.L_x_56:
[----:B------:R-:W-:Y:S01]  /*4330*/  FFMA R18, R9, R6, 1 ;  /* 0x3f80000009127423 */ /* 0x000fe20000000006 */
[----:B------:R-:W-:Y:S03]  /*4340*/  BSSY.RECONVERGENT B3, `(.L_x_58) ;  /* 0x000000d000037945 */ /* 0x000fe60003800200 */
        /* <DEDUP_REMOVED lines=12> */
.L_x_59:
[----:B------:R-:W-:Y:S05]  /*4410*/  BSYNC.RECONVERGENT B3 ;  /* 0x0000000000037941 */ /* 0x000fea0003800200 */
.L_x_58:
        /* <DEDUP_REMOVED lines=13> */
.L_x_61:
[----:B------:R-:W-:Y:S05]  /*44f0*/  BSYNC.RECONVERGENT B3 ;  /* 0x0000000000037941 */ /* 0x000fea0003800200 */
.L_x_60:
        /* <DEDUP_REMOVED lines=14> */
.L_x_63:
[----:B------:R-:W-:Y:S05]  /*45e0*/  BSYNC.RECONVERGENT B3 ;  /* 0x0000000000037941 */ /* 0x000fea0003800200 */
.L_x_62:
[----:B------:R-:W2:Y:S01]  /*45f0*/  LDL.128 R8, [R13+0x10] ;  /* 0x000010000d087983 */ /* 0x000ea20000100c00 */
[----:B------:R-:W-:Y:S01]  /*4600*/  BSSY.RECONVERGENT B3, `(.L_x_64) ;  /* 0x000000d000037945 */ /* 0x000fe20003800200 */
        /* <DEDUP_REMOVED lines=12> */
.L_x_65:
[----:B------:R-:W-:Y:S05]  /*46d0*/  BSYNC.RECONVERGENT B3 ;  /* 0x0000000000037941 */ /* 0x000fea0003800200 */
.L_x_64:
        /* <DEDUP_REMOVED lines=14> */
.L_x_67:
[----:B------:R-:W-:Y:S05]  /*47c0*/  BSYNC.RECONVERGENT B3 ;  /* 0x0000000000037941 */ /* 0x000fea0003800200 */
.L_x_66:
        /* <DEDUP_REMOVED lines=13> */
.L_x_69:
[----:B------:R-:W-:Y:S05]  /*48a0*/  BSYNC.RECONVERGENT B3 ;  /* 0x0000000000037941 */ /* 0x000fea0003800200 */
.L_x_68:
        /* <DEDUP_REMOVED lines=14> */
.L_x_71:
[----:B------:R-:W-:Y:S05]  /*4990*/  BSYNC.RECONVERGENT B3 ;  /* 0x0000000000037941 */ /* 0x000fea0003800200 */
.L_x_70:
        /* <DEDUP_REMOVED lines=14> */
.L_x_73:
[----:B------:R-:W-:Y:S05]  /*4a80*/  BSYNC.RECONVERGENT B3 ;  /* 0x0000000000037941 */ /* 0x000fea0003800200 */
.L_x_72:
        /* <DEDUP_REMOVED lines=14> */
.L_x_75:
[----:B------:R-:W-:Y:S05]  /*4b70*/  BSYNC.RECONVERGENT B3 ;  /* 0x0000000000037941 */ /* 0x000fea0003800200 */
.L_x_74:
        /* <DEDUP_REMOVED lines=13> */
.L_x_77:
[----:B------:R-:W-:Y:S05]  /*4c50*/  BSYNC.RECONVERGENT B3 ;  /* 0x0000000000037941 */ /* 0x000fea0003800200 */
.L_x_76:
        /* <DEDUP_REMOVED lines=14> */
.L_x_79:
[----:B------:R-:W-:Y:S05]  /*4d40*/  BSYNC.RECONVERGENT B3 ;  /* 0x0000000000037941 */ /* 0x000fea0003800200 */
.L_x_78:
        /* <DEDUP_REMOVED lines=14> */
.L_x_81:
[----:B------:R-:W-:Y:S05]  /*4e30*/  BSYNC.RECONVERGENT B3 ;  /* 0x0000000000037941 */ /* 0x000fea0003800200 */
.L_x_80:
        /* <DEDUP_REMOVED lines=14> */
.L_x_83:
[----:B------:R-:W-:Y:S05]  /*4f20*/  BSYNC.RECONVERGENT B3 ;  /* 0x0000000000037941 */ /* 0x000fea0003800200 */
.L_x_82:
        /* <DEDUP_REMOVED lines=13> */
.L_x_85:
[----:B------:R-:W-:Y:S05]  /*5000*/  BSYNC.RECONVERGENT B3 ;  /* 0x0000000000037941 */ /* 0x000fea0003800200 */
.L_x_84:
        /* <DEDUP_REMOVED lines=13> */
.L_x_87:
[----:B------:R-:W-:Y:S05]  /*50e0*/  BSYNC.RECONVERGENT B3 ;  /* 0x0000000000037941 */ /* 0x000fea0003800200 */
.L_x_86:
[----:B------:R-:W-:Y:S01]  /*50f0*/  MOV R19, R4 ;  /* 0x0000000400137202 */ /* 0x000fe20000000f00 */
[----:B------:R-:W-:Y:S06]  /*5100*/  @P2 BRA `(.L_x_88) ;  /* 0xfffffff000402947 */ /* 0x000fec000383ffff */
[----:B------:R-:W-:-:S07]  /*5110*/  MOV R8, UR22 ;  /* 0x0000001600087c02 */ /* 0x000fce0008000f00 */
.L_x_55:
[----:B------:R-:W-:-:S09]  /*5120*/  UISETP.NE.AND UP0, UPT, UR25, URZ, UPT ;  /* 0x000000ff1900728c */ /* 0x000fd2000bf05270 */
[----:B------:R-:W-:Y:S05]  /*5130*/  BRA.U !UP0, `(.L_x_89) ;  /* 0x00000011082c7547 */ /* 0x000fea000b800000 */
[----:B------:R-:W-:-:S04]  /*5140*/  UIADD3 UR4, UPT, UPT, UR25, -0x1, URZ ;  /* 0xffffffff19047890 */ /* 0x000fc8000fffe0ff */
[----:B------:R-:W-:-:S09]  /*5150*/  UISETP.GE.U32.AND UP0, UPT, UR4, 0x7, UPT ;  /* 0x000000070400788c */ /* 0x000fd2000bf06070 */
[----:B------:R-:W-:Y:S05]  /*5160*/  BRA.U !UP0, `(.L_x_90) ;  /* 0x0000000908187547 */ /* 0x000fea000b800000 */
[----:B---34-:R-:W-:Y:S01]  /*5170*/  LEA R6, R8, UR6, 0x2 ;  /* 0x0000000608067c11 */ /* 0x018fe2000f8e10ff */
        /* <DEDUP_REMOVED lines=15> */
.L_x_92:
[----:B------:R-:W-:Y:S05]  /*5270*/  BSYNC.RECONVERGENT B3 ;  /* 0x0000000000037941 */ /* 0x000fea0003800200 */
.L_x_91:
[----:B------:R-:W2:Y:S01]  /*5280*/  LDL R4, [R6+0x4] ;  /* 0x0000040006047983 */ /* 0x000ea20000100800 */
[----:B------:R-:W2:Y:S01]  /*5290*/  LDC R9, c[0x0][0x3a0] ;  /* 0x0000e800ff097b82 */ /* 0x000ea20000000800 */
        /* <DEDUP_REMOVED lines=14> */
.L_x_94:
[----:B------:R-:W-:Y:S05]  /*5380*/  BSYNC.RECONVERGENT B3 ;  /* 0x0000000000037941 */ /* 0x000fea0003800200 */
.L_x_93:
        /* <DEDUP_REMOVED lines=15> */
.L_x_96:
[----:B------:R-:W-:Y:S05]  /*5480*/  BSYNC.RECONVERGENT B3 ;  /* 0x0000000000037941 */ /* 0x000fea0003800200 */
.L_x_95:
        /* <DEDUP_REMOVED lines=16> */
.L_x_98:
[----:B------:R-:W-:Y:S05]  /*5590*/  BSYNC.RECONVERGENT B3 ;  /* 0x0000000000037941 */ /* 0x000fea0003800200 */
.L_x_97:
        /* <DEDUP_REMOVED lines=15> */
.L_x_100:
[----:B------:R-:W-:Y:S05]  /*5690*/  BSYNC.RECONVERGENT B3 ;  /* 0x0000000000037941 */ /* 0x000fea0003800200 */
.L_x_99:
        /* <DEDUP_REMOVED lines=16> */
.L_x_102:
[----:B------:R-:W-:Y:S05]  /*57a0*/  BSYNC.RECONVERGENT B3 ;  /* 0x0000000000037941 */ /* 0x000fea0003800200 */
.L_x_101:
        /* <DEDUP_REMOVED lines=15> */
.L_x_104:
[----:B------:R-:W-:Y:S05]  /*58a0*/  BSYNC.RECONVERGENT B3 ;  /* 0x0000000000037941 */ /* 0x000fea0003800200 */
.L_x_103:
        /* <DEDUP_REMOVED lines=15> */
.L_x_106:
[----:B------:R-:W-:Y:S05]  /*59a0*/  BSYNC.RECONVERGENT B3 ;  /* 0x0000000000037941 */ /* 0x000fea0003800200 */
.L_x_105:
[----:B------:R-:W-:Y:S02]  /*59b0*/  IADD3 R8, PT, PT, R8, 0x8, RZ ;  /* 0x0000000808087810 */ /* 0x000fe40007ffe0ff */
[----:B------:R-:W-:-:S07]  /*59c0*/  MOV R19, R4 ;  /* 0x0000000400137202 */ /* 0x000fce0000000f00 */
.L_x_90:
        /* <DEDUP_REMOVED lines=21> */
.L_x_109:
[----:B------:R-:W-:Y:S05]  /*5b20*/  BSYNC.RECONVERGENT B3 ;  /* 0x0000000000037941 */ /* 0x000fea0003800200 */
.L_x_108:
        /* <DEDUP_REMOVED lines=16> */
.L_x_111:
[----:B------:R-:W-:Y:S05]  /*5c30*/  BSYNC.RECONVERGENT B3 ;  /* 0x0000000000037941 */ /* 0x000fea0003800200 */
.L_x_110:
        /* <DEDUP_REMOVED lines=15> */
.L_x_113:
[----:B------:R-:W-:Y:S05]  /*5d30*/  BSYNC.RECONVERGENT B3 ;  /* 0x0000000000037941 */ /* 0x000fea0003800200 */
.L_x_112:
        /* <DEDUP_REMOVED lines=15> */
.L_x_115:
[----:B------:R-:W-:Y:S05]  /*5e30*/  BSYNC.RECONVERGENT B3 ;  /* 0x0000000000037941 */ /* 0x000fea0003800200 */
.L_x_114:
[----:B------:R-:W-:Y:S02]  /*5e40*/  IADD3 R8, PT, PT, R8, 0x4, RZ ;  /* 0x0000000408087810 */ /* 0x000fe40007ffe0ff */
[----:B------:R-:W-:-:S07]  /*5e50*/  MOV R19, R4 ;  /* 0x0000000400137202 */ /* 0x000fce0000000f00 */
.L_x_107:
[----:B------:R-:W-:-:S09]  /*5e60*/  UISETP.NE.AND UP0, UPT, UR23, URZ, UPT ;  /* 0x000000ff1700728c */ /* 0x000fd2000bf05270 */
[----:B------:R-:W-:Y:S05]  /*5e70*/  BRA.U !UP0, `(.L_x_89) ;  /* 0x0000000108dc7547 */ /* 0x000fea000b800000 */
[----:B------:R-:W-:Y:S01]  /*5e80*/  LEA R8, R8, UR6, 0x2 ;  /* 0x0000000608087c11 */ /* 0x000fe2000f8e10ff */
[----:B------:R-:W0:Y:S04]  /*5e90*/  LDC R5, c[0x0][0x3a0] ;  /* 0x0000e800ff057b82 */ /* 0x000e280000000800 */
[----:B---34-:R-:W0:Y:S01]  /*5ea0*/  LDL R4, [R8] ;  /* 0x0000000008047983 */ /* 0x018e220000100800 */
[----:B------:R-:W-:Y:S01]  /*5eb0*/  MOV R6, UR23 ;  /* 0x0000001700067c02 */ /* 0x000fe20008000f00 */
[----:B------:R-:W-:Y:S03]  /*5ec0*/  BSSY.RECONVERGENT B3, `(.L_x_116) ;  /* 0x000000d000037945 */ /* 0x000fe60003800200 */
[----:B------:R-:W-:Y:S01]  /*5ed0*/  ISETP.NE.AND P2, PT, R6, 0x1, PT ;  /* 0x000000010600780c */ /* 0x000fe20003f45270 */
        /* <DEDUP_REMOVED lines=11> */
.L_x_117:
[----:B------:R-:W-:Y:S05]  /*5f90*/  BSYNC.RECONVERGENT B3 ;  /* 0x0000000000037941 */ /* 0x000fea0003800200 */
.L_x_116:
[----:B------:R-:W-:Y:S01]  /*5fa0*/  MOV R19, R4 ;  /* 0x0000000400137202 */ /* 0x000fe20000000f00 */
[----:B------:R-:W-:Y:S06]  /*5fb0*/  @!P2 BRA `(.L_x_89) ;  /* 0x00000000008ca947 */ /* 0x000fec0003800000 */
[----:B------:R-:W2:Y:S01]  /*5fc0*/  LDL R4, [R8+0x4] ;  /* 0x0000040008047983 */ /* 0x000ea20000100800 */
[----:B------:R-:W2:Y:S01]  /*5fd0*/  LDC R5, c[0x0][0x3a0] ;  /* 0x0000e800ff057b82 */ /* 0x000ea20000000800 */
[----:B------:R-:W-:Y:S01]  /*5fe0*/  MOV R6, UR23 ;  /* 0x0000001700067c02 */ /* 0x000fe20008000f00 */
[----:B------:R-:W-:Y:S03]  /*5ff0*/  BSSY.RECONVERGENT B3, `(.L_x_118) ;  /* 0x000000d000037945 */ /* 0x000fe60003800200 */
[----:B------:R-:W-:Y:S01]  /*6000*/  ISETP.NE.AND P2, PT, R6, 0x2, PT ;  /* 0x000000020600780c */ /* 0x000fe20003f45270 */
        /* <DEDUP_REMOVED lines=11> */
.L_x_119:
[----:B------:R-:W-:Y:S05]  /*60c0*/  BSYNC.RECONVERGENT B3 ;  /* 0x0000000000037941 */ /* 0x000fea0003800200 */
.L_x_118:
[----:B------:R-:W-:Y:S01]  /*60d0*/  MOV R19, R4 ;  /* 0x0000000400137202 */ /* 0x000fe20000000f00 */
[----:B------:R-:W-:Y:S06]  /*60e0*/  @!P2 BRA `(.L_x_89) ;  /* 0x000000000040a947 */ /* 0x000fec0003800000 */
        /* <DEDUP_REMOVED lines=14> */
.L_x_121:
[----:B------:R-:W-:Y:S05]  /*61d0*/  BSYNC.RECONVERGENT B3 ;  /* 0x0000000000037941 */ /* 0x000fea0003800200 */
.L_x_120:
[----:B------:R-:W-:-:S07]  /*61e0*/  MOV R19, R4 ;  /* 0x0000000400137202 */ /* 0x000fce0000000f00 */
.L_x_89:
[----:B---34-:R-:W0:Y:S01]  /*61f0*/  LDC.64 R4, c[0x0][0x380] ;  /* 0x0000e000ff047b82 */ /* 0x018e220000000a00 */
[----:B------:R-:W-:Y:S01]  /*6200*/  FMUL R7, R7, R19 ;  /* 0x0000001307077220 */ /* 0x000fe20000400000 */
[C---:B0-----:R-:W-:Y:S01]  /*6210*/  IMAD.WIDE R4, R3.reuse, 0x4, R4 ;  /* 0x0000000403047825 */ /* 0x041fe200078e0204 */
[----:B------:R-:W-:-:S04]  /*6220*/  IADD3 R3, PT, PT, R3, UR5, RZ ;  /* 0x0000000503037c10 */ /* 0x000fc8000fffe0ff */
[----:B------:R0:W-:Y:S01]  /*6230*/  STG.E desc[UR18][R4.64], R7 ;  /* 0x0000000704007986 */ /* 0x0001e2000c101912 */
[----:B------:R-:W-:-:S13]  /*6240*/  ISETP.GE.AND P0, PT, R3, 0x17700, PT ;  /* 0x000177000300780c */ /* 0x000fda0003f06270 */
[----:B0-----:R-:W-:Y:S05]  /*6250*/  @!P0 BRA `(.L_x_122) ;  /* 0xffffffa0003c8947 */ /* 0x001fea000383ffff */
[----:B------:R-:W-:Y:S05]  /*6260*/  BSYNC.RECONVERGENT B2 ;  /* 0x0000000000027941 */ /* 0x000fea0003800200 */
.L_x_3:
[----:B------:R-:W-:Y:S05]  /*6270*/  EXIT ;  /* 0x000000000000794d */ /* 0x000fea0003800000 */
.L_x_0:
[----:B------:R-:W0:Y:S02]  /*6280*/  LDCU.64 UR8, c[0x0][0x3a8] ;  /* 0x00007500ff0877ac */ /* 0x000e240008000a00 */
[----:B0-----:R-:W-:Y:S02]  /*6290*/  UISETP.GE.AND UP0, UPT, UR9, 0x1, UPT ;  /* 0x000000010900788c */ /* 0x001fe4000bf06270 */
[----:B------:R-:W-:-:S07]  /*62a0*/  UIADD3 UR10, UPT, UPT, UR8, -0x1, URZ ;  /* 0xffffffff080a7890 */ /* 0x000fce000fffe0ff */
[----:B------:R-:W-:Y:S05]  /*62b0*/  BRA.U !UP0, `(.L_x_123) ;  /* 0x0000002508947547 */ /* 0x000fea000b800000 */
[----:B------:R-:W-:Y:S01]  /*62c0*/  UIADD3 UR14, UPT, UPT, -UR4, UR8, URZ ;  /* 0x00000008040e7290 */ /* 0x000fe2000fffe1ff */
[----:B------:R-:W-:Y:S01]  /*62d0*/  BSSY.RECONVERGENT B2, `(.L_x_124) ;  /* 0x0000262000027945 */ /* 0x000fe20003800200 */
[----:B------:R-:W-:Y:S02]  /*62e0*/  ULOP3.LUT UR11, UR8, 0xf, URZ, 0xc0, !UPT ;  /* 0x0000000f080b7892 */ /* 0x000fe4000f8ec0ff */
[----:B------:R-:W-:Y:S02]  /*62f0*/  ULOP3.LUT UR12, UR8, 0x7, URZ, 0xc0, !UPT ;  /* 0x00000007080c7892 */ /* 0x000fe4000f8ec0ff */
[----:B------:R-:W-:Y:S02]  /*6300*/  ULOP3.LUT UR21, UR9, 0x7, URZ, 0xc0, !UPT ;  /* 0x0000000709157892 */ /* 0x000fe4000f8ec0ff */
[----:B------:R-:W-:Y:S02]  /*6310*/  ULOP3.LUT UR15, UR14, 0x7, URZ, 0xc0, !UPT ;  /* 0x000000070e0f7892 */ /* 0x000fe4000f8ec0ff */
[----:B------:R-:W-:-:S02]  /*6320*/  ULOP3.LUT UR7, UR9, 0x3, URZ, 0xc0, !UPT ;  /* 0x0000000309077892 */ /* 0x000fc4000f8ec0ff */
[----:B------:R-:W-:Y:S02]  /*6330*/  ULOP3.LUT UR23, UR8, 0x7ffffff0, URZ, 0xc0, !UPT ;  /* 0x7ffffff008177892 */ /* 0x000fe4000f8ec0ff */
[----:B------:R-:W-:Y:S02]  /*6340*/  ULOP3.LUT UR24, UR8, 0x3, URZ, 0xc0, !UPT ;  /* 0x0000000308187892 */ /* 0x000fe4000f8ec0ff */
[----:B------:R-:W-:Y:S02]  /*6350*/  UIADD3 UR4, UPT, UPT, UR4, -UR8, URZ ;  /* 0x8000000804047290 */ /* 0x000fe4000fffe0ff */
[----:B------:R-:W-:Y:S01]  /*6360*/  ULOP3.LUT UR9, UR9, 0x7ffffff8, URZ, 0xc0, !UPT ;  /* 0x7ffffff809097892 */ /* 0x000fe2000f8ec0ff */
[----:B------:R-:W0:Y:S01]  /*6370*/  LDCU UR27, c[0x0][0x3a0] ;  /* 0x00007400ff1b77ac */ /* 0x000e220008000800 */
[----:B------:R-:W-:Y:S02]  /*6380*/  UIADD3 UR8, UPT, UPT, UR11, -0x1, URZ ;  /* 0xffffffff0b087890 */ /* 0x000fe4000fffe0ff */
[----:B------:R-:W-:-:S02]  /*6390*/  UIADD3 UR13, UPT, UPT, UR12, -0x1, URZ ;  /* 0xffffffff0c0d7890 */ /* 0x000fc4000fffe0ff */
[----:B------:R-:W-:Y:S02]  /*63a0*/  ULOP3.LUT UR17, UR14, 0x3, URZ, 0xc0, !UPT ;  /* 0x000000030e117892 */ /* 0x000fe4000f8ec0ff */
[----:B------:R-:W-:Y:S02]  /*63b0*/  UIADD3 UR22, UPT, UPT, UR21, -0x1, URZ ;  /* 0xffffffff15167890 */ /* 0x000fe4000fffe0ff */
[----:B------:R-:W-:Y:S02]  /*63c0*/  ULOP3.LUT UR25, UR14, 0xfffffff8, URZ, 0xc0, !UPT ;  /* 0xfffffff80e197892 */ /* 0x000fe4000f8ec0ff */
[----:B------:R-:W-:-:S12]  /*63d0*/  UIADD3 UR16, UPT, UPT, UR15, -0x1, URZ ;  /* 0xffffffff0f107890 */ /* 0x000fd8000fffe0ff */
.L_x_170:
[----:B------:R-:W1:Y:S02]  /*63e0*/  LDC R12, c[0x0][0x3a8] ;  /* 0x0000ea00ff0c7b82 */ /* 0x000e640000000800 */
[----:B-1----:R-:W-:-:S13]  /*63f0*/  ISETP.GT.AND P0, PT, R12, RZ, PT ;  /* 0x000000ff0c00720c */ /* 0x002fda0003f04270 */
[----:B------:R-:W-:Y:S05]  /*6400*/  @!P0 BRA `(.L_x_125) ;  /* 0x0000000400408947 */ /* 0x000fea0003800000 */
[----:B------:R-:W-:Y:S01]  /*6410*/  UISETP.GE.U32.AND UP0, UPT, UR10, 0xf, UPT ;  /* 0x0000000f0a00788c */ /* 0x000fe2000bf06070 */
[----:B------:R-:W-:-:S08]  /*6420*/  HFMA2 R0, -RZ, RZ, 0, 0 ;  /* 0x00000000ff007431 */ /* 0x000fd000000001ff */
[----:B------:R-:W-:Y:S05]  /*6430*/  BRA.U !UP0, `(.L_x_126) ;  /* 0x0000000108587547 */ /* 0x000fea000b800000 */
[----:B------:R-:W-:Y:S02]  /*6440*/  MOV R0, RZ ;  /* 0x000000ff00007202 */ /* 0x000fe40000000f00 */
[----:B------:R-:W-:Y:S02]  /*6450*/  MOV R4, 0x3e99999a ;  /* 0x3e99999a00047802 */ /* 0x000fe40000000f00 */
[----:B------:R-:W-:Y:S02]  /*6460*/  MOV R5, 0x3e99999a ;  /* 0x3e99999a00057802 */ /* 0x000fe40000000f00 */
[----:B------:R-:W-:Y:S02]  /*6470*/  MOV R6, 0x3e99999a ;  /* 0x3e99999a00067802 */ /* 0x000fe40000000f00 */
[----:B------:R-:W-:Y:S02]  /*6480*/  MOV R7, 0x3e99999a ;  /* 0x3e99999a00077802 */ /* 0x000fe40000000f00 */
[----:B------:R-:W-:-:S02]  /*6490*/  MOV R8, 0x3d4ccccd ;  /* 0x3d4ccccd00087802 */ /* 0x000fc40000000f00 */
[----:B------:R-:W-:Y:S02]  /*64a0*/  MOV R9, 0x3d4ccccd ;  /* 0x3d4ccccd00097802 */ /* 0x000fe40000000f00 */
[----:B------:R-:W-:Y:S02]  /*64b0*/  MOV R10, 0x3d4ccccd ;  /* 0x3d4ccccd000a7802 */ /* 0x000fe40000000f00 */
[----:B------:R-:W-:-:S07]  /*64c0*/  MOV R11, 0x3d4ccccd ;  /* 0x3d4ccccd000b7802 */ /* 0x000fce0000000f00 */
.L_x_127:
[C---:B-1----:R-:W-:Y:S02]  /*64d0*/  LEA R2, R0.reuse, UR20, 0x2 ;  /* 0x0000001400027c11 */ /* 0x042fe4000f8e10ff */
[----:B------:R-:W-:-:S03]  /*64e0*/  IADD3 R0, PT, PT, R0, 0x10, RZ ;  /* 0x0000001000007810 */ /* 0x000fc60007ffe0ff */
[----:B------:R1:W-:Y:S01]  /*64f0*/  STL.128 [R2+0x280], R4 ;  /* 0x0002800402007387 */ /* 0x0003e20000100c00 */
[----:B------:R-:W-:-:S03]  /*6500*/  ISETP.NE.AND P0, PT, R0, UR23, PT ;  /* 0x0000001700007c0c */ /* 0x000fc6000bf05270 */
[----:B------:R1:W-:Y:S04]  /*6510*/  STL.128 [R2+0x140], R8 ;  /* 0x0001400802007387 */ /* 0x0003e80000100c00 */
[----:B------:R1:W-:Y:S04]  /*6520*/  STL.128 [R2+0x290], R4 ;  /* 0x0002900402007387 */ /* 0x0003e80000100c00 */
[----:B------:R1:W-:Y:S04]  /*6530*/  STL.128 [R2+0x150], R8 ;  /* 0x0001500802007387 */ /* 0x0003e80000100c00 */
[----:B------:R1:W-:Y:S04]  /*6540*/  STL.128 [R2+0x2a0], R4 ;  /* 0x0002a00402007387 */ /* 0x0003e80000100c00 */
[----:B------:R1:W-:Y:S04]  /*6550*/  STL.128 [R2+0x160], R8 ;  /* 0x0001600802007387 */ /* 0x0003e80000100c00 */
[----:B------:R1:W-:Y:S04]  /*6560*/  STL.128 [R2+0x2b0], R4 ;  /* 0x0002b00402007387 */ /* 0x0003e80000100c00 */
[----:B------:R1:W-:Y:S01]  /*6570*/  STL.128 [R2+0x170], R8 ;  /* 0x0001700802007387 */ /* 0x0003e20000100c00 */
[----:B------:R-:W-:Y:S05]  /*6580*/  @P0 BRA `(.L_x_127) ;  /* 0xfffffffc00d00947 */ /* 0x000fea000383ffff */
[----:B------:R-:W-:-:S07]  /*6590*/  MOV R0, UR23 ;  /* 0x0000001700007c02 */ /* 0x000fce0008000f00 */
.L_x_126:
[----:B------:R-:W-:-:S09]  /*65a0*/  UISETP.NE.AND UP0, UPT, UR11, URZ, UPT ;  /* 0x000000ff0b00728c */ /* 0x000fd2000bf05270 */
[----:B------:R-:W-:Y:S05]  /*65b0*/  BRA.U !UP0, `(.L_x_125) ;  /* 0x0000000108d47547 */ /* 0x000fea000b800000 */
[----:B------:R-:W-:Y:S02]  /*65c0*/  UISETP.GE.U32.AND UP0, UPT, UR8, 0x7, UPT ;  /* 0x000000070800788c */ /* 0x000fe4000bf06070 */
[----:B------:R-:W-:-:S07]  /*65d0*/  UISETP.NE.AND UP1, UPT, UR12, URZ, UPT ;  /* 0x000000ff0c00728c */ /* 0x000fce000bf25270 */
[----:B------:R-:W-:Y:S05]  /*65e0*/  BRA.U !UP0, `(.L_x_128) ;  /* 0x0000000108507547 */ /* 0x000fea000b800000 */
[----:B-1----:R-:W-:Y:S01]  /*65f0*/  HFMA2 R7, -RZ, RZ, 1.32421875, -19.203125 ;  /* 0x3d4ccccdff077431 */ /* 0x002fe200000001ff */
        /* <DEDUP_REMOVED lines=19> */
.L_x_128:
[----:B------:R-:W-:Y:S05]  /*6730*/  BRA.U !UP1, `(.L_x_125) ;  /* 0x0000000109747547 */ /* 0x000fea000b800000 */
[----:B------:R-:W-:Y:S02]  /*6740*/  UISETP.GE.U32.AND UP0, UPT, UR13, 0x3, UPT ;  /* 0x000000030d00788c */ /* 0x000fe4000bf06070 */
[----:B------:R-:W-:-:S07]  /*6750*/  UISETP.NE.AND UP1, UPT, UR24, URZ, UPT ;  /* 0x000000ff1800728c */ /* 0x000fce000bf25270 */
[----:B------:R-:W-:Y:S05]  /*6760*/  BRA.U !UP0, `(.L_x_129) ;  /* 0x0000000108307547 */ /* 0x000fea000b800000 */
[----:B-12---:R-:W-:Y:S01]  /*6770*/  HFMA2 R7, -RZ, RZ, 1.32421875, -19.203125 ;  /* 0x3d4ccccdff077431 */ /* 0x006fe200000001ff */
        /* <DEDUP_REMOVED lines=11> */
.L_x_129:
[----:B------:R-:W-:Y:S05]  /*6830*/  BRA.U !UP1, `(.L_x_125) ;  /* 0x0000000109347547 */ /* 0x000fea000b800000 */
[----:B-123--:R-:W-:Y:S01]  /*6840*/  HFMA2 R7, -RZ, RZ, 1.32421875, -19.203125 ;  /* 0x3d4ccccdff077431 */ /* 0x00efe200000001ff */
[----:B------:R-:W-:Y:S01]  /*6850*/  LEA R0, R0, UR20, 0x2 ;  /* 0x0000001400007c11 */ /* 0x000fe2000f8e10ff */
[----:B------:R-:W-:Y:S01]  /*6860*/  UISETP.NE.AND UP0, UPT, UR24, 0x1, UPT ;  /* 0x000000011800788c */ /* 0x000fe2000bf05270 */
[----:B------:R-:W-:-:S03]  /*6870*/  MOV R5, 0x3e99999a ;  /* 0x3e99999a00057802 */ /* 0x000fc60000000f00 */
        /* <DEDUP_REMOVED lines=9> */
.L_x_125:
[----:B------:R-:W5:Y:S02]  /*6910*/  LDCU UR26, c[0x0][0x3a4] ;  /* 0x00007480ff1a77ac */ /* 0x000f640008000800 */
[----:B-----5:R-:W-:-:S13]  /*6920*/  ISETP.LE.AND P0, PT, R12, UR26, PT ;  /* 0x0000001a0c007c0c */ /* 0x020fda000bf03270 */
[----:B------:R-:W-:Y:S05]  /*6930*/  @P0 BRA `(.L_x_130) ;  /* 0x00000014001c0947 */ /* 0x000fea0003800000 */
[----:B------:R-:W5:Y:S01]  /*6940*/  LDCU UR26, c[0x0][0x3a4] ;  /* 0x00007480ff1a77ac */ /* 0x000f620008000800 */
[----:B------:R-:W-:Y:S01]  /*6950*/  HFMA2 R19, -RZ, RZ, 1.875, 0 ;  /* 0x3f800000ff137431 */ /* 0x000fe200000001ff */
[----:B-123--:R-:W-:Y:S01]  /*6960*/  MOV R2, RZ ;  /* 0x000000ff00027202 */ /* 0x00efe20000000f00 */
[----:B------:R-:W-:Y:S01]  /*6970*/  UISETP.GT.U32.AND UP0, UPT, UR4, -0x8, UPT ;  /* 0xfffffff80400788c */ /* 0x000fe2000bf04070 */
[----:B-----5:R-:W-:-:S08]  /*6980*/  MOV R11, UR26 ;  /* 0x0000001a000b7c02 */ /* 0x020fd00008000f00 */
[----:B------:R-:W-:Y:S05]  /*6990*/  BRA.U UP0, `(.L_x_131) ;  /* 0x0000000900847547 */ /* 0x000fea000b800000 */
[----:B----4-:R-:W1:Y:S01]  /*69a0*/  LDC R0, c[0x0][0x3a0] ;  /* 0x0000e800ff007b82 */ /* 0x010e620000000800 */
[----:B------:R-:W-:Y:S02]  /*69b0*/  MOV R10, RZ ;  /* 0x000000ff000a7202 */ /* 0x000fe40000000f00 */
[----:B------:R-:W-:Y:S02]  /*69c0*/  MOV R19, 0x3f800000 ;  /* 0x3f80000000137802 */ /* 0x000fe40000000f00 */
[----:B------:R-:W-:Y:S02]  /*69d0*/  MOV R2, RZ ;  /* 0x000000ff00027202 */ /* 0x000fe40000000f00 */
[----:B------:R-:W-:Y:S01]  /*69e0*/  MOV R11, UR26 ;  /* 0x0000001a000b7c02 */ /* 0x000fe20008000f00 */
[----:B------:R-:W2:Y:S06]  /*69f0*/  LDC.64 R6, c[0x0][0x3a0] ;  /* 0x0000e800ff067b82 */ /* 0x000eac0000000a00 */
.L_x_148:
[----:B------:R-:W-:-:S05]  /*6a00*/  LEA R9, R11, UR6, 0x2 ;  /* 0x000000060b097c11 */ /* 0x000fca000f8e10ff */
[----:B------:R-:W1:Y:S01]  /*6a10*/  LDL R5, [R9] ;  /* 0x0000000009057983 */ /* 0x000e620000100800 */
[----:B------:R-:W-:Y:S01]  /*6a20*/  BSSY.RECONVERGENT B3, `(.L_x_132) ;  /* 0x000000d000037945 */ /* 0x000fe20003800200 */
[----:B-1----:R-:W-:-:S04]  /*6a30*/  FFMA R18, R5, R0, 1 ;  /* 0x3f80000005127423 */ /* 0x002fc80000000000 */
[----:B------:R-:W1:Y:S08]  /*6a40*/  MUFU.RCP R4, R18 ;  /* 0x0000001200047308 */ /* 0x000e700000001000 */
[----:B------:R-:W3:Y:S01]  /*6a50*/  FCHK P0, R19, R18 ;  /* 0x0000001213007302 */ /* 0x000ee20000000000 */
[----:B-1----:R-:W-:-:S04]  /*6a60*/  FFMA R5, -R18, R4, 1 ;  /* 0x3f80000012057423 */ /* 0x002fc80000000104 */
[----:B------:R-:W-:-:S04]  /*6a70*/  FFMA R4, R4, R5, R4 ;  /* 0x0000000504047223 */ /* 0x000fc80000000004 */
[----:B------:R-:W-:-:S04]  /*6a80*/  FFMA R5, R4, R19, RZ ;  /* 0x0000001304057223 */ /* 0x000fc800000000ff */
[----:B------:R-:W-:-:S04]  /*6a90*/  FFMA R8, -R18, R5, R19 ;  /* 0x0000000512087223 */ /* 0x000fc80000000113 */
[----:B------:R-:W-:Y:S01]  /*6aa0*/  FFMA R5, R4, R8, R5 ;  /* 0x0000000804057223 */ /* 0x000fe20000000005 */
[----:B---3--:R-:W-:Y:S06]  /*6ab0*/  @!P0 BRA `(.L_x_133) ;  /* 0x00000000000c8947 */ /* 0x008fec0003800000 */
[----:B------:R-:W-:-:S07]  /*6ac0*/  MOV R16, 0x6ae0 ;  /* 0x00006ae000107802 */ /* 0x000fce0000000f00 */
[----:B0-2---:R-:W-:Y:S05]  /*6ad0*/  CALL.REL.NOINC `($__internal_1_$__cuda_sm3x_div_rn_noftz_f32_slowpath) ;  /* 0x0000004c00dc7944 */ /* 0x005fea0003c00000 */
[----:B------:R-:W-:-:S07]  /*6ae0*/  MOV R5, R4 ;  /* 0x0000000400057202 */ /* 0x000fce0000000f00 */
.L_x_133:
[----:B0-----:R-:W-:Y:S05]  /*6af0*/  BSYNC.RECONVERGENT B3 ;  /* 0x0000000000037941 */ /* 0x001fea0003800200 */
.L_x_132:
[----:B--2---:R-:W-:Y:S01]  /*6b00*/  IADD3 R8, PT, PT, R11, -R7, RZ ;  /* 0x800000070b087210 */ /* 0x004fe20007ffe0ff */
[----:B------:R-:W-:-:S03]  /*6b10*/  FFMA R2, R5, R6, R2 ;  /* 0x0000000605027223 */ /* 0x000fc60000000002 */
        /* <DEDUP_REMOVED lines=18> */
.L_x_135:
[----:B------:R-:W-:Y:S05]  /*6c40*/  BSYNC.RECONVERGENT B3 ;  /* 0x0000000000037941 */ /* 0x000fea0003800200 */
.L_x_134:
[-C--:B------:R-:W-:Y:S01]  /*6c50*/  FFMA R2, R19, R0.reuse, R2 ;  /* 0x0000000013027223 */ /* 0x080fe20000000002 */
[----:B------:R0:W-:Y:S04]  /*6c60*/  STL [R8+0x4], R19 ;  /* 0x0000041308007387 */ /* 0x0001e80000100800 */
        /* <DEDUP_REMOVED lines=12> */
[----:B------:R-:W-:-:S07]  /*6d30*/  MOV R16, 0x6d50 ;  /* 0x00006d5000107802 */ /* 0x000fce0000000f00 */
[----:B------:R-:W-:Y:S05]  /*6d40*/  CALL.REL.NOINC `($__internal_1_$__cuda_sm3x_div_rn_noftz_f32_slowpath) ;  /* 0x0000004c00407944 */ /* 0x000fea0003c00000 */
[----:B------:R-:W-:-:S07]  /*6d50*/  MOV R5, R4 ;  /* 0x0000000400057202 */ /* 0x000fce0000000f00 */
.L_x_137:
[----:B------:R-:W-:Y:S05]  /*6d60*/  BSYNC.RECONVERGENT B3 ;  /* 0x0000000000037941 */ /* 0x000fea0003800200 */
.L_x_136:
        /* <DEDUP_REMOVED lines=18> */
.L_x_139:
[----:B------:R-:W-:Y:S05]  /*6e90*/  BSYNC.RECONVERGENT B3 ;  /* 0x0000000000037941 */ /* 0x000fea0003800200 */
.L_x_138:
        /* <DEDUP_REMOVED lines=17> */
.L_x_141:
[----:B------:R-:W-:Y:S05]  /*6fb0*/  BSYNC.RECONVERGENT B3 ;  /* 0x0000000000037941 */ /* 0x000fea0003800200 */
.L_x_140:
        /* <DEDUP_REMOVED lines=18> */
.L_x_143:
[----:B------:R-:W-:Y:S05]  /*70e0*/  BSYNC.RECONVERGENT B3 ;  /* 0x0000000000037941 */ /* 0x000fea0003800200 */
.L_x_142:
        /* <DEDUP_REMOVED lines=17> */
.L_x_145:
[----:B------:R-:W-:Y:S05]  /*7200*/  BSYNC.RECONVERGENT B3 ;  /* 0x0000000000037941 */ /* 0x000fea0003800200 */
.L_x_144:
        /* <DEDUP_REMOVED lines=17> */
.L_x_147:
[----:B------:R-:W-:Y:S05]  /*7320*/  BSYNC.RECONVERGENT B3 ;  /* 0x0000000000037941 */ /* 0x000fea0003800200 */
.L_x_146:
[----:B------:R-:W-:Y:S01]  /*7330*/  FFMA R2, R4, UR27, R2 ;  /* 0x0000001b04027c23 */ /* 0x000fe20008000002 */
[----:B------:R3:W-:Y:S01]  /*7340*/  STL [R8+0x1c], R4 ;  /* 0x00001c0408007387 */ /* 0x0007e20000100800 */
[----:B------:R-:W-:Y:S02]  /*7350*/  IADD3 R10, PT, PT, R10, 0x8, RZ ;  /* 0x000000080a0a7810 */ /* 0x000fe40007ffe0ff */
[----:B------:R-:W-:Y:S01]  /*7360*/  IADD3 R11, PT, PT, R11, 0x8, RZ ;  /* 0x000000080b0b7810 */ /* 0x000fe20007ffe0ff */
[----:B------:R3:W-:Y:S01]  /*7370*/  STL [R8+0xbc], R2 ;  /* 0x0000bc0208007387 */ /* 0x0007e20000100800 */
[----:B------:R-:W-:Y:S02]  /*7380*/  ISETP.NE.AND P0, PT, R10, UR25, PT ;  /* 0x000000190a007c0c */ /* 0x000fe4000bf05270 */
[----:B------:R-:W-:-:S11]  /*7390*/  MOV R19, R4 ;  /* 0x0000000400137202 */ /* 0x000fd60000000f00 */
[----:B---3--:R-:W-:Y:S05]  /*73a0*/  @P0 BRA `(.L_x_148) ;  /* 0xfffffff400940947 */ /* 0x008fea000383ffff */
.L_x_131:
[----:B------:R-:W-:-:S09]  /*73b0*/  UISETP.NE.AND UP0, UPT, UR15, URZ, UPT ;  /* 0x000000ff0f00728c */ /* 0x000fd2000bf05270 */
[----:B------:R-:W-:Y:S05]  /*73c0*/  BRA.U !UP0, `(.L_x_130) ;  /* 0x0000000908787547 */ /* 0x000fea000b800000 */
[----:B------:R-:W-:-:S09]  /*73d0*/  UISETP.GE.U32.AND UP0, UPT, UR16, 0x3, UPT ;  /* 0x000000031000788c */ /* 0x000fd2000bf06070 */
[----:B------:R-:W-:Y:S05]  /*73e0*/  BRA.U !UP0, `(.L_x_149) ;  /* 0x00000005084c7547 */ /* 0x000fea000b800000 */
[----:B------:R-:W-:Y:S01]  /*73f0*/  LEA R6, R11, UR6, 0x2 ;  /* 0x000000060b067c11 */ /* 0x000fe2000f8e10ff */
[----:B----4-:R-:W1:Y:S04]  /*7400*/  LDC R5, c[0x0][0x3a0] ;  /* 0x0000e800ff057b82 */ /* 0x010e680000000800 */
[----:B------:R-:W1:Y:S01]  /*7410*/  LDL R0, [R6] ;  /* 0x0000000006007983 */ /* 0x000e620000100800 */
[----:B------:R-:W-:Y:S01]  /*7420*/  BSSY.RECONVERGENT B3, `(.L_x_150) ;  /* 0x000000d000037945 */ /* 0x000fe20003800200 */
[----:B-1----:R-:W-:-:S04]  /*7430*/  FFMA R18, R0, R5, 1 ;  /* 0x3f80000000127423 */ /* 0x002fc80000000005 */
[----:B------:R-:W1:Y:S08]  /*7440*/  MUFU.RCP R0, R18 ;  /* 0x0000001200007308 */ /* 0x000e700000001000 */
[----:B------:R-:W2:Y:S01]  /*7450*/  FCHK P0, R19, R18 ;  /* 0x0000001213007302 */ /* 0x000ea20000000000 */
[----:B-1----:R-:W-:-:S04]  /*7460*/  FFMA R5, -R18, R0, 1 ;  /* 0x3f80000012057423 */ /* 0x002fc80000000100 */
[----:B------:R-:W-:-:S04]  /*7470*/  FFMA R0, R0, R5, R0 ;  /* 0x0000000500007223 */ /* 0x000fc80000000000 */
[----:B------:R-:W-:-:S04]  /*7480*/  FFMA R5, R19, R0, RZ ;  /* 0x0000000013057223 */ /* 0x000fc800000000ff */
[----:B------:R-:W-:-:S04]  /*7490*/  FFMA R4, -R18, R5, R19 ;  /* 0x0000000512047223 */ /* 0x000fc80000000113 */
[----:B------:R-:W-:Y:S01]  /*74a0*/  FFMA R5, R0, R4, R5 ;  /* 0x0000000400057223 */ /* 0x000fe20000000005 */
[----:B--2---:R-:W-:Y:S06]  /*74b0*/  @!P0 BRA `(.L_x_151) ;  /* 0x00000000000c8947 */ /* 0x004fec0003800000 */
[----:B------:R-:W-:-:S07]  /*74c0*/  MOV R16, 0x74e0 ;  /* 0x000074e000107802 */ /* 0x000fce0000000f00 */
[----:B0-----:R-:W-:Y:S05]  /*74d0*/  CALL.REL.NOINC `($__internal_1_$__cuda_sm3x_div_rn_noftz_f32_slowpath) ;  /* 0x00000044005c7944 */ /* 0x001fea0003c00000 */
[----:B------:R-:W-:-:S07]  /*74e0*/  MOV R5, R4 ;  /* 0x0000000400057202 */ /* 0x000fce0000000f00 */
.L_x_151:
[----:B0-----:R-:W-:Y:S05]  /*74f0*/  BSYNC.RECONVERGENT B3 ;  /* 0x0000000000037941 */ /* 0x001fea0003800200 */
.L_x_150:
[----:B------:R-:W0:Y:S02]  /*7500*/  LDC.64 R18, c[0x0][0x3a0] ;  /* 0x0000e800ff127b82 */ /* 0x000e240000000a00 */
[----:B0-----:R-:W-:Y:S01]  /*7510*/  IADD3 R0, PT, PT, R11, -R19, RZ ;  /* 0x800000130b007210 */ /* 0x001fe20007ffe0ff */
        /* <DEDUP_REMOVED lines=19> */
.L_x_153:
[----:B------:R-:W-:Y:S05]  /*7650*/  BSYNC.RECONVERGENT B3 ;  /* 0x0000000000037941 */ /* 0x000fea0003800200 */
.L_x_152:
        /* <DEDUP_REMOVED lines=18> */
.L_x_155:
[----:B------:R-:W-:Y:S05]  /*7780*/  BSYNC.RECONVERGENT B3 ;  /* 0x0000000000037941 */ /* 0x000fea0003800200 */
.L_x_154:
        /* <DEDUP_REMOVED lines=18> */
.L_x_157:
[----:B------:R-:W-:Y:S05]  /*78b0*/  BSYNC.RECONVERGENT B3 ;  /* 0x0000000000037941 */ /* 0x000fea0003800200 */
.L_x_156:
[----:B------:R-:W0:Y:S01]  /*78c0*/  LDCU UR26, c[0x0][0x3a0] ;  /* 0x00007400ff1a77ac */ /* 0x000e220008000800 */
[----:B------:R1:W-:Y:S01]  /*78d0*/  STL [R0+0xc], R4 ;  /* 0x00000c0400007387 */ /* 0x0003e20000100800 */
[----:B------:R-:W-:Y:S02]  /*78e0*/  IADD3 R11, PT, PT, R11, 0x4, RZ ;  /* 0x000000040b0b7810 */ /* 0x000fe40007ffe0ff */
[----:B------:R-:W-:Y:S01]  /*78f0*/  MOV R19, R4 ;  /* 0x0000000400137202 */ /* 0x000fe20000000f00 */
[----:B0-----:R-:W-:-:S05]  /*7900*/  FFMA R2, R4, UR26, R2 ;  /* 0x0000001a04027c23 */ /* 0x001fca0008000002 */
[----:B------:R1:W-:Y:S02]  /*7910*/  STL [R0+0xac], R2 ;  /* 0x0000ac0200007387 */ /* 0x0003e40000100800 */
.L_x_149:
[----:B------:R-:W-:-:S09]  /*7920*/  UISETP.NE.AND UP0, UPT, UR17, URZ, UPT ;  /* 0x000000ff1100728c */ /* 0x000fd2000bf05270 */
[----:B------:R-:W-:Y:S05]  /*7930*/  BRA.U !UP0, `(.L_x_130) ;  /* 0x00000005081c7547 */ /* 0x000fea000b800000 */
[----:B------:R-:W-:-:S09]  /*7940*/  UISETP.NE.AND UP0, UPT, UR17, 0x1, UPT ;  /* 0x000000011100788c */ /* 0x000fd2000bf05270 */
[----:B------:R-:W-:Y:S05]  /*7950*/  BRA.U !UP0, `(.L_x_158) ;  /* 0x0000000108b07547 */ /* 0x000fea000b800000 */
[----:B------:R-:W-:Y:S01]  /*7960*/  LEA R6, R11, UR6, 0x2 ;  /* 0x000000060b067c11 */ /* 0x000fe2000f8e10ff */
[----:B----4-:R-:W2:Y:S04]  /*7970*/  LDC R5, c[0x0][0x3a0] ;  /* 0x0000e800ff057b82 */ /* 0x010ea80000000800 */
[----:B-1----:R-:W2:Y:S01]  /*7980*/  LDL R0, [R6] ;  /* 0x0000000006007983 */ /* 0x002ea20000100800 */
        /* <DEDUP_REMOVED lines=13> */
.L_x_160:
[----:B0-----:R-:W-:Y:S05]  /*7a60*/  BSYNC.RECONVERGENT B3 ;  /* 0x0000000000037941 */ /* 0x001fea0003800200 */
.L_x_159:
        /* <DEDUP_REMOVED lines=20> */
.L_x_162:
[----:B------:R-:W-:Y:S05]  /*7bb0*/  BSYNC.RECONVERGENT B3 ;  /* 0x0000000000037941 */ /* 0x000fea0003800200 */
.L_x_161:
[----:B------:R-:W0:Y:S01]  /*7bc0*/  LDCU UR26, c[0x0][0x3a0] ;  /* 0x00007400ff1a77ac */ /* 0x000e220008000800 */
[----:B------:R2:W-:Y:S01]  /*7bd0*/  STL [R0+0x4], R4 ;  /* 0x0000040400007387 */ /* 0x0005e20000100800 */
[----:B------:R-:W-:Y:S02]  /*7be0*/  IADD3 R11, PT, PT, R11, 0x2, RZ ;  /* 0x000000020b0b7810 */ /* 0x000fe40007ffe0ff */
[----:B------:R-:W-:Y:S01]  /*7bf0*/  MOV R19, R4 ;  /* 0x0000000400137202 */ /* 0x000fe20000000f00 */
[----:B0-----:R-:W-:-:S05]  /*7c00*/  FFMA R2, R4, UR26, R2 ;  /* 0x0000001a04027c23 */ /* 0x001fca0008000002 */
[----:B------:R2:W-:Y:S02]  /*7c10*/  STL [R0+0xa4], R2 ;  /* 0x0000a40200007387 */ /* 0x0005e40000100800 */
.L_x_158:
[----:B------:R-:W-:-:S09]  /*7c20*/  ULOP3.LUT UP0, URZ, UR14, 0x1, URZ, 0xc0, !UPT ;  /* 0x000000010eff7892 */ /* 0x000fd2000f80c0ff */
[----:B------:R-:W-:Y:S05]  /*7c30*/  BRA.U !UP0, `(.L_x_130) ;  /* 0x00000001085c7547 */ /* 0x000fea000b800000 */
[----:B-12---:R-:W-:Y:S01]  /*7c40*/  LEA R4, R11, UR6, 0x2 ;  /* 0x000000060b047c11 */ /* 0x006fe2000f8e10ff */
[----:B----4-:R-:W1:Y:S05]  /*7c50*/  LDC R5, c[0x0][0x3a0] ;  /* 0x0000e800ff057b82 */ /* 0x010e6a0000000800 */
        /* <DEDUP_REMOVED lines=14> */
.L_x_164:
[----:B0-----:R-:W-:Y:S05]  /*7d40*/  BSYNC.RECONVERGENT B3 ;  /* 0x0000000000037941 */ /* 0x001fea0003800200 */
.L_x_163:
[----:B------:R-:W0:Y:S02]  /*7d50*/  LDCU.64 UR28, c[0x0][0x3a0] ;  /* 0x00007400ff1c77ac */ /* 0x000e240008000a00 */
[----:B0-----:R-:W-:Y:S01]  /*7d60*/  IADD3 R11, PT, PT, R11, -UR29, RZ ;  /* 0x8000001d0b0b7c10 */ /* 0x001fe2000fffe0ff */
[----:B------:R-:W-:-:S03]  /*7d70*/  FFMA R2, R5, UR28, R2 ;  /* 0x0000001c05027c23 */ /* 0x000fc60008000002 */
[----:B------:R-:W-:-:S05]  /*7d80*/  LEA R11, R11, UR20, 0x2 ;  /* 0x000000140b0b7c11 */ /* 0x000fca000f8e10ff */
[----:B------:R0:W-:Y:S04]  /*7d90*/  STL [R11], R5 ;  /* 0x000000050b007387 */ /* 0x0001e80000100800 */
[----:B------:R0:W-:Y:S02]  /*7da0*/  STL [R11+0xa0], R2 ;  /* 0x0000a0020b007387 */ /* 0x0001e40000100800 */
.L_x_130:
[----:B------:R-:W5:Y:S01]  /*7db0*/  LDCU UR26, c[0x0][0x3ac] ;  /* 0x00007580ff1a77ac */ /* 0x000f620008000800 */
[----:B0123--:R-:W-:Y:S01]  /*7dc0*/  HFMA2 R2, -RZ, RZ, 0, 0 ;  /* 0x00000000ff027431 */ /* 0x00ffe200000001ff */
[----:B----4-:R-:W-:Y:S01]  /*7dd0*/  MOV R0, RZ ;  /* 0x000000ff00007202 */ /* 0x010fe20000000f00 */
[----:B-----5:R-:W-:-:S09]  /*7de0*/  UISETP.GE.U32.AND UP0, UPT, UR26, 0x8, UPT ;  /* 0x000000081a00788c */ /* 0x020fd2000bf06070 */
[----:B------:R-:W-:Y:S05]  /*7df0*/  BRA.U !UP0, `(.L_x_165) ;  /* 0x0000000508487547 */ /* 0x000fea000b800000 */
[----:B------:R-:W0:Y:S01]  /*7e00*/  LDC.64 R4, c[0x0][0x390] ;  /* 0x0000e400ff047b82 */ /* 0x000e220000000a00 */
[----:B------:R-:W-:Y:S02]  /*7e10*/  MOV R11, RZ ;  /* 0x000000ff000b7202 */ /* 0x000fe40000000f00 */
[----:B------:R-:W-:-:S05]  /*7e20*/  MOV R0, RZ ;  /* 0x000000ff00007202 */ /* 0x000fca0000000f00 */
[----:B------:R-:W1:Y:S02]  /*7e30*/  LDC.64 R6, c[0x0][0x398] ;  /* 0x0000e600ff067b82 */ /* 0x000e640000000a00 */
.L_x_166:
[----:B0-----:R-:W-:-:S05]  /*7e40*/  IMAD.WIDE.U32 R12, R11, 0x4, R4 ;  /* 0x000000040b0c7825 */ /* 0x001fca00078e0004 */
[----:B------:R-:W2:Y:S04]  /*7e50*/  LDG.E.CONSTANT R2, desc[UR18][R12.64] ;  /* 0x000000120c027981 */ /* 0x000ea8000c1e9900 */
[----:B------:R-:W3:Y:S04]  /*7e60*/  LDG.E.CONSTANT R15, desc[UR18][R12.64+0x4] ;  /* 0x000004120c0f7981 */ /* 0x000ee8000c1e9900 */
[----:B------:R-:W4:Y:S01]  /*7e70*/  LDG.E.CONSTANT R16, desc[UR18][R12.64+0x8] ;  /* 0x000008120c107981 */ /* 0x000f22000c1e9900 */
[----:B-1----:R-:W-:-:S03]  /*7e80*/  IMAD.WIDE.U32 R8, R11, 0x4, R6 ;  /* 0x000000040b087825 */ /* 0x002fc600078e0006 */
[----:B------:R-:W5:Y:S04]  /*7e90*/  LDG.E.CONSTANT R10, desc[UR18][R12.64+0xc] ;  /* 0x00000c120c0a7981 */ /* 0x000f68000c1e9900 */
[----:B------:R-:W5:Y:S04]  /*7ea0*/  LDG.E.CONSTANT R17, desc[UR18][R8.64] ;  /* 0x0000001208117981 */ /* 0x000f68000c1e9900 */
[----:B------:R-:W5:Y:S04]  /*7eb0*/  LDG.E.CONSTANT R23, desc[UR18][R12.64+0x10] ;  /* 0x000010120c177981 */ /* 0x000f68000c1e9900 */
[----:B------:R-:W5:Y:S04]  /*7ec0*/  LDG.E.CONSTANT R18, desc[UR18][R8.64+0x4] ;  /* 0x0000041208127981 */ /* 0x000f68000c1e9900 */
[----:B------:R-:W5:Y:S04]  /*7ed0*/  LDG.E.CONSTANT R20, desc[UR18][R8.64+0x8] ;  /* 0x0000081208147981 */ /* 0x000f68000c1e9900 */
[----:B------:R-:W5:Y:S01]  /*7ee0*/  LDG.E.CONSTANT R19, desc[UR18][R12.64+0x14] ;  /* 0x000014120c137981 */ /* 0x000f62000c1e9900 */
[----:B--2---:R-:W-:-:S03]  /*7ef0*/  LEA R14, R2, UR20, 0x2 ;  /* 0x00000014020e7c11 */ /* 0x004fc6000f8e10ff */
[----:B------:R-:W2:Y:S01]  /*7f00*/  LDG.E.CONSTANT R2, desc[UR18][R12.64+0x18] ;  /* 0x000018120c027981 */ /* 0x000ea2000c1e9900 */
[----:B---3--:R-:W-:-:S03]  /*7f10*/  LEA R28, R15, UR20, 0x2 ;  /* 0x000000140f1c7c11 */ /* 0x008fc6000f8e10ff */
[----:B------:R-:W3:Y:S01]  /*7f20*/  LDL R24, [R14+-0x4] ;  /* 0xfffffc000e187983 */ /* 0x000ee20000100800 */
[----:B----4-:R-:W-:-:S03]  /*7f30*/  LEA R29, R16, UR20, 0x2 ;  /* 0x00000014101d7c11 */ /* 0x010fc6000f8e10ff */
[----:B------:R-:W3:Y:S04]  /*7f40*/  LDL R26, [R14+0x9c] ;  /* 0x00009c000e1a7983 */ /* 0x000ee80000100800 */
[----:B------:R-:W4:Y:S04]  /*7f50*/  LDL R25, [R28+-0x4] ;  /* 0xfffffc001c197983 */ /* 0x000f280000100800 */
[----:B------:R-:W4:Y:S04]  /*7f60*/  LDL R27, [R28+0x9c] ;  /* 0x00009c001c1b7983 */ /* 0x000f280000100800 */
[----:B------:R-:W4:Y:S04]  /*7f70*/  LDL R21, [R29+-0x4] ;  /* 0xfffffc001d157983 */ /* 0x000f280000100800 */
[----:B------:R2:W4:Y:S04]  /*7f80*/  LDL R22, [R29+0x9c] ;  /* 0x00009c001d167983 */ /* 0x0005280000100800 */
[----:B------:R-:W4:Y:S01]  /*7f90*/  LDG.E.CONSTANT R16, desc[UR18][R12.64+0x1c] ;  /* 0x00001c120c107981 */ /* 0x000f22000c1e9900 */
[----:B-----5:R-:W-:-:S03]  /*7fa0*/  LEA R10, R10, UR20, 0x2 ;  /* 0x000000140a0a7c11 */ /* 0x020fc6000f8e10ff */
[----:B------:R-:W5:Y:S04]  /*7fb0*/  LDG.E.CONSTANT R14, desc[UR18][R8.64+0xc] ;  /* 0x00000c12080e7981 */ /* 0x000f68000c1e9900 */
[----:B------:R-:W5:Y:S04]  /*7fc0*/  LDL R15, [R10+-0x4] ;  /* 0xfffffc000a0f7983 */ /* 0x000f680000100800 */
[----:B------:R-:W5:Y:S01]  /*7fd0*/  LDL R10, [R10+0x9c] ;  /* 0x00009c000a0a7983 */ /* 0x000f620000100800 */
[----:B---3--:R-:W-:Y:S01]  /*7fe0*/  FFMA R17, R17, R26, R24 ;  /* 0x0000001a11117223 */ /* 0x008fe20000000018 */
[----:B------:R-:W-:-:S02]  /*7ff0*/  LEA R26, R23, UR20, 0x2 ;  /* 0x00000014171a7c11 */ /* 0x000fc4000f8e10ff */
[----:B--2---:R-:W-:Y:S01]  /*8000*/  LEA R29, R2, UR20, 0x2 ;  /* 0x00000014021d7c11 */ /* 0x004fe2000f8e10ff */
[----:B------:R-:W2:Y:S01]  /*8010*/  LDG.E.CONSTANT R23, desc[UR18][R8.64+0x18] ;  /* 0x0000181208177981 */ /* 0x000ea2000c1e9900 */
[----:B----4-:R-:W-:Y:S01]  /*8020*/  FFMA R18, R18, R27, R25 ;  /* 0x0000001b12127223 */ /* 0x010fe20000000019 */
[----:B------:R-:W-:Y:S02]  /*8030*/  LEA R27, R19, UR20, 0x2 ;  /* 0x00000014131b7c11 */ /* 0x000fe4000f8e10ff */
[----:B------:R-:W3:Y:S04]  /*8040*/  LDL R12, [R26+-0x4] ;  /* 0xfffffc001a0c7983 */ /* 0x000ee80000100800 */
[----:B------:R-:W3:Y:S01]  /*8050*/  LDL R13, [R26+0x9c] ;  /* 0x00009c001a0d7983 */ /* 0x000ee20000100800 */
[----:B------:R-:W-:-:S03]  /*8060*/  FFMA R20, R20, R22, R21 ;  /* 0x0000001614147223 */ /* 0x000fc60000000015 */
[----:B------:R-:W3:Y:S04]  /*8070*/  LDG.E.CONSTANT R21, desc[UR18][R8.64+0x10] ;  /* 0x0000101208157981 */ /* 0x000ee8000c1e9900 */
[----:B------:R-:W4:Y:S04]  /*8080*/  LDG.E.CONSTANT R19, desc[UR18][R8.64+0x14] ;  /* 0x0000141208137981 */ /* 0x000f28000c1e9900 */
[----:B------:R-:W4:Y:S04]  /*8090*/  LDL R2, [R27+-0x4] ;  /* 0xfffffc001b027983 */ /* 0x000f280000100800 */
[----:B------:R0:W4:Y:S04]  /*80a0*/  LDL R22, [R27+0x9c] ;  /* 0x00009c001b167983 */ /* 0x0001280000100800 */
[----:B------:R-:W2:Y:S01]  /*80b0*/  LDL R24, [R29+0x9c] ;  /* 0x00009c001d187983 */ /* 0x000ea20000100800 */
[----:B0-----:R-:W-:-:S03]  /*80c0*/  LEA R27, R16, UR20, 0x2 ;  /* 0x00000014101b7c11 */ /* 0x001fc6000f8e10ff */
[----:B------:R0:W2:Y:S04]  /*80d0*/  LDG.E.CONSTANT R25, desc[UR18][R8.64+0x1c] ;  /* 0x00001c1208197981 */ /* 0x0000a8000c1e9900 */
[----:B------:R-:W2:Y:S04]  /*80e0*/  LDL R16, [R29+-0x4] ;  /* 0xfffffc001d107983 */ /* 0x000ea80000100800 */
[----:B------:R-:W2:Y:S04]  /*80f0*/  LDL R28, [R27+-0x4] ;  /* 0xfffffc001b1c7983 */ /* 0x000ea80000100800 */
[----:B------:R-:W2:Y:S01]  /*8100*/  LDL R26, [R27+0x9c] ;  /* 0x00009c001b1a7983 */ /* 0x000ea20000100800 */
[----:B------:R-:W-:-:S02]  /*8110*/  FSETP.GEU.AND P0, PT, R17, 1, PT ;  /* 0x3f8000001100780b */ /* 0x000fc40003f0e000 */
[----:B------:R-:W-:Y:S01]  /*8120*/  FSETP.GEU.AND P1, PT, R18, 1, PT ;  /* 0x3f8000001200780b */ /* 0x000fe20003f2e000 */
[----:B-----5:R-:W-:Y:S01]  /*8130*/  FFMA R10, R14, R10, R15 ;  /* 0x0000000a0e0a7223 */ /* 0x020fe2000000000f */
[----:B------:R-:W-:Y:S01]  /*8140*/  FADD R17, R17, -1 ;  /* 0xbf80000011117421 */ /* 0x000fe20000000000 */
[----:B------:R-:W-:Y:S01]  /*8150*/  FSETP.GEU.AND P2, PT, R20, 1, PT ;  /* 0x3f8000001400780b */ /* 0x000fe20003f4e000 */
[----:B------:R-:W-:Y:S01]  /*8160*/  FADD R15, R18, -1 ;  /* 0xbf800000120f7421 */ /* 0x000fe20000000000 */
[----:B0-----:R-:W-:-:S06]  /*8170*/  FADD R9, R20, -1 ;  /* 0xbf80000014097421 */ /* 0x001fcc0000000000 */
[----:B------:R-:W-:Y:S01]  /*8180*/  @!P0 FFMA R0, R17, -100, R0 ;  /* 0xc2c8000011008823 */ /* 0x000fe20000000000 */
[----:B------:R-:W-:-:S03]  /*8190*/  FSETP.GEU.AND P0, PT, R10, 1, PT ;  /* 0x3f8000000a00780b */ /* 0x000fc60003f0e000 */
[----:B------:R-:W-:-:S04]  /*81a0*/  @!P1 FFMA R0, R15, -100, R0 ;  /* 0xc2c800000f009823 */ /* 0x000fc80000000000 */
[----:B------:R-:W-:Y:S01]  /*81b0*/  @!P2 FFMA R0, R9, -100, R0 ;  /* 0xc2c800000900a823 */ /* 0x000fe20000000000 */
[----:B------:R-:W-:-:S05]  /*81c0*/  FADD R9, R10, -1 ;  /* 0xbf8000000a097421 */ /* 0x000fca0000000000 */
[----:B------:R-:W-:Y:S01]  /*81d0*/  @!P0 FFMA R0, R9, -100, R0 ;  /* 0xc2c8000009008823 */ /* 0x000fe20000000000 */
[----:B------:R-:W-:Y:S01]  /*81e0*/  IADD3 R11, PT, PT, R11, 0x8, RZ ;  /* 0x000000080b0b7810 */ /* 0x000fe20007ffe0ff */
[----:B---3--:R-:W-:-:S05]  /*81f0*/  FFMA R12, R21, R13, R12 ;  /* 0x0000000d150c7223 */ /* 0x008fca000000000c */
[C---:B------:R-:W-:Y:S01]  /*8200*/  FSETP.GEU.AND P1, PT, R12.reuse, 1, PT ;  /* 0x3f8000000c00780b */ /* 0x040fe20003f2e000 */
[----:B----4-:R-:W-:Y:S01]  /*8210*/  FFMA R2, R19, R22, R2 ;  /* 0x0000001613027223 */ /* 0x010fe20000000002 */
[----:B------:R-:W-:-:S04]  /*8220*/  FADD R9, R12, -1 ;  /* 0xbf8000000c097421 */ /* 0x000fc80000000000 */
[----:B------:R-:W-:Y:S01]  /*8230*/  FSETP.GEU.AND P2, PT, R2, 1, PT ;  /* 0x3f8000000200780b */ /* 0x000fe20003f4e000 */
[----:B--2---:R-:W-:-:S06]  /*8240*/  FFMA R16, R23, R24, R16 ;  /* 0x0000001817107223 */ /* 0x004fcc0000000010 */
[----:B------:R-:W-:Y:S01]  /*8250*/  @!P1 FFMA R0, R9, -100, R0 ;  /* 0xc2c8000009009823 */ /* 0x000fe20000000000 */
[----:B------:R-:W-:Y:S01]  /*8260*/  FSETP.GEU.AND P0, PT, R16, 1, PT ;  /* 0x3f8000001000780b */ /* 0x000fe20003f0e000 */
[----:B------:R-:W-:-:S04]  /*8270*/  FADD R9, R2, -1 ;  /* 0xbf80000002097421 */ /* 0x000fc80000000000 */
[----:B------:R-:W-:Y:S01]  /*8280*/  @!P2 FFMA R0, R9, -100, R0 ;  /* 0xc2c800000900a823 */ /* 0x000fe20000000000 */
[----:B------:R-:W-:Y:S01]  /*8290*/  FADD R9, R16, -1 ;  /* 0xbf80000010097421 */ /* 0x000fe20000000000 */
[----:B------:R-:W-:-:S06]  /*82a0*/  FFMA R25, R25, R26, R28 ;  /* 0x0000001a19197223 */ /* 0x000fcc000000001c */
[----:B------:R-:W-:Y:S01]  /*82b0*/  @!P0 FFMA R0, R9, -100, R0 ;  /* 0xc2c8000009008823 */ /* 0x000fe20000000000 */
[----:B------:R-:W-:Y:S02]  /*82c0*/  ISETP.NE.AND P0, PT, R11, UR9, PT ;  /* 0x000000090b007c0c */ /* 0x000fe4000bf05270 */
[C---:B------:R-:W-:Y:S01]  /*82d0*/  FSETP.GEU.AND P1, PT, R25.reuse, 1, PT ;  /* 0x3f8000001900780b */ /* 0x040fe20003f2e000 */
[----:B------:R-:W-:-:S12]  /*82e0*/  FADD R25, R25, -1 ;  /* 0xbf80000019197421 */ /* 0x000fd80000000000 */
[----:B------:R-:W-:Y:S01]  /*82f0*/  @!P1 FFMA R0, R25, -100, R0 ;  /* 0xc2c8000019009823 */ /* 0x000fe20000000000 */
[----:B------:R-:W-:Y:S06]  /*8300*/  @P0 BRA `(.L_x_166) ;  /* 0xfffffff800cc0947 */ /* 0x000fec000383ffff */
[----:B------:R-:W-:-:S07]  /*8310*/  MOV R2, UR9 ;  /* 0x0000000900027c02 */ /* 0x000fce0008000f00 */
.L_x_165:
[----:B------:R-:W-:-:S09]  /*8320*/  UISETP.NE.AND UP0, UPT, UR21, URZ, UPT ;  /* 0x000000ff1500728c */ /* 0x000fd2000bf05270 */
[----:B------:R-:W-:Y:S05]  /*8330*/  BRA.U !UP0, `(.L_x_167) ;  /* 0x0000000508547547 */ /* 0x000fea000b800000 */
[----:B------:R-:W-:Y:S02]  /*8340*/  UISETP.GE.U32.AND UP1, UPT, UR22, 0x3, UPT ;  /* 0x000000031600788c */ /* 0x000fe4000bf26070 */
[----:B------:R-:W-:-:S07]  /*8350*/  UISETP.NE.AND UP0, UPT, UR7, URZ, UPT ;  /* 0x000000ff0700728c */ /* 0x000fce000bf05270 */
[----:B------:R-:W-:Y:S05]  /*8360*/  BRA.U !UP1, `(.L_x_168) ;  /* 0x0000000109a47547 */ /* 0x000fea000b800000 */
[----:B------:R-:W0:Y:S08]  /*8370*/  LDC.64 R6, c[0x0][0x390] ;  /* 0x0000e400ff067b82 */ /* 0x000e300000000a00 */
[----:B------:R-:W1:Y:S01]  /*8380*/  LDC.64 R4, c[0x0][0x398] ;  /* 0x0000e600ff047b82 */ /* 0x000e620000000a00 */
[----:B0-----:R-:W-:-:S05]  /*8390*/  IMAD.WIDE.U32 R6, R2, 0x4, R6 ;  /* 0x0000000402067825 */ /* 0x001fca00078e0006 */
[----:B------:R-:W2:Y:S04]  /*83a0*/  LDG.E.CONSTANT R8, desc[UR18][R6.64] ;  /* 0x0000001206087981 */ /* 0x000ea8000c1e9900 */
[----:B------:R-:W3:Y:S04]  /*83b0*/  LDG.E.CONSTANT R9, desc[UR18][R6.64+0x4] ;  /* 0x0000041206097981 */ /* 0x000ee8000c1e9900 */
[----:B------:R-:W4:Y:S04]  /*83c0*/  LDG.E.CONSTANT R13, desc[UR18][R6.64+0x8] ;  /* 0x00000812060d7981 */ /* 0x000f28000c1e9900 */
[----:B------:R-:W5:Y:S01]  /*83d0*/  LDG.E.CONSTANT R17, desc[UR18][R6.64+0xc] ;  /* 0x00000c1206117981 */ /* 0x000f62000c1e9900 */
[----:B-1----:R-:W-:-:S05]  /*83e0*/  IMAD.WIDE.U32 R4, R2, 0x4, R4 ;  /* 0x0000000402047825 */ /* 0x002fca00078e0004 */
[----:B------:R-:W5:Y:S04]  /*83f0*/  LDG.E.CONSTANT R10, desc[UR18][R4.64] ;  /* 0x00000012040a7981 */ /* 0x000f68000c1e9900 */
[----:B------:R-:W5:Y:S04]  /*8400*/  LDG.E.CONSTANT R14, desc[UR18][R4.64+0x4] ;  /* 0x00000412040e7981 */ /* 0x000f68000c1e9900 */
[----:B------:R-:W5:Y:S04]  /*8410*/  LDG.E.CONSTANT R16, desc[UR18][R4.64+0x8] ;  /* 0x0000081204107981 */ /* 0x000f68000c1e9900 */
[----:B------:R-:W5:Y:S01]  /*8420*/  LDG.E.CONSTANT R20, desc[UR18][R4.64+0xc] ;  /* 0x00000c1204147981 */ /* 0x000f62000c1e9900 */
[----:B--2---:R-:W-:-:S02]  /*8430*/  LEA R8, R8, UR20, 0x2 ;  /* 0x0000001408087c11 */ /* 0x004fc4000f8e10ff */
[----:B---3--:R-:W-:-:S03]  /*8440*/  LEA R12, R9, UR20, 0x2 ;  /* 0x00000014090c7c11 */ /* 0x008fc6000f8e10ff */
[----:B------:R-:W2:Y:S04]  /*8450*/  LDL R11, [R8+0x9c] ;  /* 0x00009c00080b7983 */ /* 0x000ea80000100800 */
[----:B------:R-:W2:Y:S01]  /*8460*/  LDL R9, [R8+-0x4] ;  /* 0xfffffc0008097983 */ /* 0x000ea20000100800 */
[----:B----4-:R-:W-:-:S03]  /*8470*/  LEA R15, R13, UR20, 0x2 ;  /* 0x000000140d0f7c11 */ /* 0x010fc6000f8e10ff */
[----:B------:R-:W3:Y:S01]  /*8480*/  LDL R13, [R12+-0x4] ;  /* 0xfffffc000c0d7983 */ /* 0x000ee20000100800 */
[----:B-----5:R-:W-:-:S03]  /*8490*/  LEA R18, R17, UR20, 0x2 ;  /* 0x0000001411127c11 */ /* 0x020fc6000f8e10ff */
[----:B------:R-:W3:Y:S04]  /*84a0*/  LDL R6, [R12+0x9c] ;  /* 0x00009c000c067983 */ /* 0x000ee80000100800 */
[----:B------:R-:W4:Y:S04]  /*84b0*/  LDL R7, [R15+-0x4] ;  /* 0xfffffc000f077983 */ /* 0x000f280000100800 */
[----:B------:R-:W4:Y:S04]  /*84c0*/  LDL R17, [R15+0x9c] ;  /* 0x00009c000f117983 */ /* 0x000f280000100800 */
[----:B------:R-:W5:Y:S04]  /*84d0*/  LDL R19, [R18+-0x4] ;  /* 0xfffffc0012137983 */ /* 0x000f680000100800 */
[----:B------:R-:W5:Y:S01]  /*84e0*/  LDL R8, [R18+0x9c] ;  /* 0x00009c0012087983 */ /* 0x000f620000100800 */
[----:B------:R-:W-:Y:S01]  /*84f0*/  IADD3 R2, PT, PT, R2, 0x4, RZ ;  /* 0x0000000402027810 */ /* 0x000fe20007ffe0ff */
        /* <DEDUP_REMOVED lines=10> */
[C---:B------:R-:W-:Y:S01]  /*85a0*/  FSETP.GEU.AND P0, PT, R8.reuse, 1, PT ;  /* 0x3f8000000800780b */ /* 0x040fe20003f0e000 */
[----:B------:R-:W-:Y:S01]  /*85b0*/  @!P1 FFMA R0, R5, -100, R0 ;  /* 0xc2c8000005009823 */ /* 0x000fe20000000000 */
[----:B------:R-:W-:Y:S01]  /*85c0*/  FADD R7, R7, -1 ;  /* 0xbf80000007077421 */ /* 0x000fe20000000000 */
[----:B------:R-:W-:-:S04]  /*85d0*/  FADD R5, R8, -1 ;  /* 0xbf80000008057421 */ /* 0x000fc80000000000 */
[----:B------:R-:W-:-:S06]  /*85e0*/  @!P2 FFMA R0, R7, -100, R0 ;  /* 0xc2c800000700a823 */ /* 0x000fcc0000000000 */
[----:B------:R-:W-:-:S07]  /*85f0*/  @!P0 FFMA R0, R5, -100, R0 ;  /* 0xc2c8000005008823 */ /* 0x000fce0000000000 */
.L_x_168:
[----:B------:R-:W-:Y:S05]  /*8600*/  BRA.U !UP0, `(.L_x_167) ;  /* 0x0000000108a07547 */ /* 0x000fea000b800000 */
[----:B------:R-:W-:Y:S02]  /*8610*/  UISETP.NE.AND UP0, UPT, UR7, 0x1, UPT ;  /* 0x000000010700788c */ /* 0x000fe4000bf05270 */
[----:B------:R-:W-:-:S07]  /*8620*/  ULOP3.LUT UP1, URZ, UR26, 0x1, URZ, 0xc0, !UPT ;  /* 0x000000011aff7892 */ /* 0x000fce000f82c0ff */
[----:B------:R-:W-:Y:S05]  /*8630*/  BRA.U !UP0, `(.L_x_169) ;  /* 0x00000001085c7547 */ /* 0x000fea000b800000 */
[----:B------:R-:W0:Y:S08]  /*8640*/  LDC.64 R4, c[0x0][0x390] ;  /* 0x0000e400ff047b82 */ /* 0x000e300000000a00 */
[----:B------:R-:W1:Y:S01]  /*8650*/  LDC.64 R6, c[0x0][0x398] ;  /* 0x0000e600ff067b82 */ /* 0x000e620000000a00 */
[----:B0-----:R-:W-:-:S05]  /*8660*/  IMAD.WIDE.U32 R4, R2, 0x4, R4 ;  /* 0x0000000402047825 */ /* 0x001fca00078e0004 */
[----:B------:R-:W2:Y:S04]  /*8670*/  LDG.E.CONSTANT R8, desc[UR18][R4.64] ;  /* 0x0000001204087981 */ /* 0x000ea8000c1e9900 */
[----:B------:R-:W3:Y:S01]  /*8680*/  LDG.E.CONSTANT R9, desc[UR18][R4.64+0x4] ;  /* 0x0000041204097981 */ /* 0x000ee2000c1e9900 */
[----:B-1----:R-:W-:-:S05]  /*8690*/  IMAD.WIDE.U32 R6, R2, 0x4, R6 ;  /* 0x0000000402067825 */ /* 0x002fca00078e0006 */
[----:B------:R-:W4:Y:S04]  /*86a0*/  LDG.E.CONSTANT R10, desc[UR18][R6.64] ;  /* 0x00000012060a7981 */ /* 0x000f28000c1e9900 */
[----:B------:R-:W5:Y:S01]  /*86b0*/  LDG.E.CONSTANT R14, desc[UR18][R6.64+0x4] ;  /* 0x00000412060e7981 */ /* 0x000f62000c1e9900 */
[----:B--2---:R-:W-:Y:S02]  /*86c0*/  LEA R8, R8, UR20, 0x2 ;  /* 0x0000001408087c11 */ /* 0x004fe4000f8e10ff */
[----:B---3--:R-:W-:-:S03]  /*86d0*/  LEA R12, R9, UR20, 0x2 ;  /* 0x00000014090c7c11 */ /* 0x008fc6000f8e10ff */
[----:B------:R-:W4:Y:S04]  /*86e0*/  LDL R11, [R8+0x9c] ;  /* 0x00009c00080b7983 */ /* 0x000f280000100800 */
[----:B------:R-:W4:Y:S04]  /*86f0*/  LDL R9, [R8+-0x4] ;  /* 0xfffffc0008097983 */ /* 0x000f280000100800 */
[----:B------:R-:W5:Y:S04]  /*8700*/  LDL R13, [R12+-0x4] ;  /* 0xfffffc000c0d7983 */ /* 0x000f680000100800 */
[----:B------:R-:W5:Y:S01]  /*8710*/  LDL R15, [R12+0x9c] ;  /* 0x00009c000c0f7983 */ /* 0x000f620000100800 */
[----:B------:R-:W-:Y:S01]  /*8720*/  IADD3 R2, PT, PT, R2, 0x2, RZ ;  /* 0x0000000202027810 */ /* 0x000fe20007ffe0ff */
        /* <DEDUP_REMOVED lines=8> */
.L_x_169:
[----:B------:R-:W-:Y:S05]  /*87b0*/  BRA.U !UP1, `(.L_x_167) ;  /* 0x0000000109347547 */ /* 0x000fea000b800000 */
[----:B------:R-:W0:Y:S08]  /*87c0*/  LDC.64 R4, c[0x0][0x390] ;  /* 0x0000e400ff047b82 */ /* 0x000e300000000a00 */
[----:B------:R-:W1:Y:S01]  /*87d0*/  LDC.64 R6, c[0x0][0x398] ;  /* 0x0000e600ff067b82 */ /* 0x000e620000000a00 */
[----:B0-----:R-:W-:-:S06]  /*87e0*/  IMAD.WIDE.U32 R4, R2, 0x4, R4 ;  /* 0x0000000402047825 */ /* 0x001fcc00078e0004 */
[----:B------:R-:W2:Y:S01]  /*87f0*/  LDG.E.CONSTANT R4, desc[UR18][R4.64] ;  /* 0x0000001204047981 */ /* 0x000ea2000c1e9900 */
[----:B-1----:R-:W-:-:S06]  /*8800*/  IMAD.WIDE.U32 R6, R2, 0x4, R6 ;  /* 0x0000000402067825 */ /* 0x002fcc00078e0006 */
[----:B------:R-:W3:Y:S01]  /*8810*/  LDG.E.CONSTANT R7, desc[UR18][R6.64] ;  /* 0x0000001206077981 */ /* 0x000ee2000c1e9900 */
[----:B--2---:R-:W-:-:S05]  /*8820*/  LEA R2, R4, UR20, 0x2 ;  /* 0x0000001404027c11 */ /* 0x004fca000f8e10ff */
[----:B------:R-:W3:Y:S04]  /*8830*/  LDL R8, [R2+-0x4] ;  /* 0xfffffc0002087983 */ /* 0x000ee80000100800 */
[----:B------:R-:W3:Y:S02]  /*8840*/  LDL R9, [R2+0x9c] ;  /* 0x00009c0002097983 */ /* 0x000ee40000100800 */
[----:B---3--:R-:W-:-:S05]  /*8850*/  FFMA R8, R7, R9, R8 ;  /* 0x0000000907087223 */ /* 0x008fca0000000008 */
[C---:B------:R-:W-:Y:S01]  /*8860*/  FSETP.GEU.AND P0, PT, R8.reuse, 1, PT ;  /* 0x3f8000000800780b */ /* 0x040fe20003f0e000 */
[----:B------:R-:W-:-:S12]  /*8870*/  FADD R9, R8, -1 ;  /* 0xbf80000008097421 */ /* 0x000fd80000000000 */
[----:B------:R-:W-:-:S07]  /*8880*/  @!P0 FFMA R0, R9, -100, R0 ;  /* 0xc2c8000009008823 */ /* 0x000fce0000000000 */
.L_x_167:
[----:B------:R-:W0:Y:S02]  /*8890*/  LDC.64 R4, c[0x0][0x380] ;  /* 0x0000e000ff047b82 */ /* 0x000e240000000a00 */
[C---:B0-----:R-:W-:Y:S01]  /*88a0*/  IMAD.WIDE R4, R3.reuse, 0x4, R4 ;  /* 0x0000000403047825 */ /* 0x041fe200078e0204 */
[----:B------:R-:W-:-:S04]  /*88b0*/  IADD3 R3, PT, PT, R3, UR5, RZ ;  /* 0x0000000503037c10 */ /* 0x000fc8000fffe0ff */
[----:B------:R1:W-:Y:S01]  /*88c0*/  STG.E desc[UR18][R4.64], R0 ;  /* 0x0000000004007986 */ /* 0x0003e2000c101912 */
[----:B------:R-:W-:-:S13]  /*88d0*/  ISETP.GE.AND P0, PT, R3, 0x17700, PT ;  /* 0x000177000300780c */ /* 0x000fda0003f06270 */
[----:B-1----:R-:W-:Y:S05]  /*88e0*/  @!P0 BRA `(.L_x_170) ;  /* 0xffffffd800bc8947 */ /* 0x002fea000383ffff */
[----:B------:R-:W-:Y:S05]  /*88f0*/  BSYNC.RECONVERGENT B2 ;  /* 0x0000000000027941 */ /* 0x000fea0003800200 */
.L_x_124:
[----:B------:R-:W-:Y:S05]  /*8900*/  EXIT ;  /* 0x000000000000794d */ /* 0x000fea0003800000 */
.L_x_123:
[----:B------:R-:W-:-:S09]  /*8910*/  UISETP.GE.AND UP0, UPT, UR4, UR8, UPT ;  /* 0x000000080400728c */ /* 0x000fd2000bf06270 */
[----:B------:R-:W-:Y:S05]  /*8920*/  BRA.U UP0, `(.L_x_171) ;  /* 0x0000002d00207547 */ /* 0x000fea000b800000 */
[----:B------:R-:W-:-:S09]  /*8930*/  UISETP.GE.AND UP0, UPT, UR8, 0x1, UPT ;  /* 0x000000010800788c */ /* 0x000fd2000bf06270 */
        /* <DEDUP_REMOVED lines=8> */
[----:B------:R-:W-:Y:S01]  /*89c0*/  UIADD3 UR4, UPT, UPT, UR4, -UR8, URZ ;  /* 0x8000000804047290 */ /* 0x000fe2000fffe0ff */
[----:B------:R-:W0:Y:S01]  /*89d0*/  LDCU UR22, c[0x0][0x3a0] ;  /* 0x00007400ff1677ac */ /* 0x000e220008000800 */
[----:B------:R-:W-:Y:S02]  /*89e0*/  UIADD3 UR8, UPT, UPT, UR7, -0x1, URZ ;  /* 0xffffffff07087890 */ /* 0x000fe4000fffe0ff */
[----:B------:R-:W-:Y:S02]  /*89f0*/  UIADD3 UR11, UPT, UPT, UR9, -0x1, URZ ;  /* 0xffffffff090b7890 */ /* 0x000fe4000fffe0ff */
[----:B------:R-:W-:Y:S02]  /*8a00*/  ULOP3.LUT UR17, UR12, 0xfffffff8, URZ, 0xc0, !UPT ;  /* 0xfffffff80c117892 */ /* 0x000fe4000f8ec0ff */
[----:B------:R-:W-:-:S12]  /*8a10*/  UIADD3 UR14, UPT, UPT, UR13, -0x1, URZ ;  /* 0xffffffff0d0e7890 */ /* 0x000fd8000fffe0ff */
.L_x_211:
        /* <DEDUP_REMOVED lines=12> */
.L_x_175:
        /* <DEDUP_REMOVED lines=13> */
.L_x_174:
        /* <DEDUP_REMOVED lines=25> */
.L_x_177:
        /* <DEDUP_REMOVED lines=16> */
.L_x_178:
        /* <DEDUP_REMOVED lines=14> */
.L_x_176:
[----:B------:R-:W5:Y:S01]  /*8f20*/  LDCU UR21, c[0x0][0x3a4] ;  /* 0x00007480ff1577ac */ /* 0x000f620008000800 */
[----:B------:R-:W-:Y:S02]  /*8f30*/  MOV R19, 0x3f800000 ;  /* 0x3f80000000137802 */ /* 0x000fe40000000f00 */
[----:B-123--:R-:W-:Y:S01]  /*8f40*/  MOV R2, RZ ;  /* 0x000000ff00027202 */ /* 0x00efe20000000f00 */
[----:B------:R-:W-:Y:S01]  /*8f50*/  UISETP.GT.U32.AND UP0, UPT, UR4, -0x8, UPT ;  /* 0xfffffff80400788c */ /* 0x000fe2000bf04070 */
[----:B-----5:R-:W-:-:S08]  /*8f60*/  MOV R11, UR21 ;  /* 0x00000015000b7c02 */ /* 0x020fd00008000f00 */
[----:B------:R-:W-:Y:S05]  /*8f70*/  BRA.U UP0, `(.L_x_179) ;  /* 0x0000000900847547 */ /* 0x000fea000b800000 */
[----:B----4-:R-:W1:Y:S01]  /*8f80*/  LDC R0, c[0x0][0x3a0] ;  /* 0x0000e800ff007b82 */ /* 0x010e620000000800 */
[----:B------:R-:W-:Y:S01]  /*8f90*/  HFMA2 R19, -RZ, RZ, 1.875, 0 ;  /* 0x3f800000ff137431 */ /* 0x000fe200000001ff */
[----:B------:R-:W-:Y:S02]  /*8fa0*/  MOV R10, RZ ;  /* 0x000000ff000a7202 */ /* 0x000fe40000000f00 */
[----:B------:R-:W-:Y:S02]  /*8fb0*/  MOV R2, RZ ;  /* 0x000000ff00027202 */ /* 0x000fe40000000f00 */
[----:B------:R-:W-:Y:S02]  /*8fc0*/  MOV R11, UR21 ;  /* 0x00000015000b7c02 */ /* 0x000fe40008000f00 */
[----:B------:R-:W2:Y:S05]  /*8fd0*/  LDC.64 R6, c[0x0][0x3a0] ;  /* 0x0000e800ff067b82 */ /* 0x000eaa0000000a00 */
.L_x_196:
        /* <DEDUP_REMOVED lines=15> */
.L_x_181:
[----:B0-----:R-:W-:Y:S05]  /*90d0*/  BSYNC.RECONVERGENT B3 ;  /* 0x0000000000037941 */ /* 0x001fea0003800200 */
.L_x_180:
        /* <DEDUP_REMOVED lines=20> */
.L_x_183:
[----:B------:R-:W-:Y:S05]  /*9220*/  BSYNC.RECONVERGENT B3 ;  /* 0x0000000000037941 */ /* 0x000fea0003800200 */
.L_x_182:
        /* <DEDUP_REMOVED lines=17> */
.L_x_185:
[----:B------:R-:W-:Y:S05]  /*9340*/  BSYNC.RECONVERGENT B3 ;  /* 0x0000000000037941 */ /* 0x000fea0003800200 */
.L_x_184:
        /* <DEDUP_REMOVED lines=18> */
.L_x_187:
[----:B------:R-:W-:Y:S05]  /*9470*/  BSYNC.RECONVERGENT B3 ;  /* 0x0000000000037941 */ /* 0x000fea0003800200 */
.L_x_186:
        /* <DEDUP_REMOVED lines=17> */
.L_x_189:
[----:B------:R-:W-:Y:S05]  /*9590*/  BSYNC.RECONVERGENT B3 ;  /* 0x0000000000037941 */ /* 0x000fea0003800200 */
.L_x_188:
        /* <DEDUP_REMOVED lines=18> */
.L_x_191:
[----:B------:R-:W-:Y:S05]  /*96c0*/  BSYNC.RECONVERGENT B3 ;  /* 0x0000000000037941 */ /* 0x000fea0003800200 */
.L_x_190:
        /* <DEDUP_REMOVED lines=17> */
.L_x_193:
[----:B------:R-:W-:Y:S05]  /*97e0*/  BSYNC.RECONVERGENT B3 ;  /* 0x0000000000037941 */ /* 0x000fea0003800200 */
.L_x_192:
        /* <DEDUP_REMOVED lines=17> */
.L_x_195:
[----:B------:R-:W-:Y:S05]  /*9900*/  BSYNC.RECONVERGENT B3 ;  /* 0x0000000000037941 */ /* 0x000fea0003800200 */
.L_x_194:
        /* <DEDUP_REMOVED lines=8> */
.L_x_179:
        /* <DEDUP_REMOVED lines=20> */
.L_x_200:
[----:B0-----:R-:W-:Y:S05]  /*9ad0*/  BSYNC.RECONVERGENT B3 ;  /* 0x0000000000037941 */ /* 0x001fea0003800200 */
.L_x_199:
        /* <DEDUP_REMOVED lines=21> */
.L_x_202:
[----:B------:R-:W-:Y:S05]  /*9c30*/  BSYNC.RECONVERGENT B3 ;  /* 0x0000000000037941 */ /* 0x000fea0003800200 */
.L_x_201:
        /* <DEDUP_REMOVED lines=18> */
.L_x_204:
[----:B------:R-:W-:Y:S05]  /*9d60*/  BSYNC.RECONVERGENT B3 ;  /* 0x0000000000037941 */ /* 0x000fea0003800200 */
.L_x_203:
        /* <DEDUP_REMOVED lines=18> */
.L_x_206:
[----:B------:R-:W-:Y:S05]  /*9e90*/  BSYNC.RECONVERGENT B3 ;  /* 0x0000000000037941 */ /* 0x000fea0003800200 */
.L_x_205:
[----:B------:R-:W0:Y:S01]  /*9ea0*/  LDCU UR21, c[0x0][0x3a0] ;  /* 0x00007400ff1577ac */ /* 0x000e220008000800 */
[----:B------:R1:W-:Y:S01]  /*9eb0*/  STL [R0+0xc], R4 ;  /* 0x00000c0400007387 */ /* 0x0003e20000100800 */
[----:B------:R-:W-:Y:S02]  /*9ec0*/  IADD3 R11, PT, PT, R11, 0x4, RZ ;  /* 0x000000040b0b7810 */ /* 0x000fe40007ffe0ff */
[----:B------:R-:W-:Y:S01]  /*9ed0*/  MOV R19, R4 ;  /* 0x0000000400137202 */ /* 0x000fe20000000f00 */
[----:B0-----:R-:W-:-:S05]  /*9ee0*/  FFMA R2, R4, UR21, R2 ;  /* 0x0000001504027c23 */ /* 0x001fca0008000002 */
[----:B------:R1:W-:Y:S02]  /*9ef0*/  STL [R0+0xac], R2 ;  /* 0x0000ac0200007387 */ /* 0x0003e40000100800 */
.L_x_198:
[----:B------:R-:W-:-:S09]  /*9f00*/  ULOP3.LUT UP0, URZ, UR12, 0x2, URZ, 0xc0, !UPT ;  /* 0x000000020cff7892 */ /* 0x000fd2000f80c0ff */
[----:B------:R-:W-:Y:S05]  /*9f10*/  BRA.U !UP0, `(.L_x_197) ;  /* 0x0000000108a87547 */ /* 0x000fea000b800000 */
[----:B-1--4-:R-:W-:Y:S01]  /*9f20*/  LEA R0, R11, UR6, 0x2 ;  /* 0x000000060b007c11 */ /* 0x012fe2000f8e10ff */
[----:B------:R-:W1:Y:S04]  /*9f30*/  LDC R5, c[0x0][0x3a0] ;  /* 0x0000e800ff057b82 */ /* 0x000e680000000800 */
        /* <DEDUP_REMOVED lines=14> */
.L_x_208:
[----:B0-----:R-:W-:Y:S05]  /*a020*/  BSYNC.RECONVERGENT B3 ;  /* 0x0000000000037941 */ /* 0x001fea0003800200 */
.L_x_207:
        /* <DEDUP_REMOVED lines=20> */
.L_x_210:
[----:B------:R-:W-:Y:S05]  /*a170*/  BSYNC.RECONVERGENT B3 ;  /* 0x0000000000037941 */ /* 0x000fea0003800200 */
.L_x_209:
[----:B------:R-:W0:Y:S01]  /*a180*/  LDCU UR21, c[0x0][0x3a0] ;  /* 0x00007400ff1577ac */ /* 0x000e220008000800 */
[----:B------:R2:W-:Y:S01]  /*a190*/  STL [R6+0x4], R4 ;  /* 0x0000040406007387 */ /* 0x0005e20000100800 */
[----:B0-----:R-:W-:-:S05]  /*a1a0*/  FFMA R7, R4, UR21, R7 ;  /* 0x0000001504077c23 */ /* 0x001fca0008000007 */
[----:B------:R2:W-:Y:S02]  /*a1b0*/  STL [R6+0xa4], R7 ;  /* 0x0000a40706007387 */ /* 0x0005e40000100800 */
.L_x_197:
[----:B-12-4-:R-:W1:Y:S02]  /*a1c0*/  LDC.64 R4, c[0x0][0x380] ;  /* 0x0000e000ff047b82 */ /* 0x016e640000000a00 */
[C---:B-1----:R-:W-:Y:S01]  /*a1d0*/  IMAD.WIDE R4, R3.reuse, 0x4, R4 ;  /* 0x0000000403047825 */ /* 0x042fe200078e0204 */
[----:B------:R-:W-:-:S04]  /*a1e0*/  IADD3 R3, PT, PT, R3, UR5, RZ ;  /* 0x0000000503037c10 */ /* 0x000fc8000fffe0ff */
[----:B------:R1:W-:Y:S01]  /*a1f0*/  STG.E desc[UR18][R4.64], RZ ;  /* 0x000000ff04007986 */ /* 0x0003e2000c101912 */
[----:B------:R-:W-:-:S13]  /*a200*/  ISETP.GE.AND P0, PT, R3, 0x17700, PT ;  /* 0x000177000300780c */ /* 0x000fda0003f06270 */
[----:B-1----:R-:W-:Y:S05]  /*a210*/  @!P0 BRA `(.L_x_211) ;  /* 0xffffffe800008947 */ /* 0x002fea000383ffff */
[----:B0-----:R-:W-:Y:S05]  /*a220*/  BSYNC.RECONVERGENT B2 ;  /* 0x0000000000027941 */ /* 0x001fea0003800200 */
.L_x_173:
[----:B------:R-:W-:Y:S05]  /*a230*/  EXIT ;  /* 0x000000000000794d */ /* 0x000fea0003800000 */
.L_x_172:
[----:B------:R-:W-:Y:S02]  /*a240*/  UIADD3 UR7, UPT, UPT, -UR4, UR8, URZ ;  /* 0x0000000804077290 */ /* 0x000fe4000fffe1ff */
[----:B------:R-:W-:Y:S02]  /*a250*/  UIADD3 UR4, UPT, UPT, UR4, -UR8, URZ ;  /* 0x8000000804047290 */ /* 0x000fe4000fffe0ff */
[----:B------:R-:W-:Y:S01]  /*a260*/  ULOP3.LUT UR9, UR7, 0x7, URZ, 0xc0, !UPT ;  /* 0x0000000707097892 */ /* 0x000fe2000f8ec0ff */
[----:B------:R-:W0:Y:S01]  /*a270*/  LDCU UR12, c[0x0][0x3a0] ;  /* 0x00007400ff0c77ac */ /* 0x000e220008000800 */
[----:B------:R-:W-:Y:S02]  /*a280*/  ULOP3.LUT UR10, UR7, 0xfffffff8, URZ, 0xc0, !UPT ;  /* 0xfffffff8070a7892 */ /* 0x000fe4000f8ec0ff */
[----:B------:R-:W-:-:S12]  /*a290*/  UIADD3 UR8, UPT, UPT, UR9, -0x1, URZ ;  /* 0xffffffff09087890 */ /* 0x000fd8000fffe0ff */
.L_x_244:
[----:B------:R-:W1:Y:S01]  /*a2a0*/  LDCU UR11, c[0x0][0x3a4] ;  /* 0x00007480ff0b77ac */ /* 0x000e620008000800 */
[----:B------:R-:W-:Y:S01]  /*a2b0*/  HFMA2 R19, -RZ, RZ, 1.875, 0 ;  /* 0x3f800000ff137431 */ /* 0x000fe200000001ff */
[----:B------:R-:W-:Y:S01]  /*a2c0*/  MOV R2, RZ ;  /* 0x000000ff00027202 */ /* 0x000fe20000000f00 */
[----:B------:R-:W-:Y:S01]  /*a2d0*/  UISETP.GT.U32.AND UP0, UPT, UR4, -0x8, UPT ;  /* 0xfffffff80400788c */ /* 0x000fe2000bf04070 */
[----:B-1----:R-:W-:-:S08]  /*a2e0*/  MOV R11, UR11 ;  /* 0x0000000b000b7c02 */ /* 0x002fd00008000f00 */
[----:B------:R-:W-:Y:S05]  /*a2f0*/  BRA.U UP0, `(.L_x_212) ;  /* 0x0000000900847547 */ /* 0x000fea000b800000 */
[----:B------:R-:W1:Y:S01]  /*a300*/  LDC R0, c[0x0][0x3a0] ;  /* 0x0000e800ff007b82 */ /* 0x000e620000000800 */
[----:B------:R-:W-:Y:S02]  /*a310*/  MOV R10, RZ ;  /* 0x000000ff000a7202 */ /* 0x000fe40000000f00 */
[----:B------:R-:W-:Y:S02]  /*a320*/  MOV R19, 0x3f800000 ;  /* 0x3f80000000137802 */ /* 0x000fe40000000f00 */
[----:B------:R-:W-:Y:S02]  /*a330*/  MOV R2, RZ ;  /* 0x000000ff00027202 */ /* 0x000fe40000000f00 */
[----:B------:R-:W-:Y:S01]  /*a340*/  MOV R11, UR11 ;  /* 0x0000000b000b7c02 */ /* 0x000fe20008000f00 */
[----:B------:R-:W2:Y:S06]  /*a350*/  LDC.64 R6, c[0x0][0x3a0] ;  /* 0x0000e800ff067b82 */ /* 0x000eac0000000a00 */
.L_x_229:
        /* <DEDUP_REMOVED lines=15> */
.L_x_214:
[----:B0-----:R-:W-:Y:S05]  /*a450*/  BSYNC.RECONVERGENT B2 ;  /* 0x0000000000027941 */ /* 0x001fea0003800200 */
.L_x_213:
        /* <DEDUP_REMOVED lines=20> */
.L_x_216:
[----:B------:R-:W-:Y:S05]  /*a5a0*/  BSYNC.RECONVERGENT B2 ;  /* 0x0000000000027941 */ /* 0x000fea0003800200 */
.L_x_215:
        /* <DEDUP_REMOVED lines=17> */
.L_x_218:
[----:B------:R-:W-:Y:S05]  /*a6c0*/  BSYNC.RECONVERGENT B2 ;  /* 0x0000000000027941 */ /* 0x000fea0003800200 */
.L_x_217:
        /* <DEDUP_REMOVED lines=18> */
.L_x_220:
[----:B------:R-:W-:Y:S05]  /*a7f0*/  BSYNC.RECONVERGENT B2 ;  /* 0x0000000000027941 */ /* 0x000fea0003800200 */
.L_x_219:
        /* <DEDUP_REMOVED lines=17> */
.L_x_222:
[----:B------:R-:W-:Y:S05]  /*a910*/  BSYNC.RECONVERGENT B2 ;  /* 0x0000000000027941 */ /* 0x000fea0003800200 */
.L_x_221:
        /* <DEDUP_REMOVED lines=18> */
.L_x_224:
[----:B------:R-:W-:Y:S05]  /*aa40*/  BSYNC.RECONVERGENT B2 ;  /* 0x0000000000027941 */ /* 0x000fea0003800200 */
.L_x_223:
        /* <DEDUP_REMOVED lines=17> */
.L_x_226:
[----:B------:R-:W-:Y:S05]  /*ab60*/  BSYNC.RECONVERGENT B2 ;  /* 0x0000000000027941 */ /* 0x000fea0003800200 */
.L_x_225:
        /* <DEDUP_REMOVED lines=17> */
.L_x_228:
[----:B------:R-:W-:Y:S05]  /*ac80*/  BSYNC.RECONVERGENT B2 ;  /* 0x0000000000027941 */ /* 0x000fea0003800200 */
.L_x_227:
        /* <DEDUP_REMOVED lines=8> */
.L_x_212:
[----:B------:R-:W-:-:S09]  /*ad10*/  UISETP.NE.AND UP0, UPT, UR9, URZ, UPT ;  /* 0x000000ff0900728c */ /* 0x000fd2000bf05270 */
[----:B------:R-:W-:Y:S05]  /*ad20*/  BRA.U !UP0, `(.L_x_230) ;  /* 0x0000000908047547 */ /* 0x000fea000b800000 */
[----:B------:R-:W-:-:S09]  /*ad30*/  UISETP.GE.U32.AND UP0, UPT, UR8, 0x3, UPT ;  /* 0x000000030800788c */ /* 0x000fd2000bf06070 */
[----:B------:R-:W-:Y:S05]  /*ad40*/  BRA.U !UP0, `(.L_x_231) ;  /* 0x00000005084c7547 */ /* 0x000fea000b800000 */
[----:B------:R-:W-:Y:S01]  /*ad50*/  LEA R6, R11, UR6, 0x2 ;  /* 0x000000060b067c11 */ /* 0x000fe2000f8e10ff */
        /* <DEDUP_REMOVED lines=15> */
.L_x_233:
[----:B0-----:R-:W-:Y:S05]  /*ae50*/  BSYNC.RECONVERGENT B2 ;  /* 0x0000000000027941 */ /* 0x001fea0003800200 */
.L_x_232:
        /* <DEDUP_REMOVED lines=21> */
.L_x_235:
[----:B------:R-:W-:Y:S05]  /*afb0*/  BSYNC.RECONVERGENT B2 ;  /* 0x0000000000027941 */ /* 0x000fea0003800200 */
.L_x_234:
        /* <DEDUP_REMOVED lines=18> */
.L_x_237:
[----:B------:R-:W-:Y:S05]  /*b0e0*/  BSYNC.RECONVERGENT B2 ;  /* 0x0000000000027941 */ /* 0x000fea0003800200 */
.L_x_236:
        /* <DEDUP_REMOVED lines=18> */
.L_x_239:
[----:B------:R-:W-:Y:S05]  /*b210*/  BSYNC.RECONVERGENT B2 ;  /* 0x0000000000027941 */ /* 0x000fea0003800200 */
.L_x_238:
[----:B------:R-:W0:Y:S01]  /*b220*/  LDCU UR11, c[0x0][0x3a0] ;  /* 0x00007400ff0b77ac */ /* 0x000e220008000800 */
[----:B------:R1:W-:Y:S01]  /*b230*/  STL [R0+0xc], R4 ;  /* 0x00000c0400007387 */ /* 0x0003e20000100800 */
[----:B------:R-:W-:Y:S02]  /*b240*/  IADD3 R11, PT, PT, R11, 0x4, RZ ;  /* 0x000000040b0b7810 */ /* 0x000fe40007ffe0ff */
[----:B------:R-:W-:Y:S01]  /*b250*/  MOV R19, R4 ;  /* 0x0000000400137202 */ /* 0x000fe20000000f00 */
[----:B0-----:R-:W-:-:S05]  /*b260*/  FFMA R2, R4, UR11, R2 ;  /* 0x0000000b04027c23 */ /* 0x001fca0008000002 */
[----:B------:R1:W-:Y:S02]  /*b270*/  STL [R0+0xac], R2 ;  /* 0x0000ac0200007387 */ /* 0x0003e40000100800 */
.L_x_231:
[----:B------:R-:W-:-:S09]  /*b280*/  ULOP3.LUT UP0, URZ, UR7, 0x2, URZ, 0xc0, !UPT ;  /* 0x0000000207ff7892 */ /* 0x000fd2000f80c0ff */
[----:B------:R-:W-:Y:S05]  /*b290*/  BRA.U !UP0, `(.L_x_230) ;  /* 0x0000000108a87547 */ /* 0x000fea000b800000 */
[----:B-1----:R-:W-:Y:S01]  /*b2a0*/  LEA R0, R11, UR6, 0x2 ;  /* 0x000000060b007c11 */ /* 0x002fe2000f8e10ff */
        /* <DEDUP_REMOVED lines=15> */
.L_x_241:
[----:B0-----:R-:W-:Y:S05]  /*b3a0*/  BSYNC.RECONVERGENT B2 ;  /* 0x0000000000027941 */ /* 0x001fea0003800200 */
.L_x_240:
        /* <DEDUP_REMOVED lines=20> */
.L_x_243:
[----:B------:R-:W-:Y:S05]  /*b4f0*/  BSYNC.RECONVERGENT B2 ;  /* 0x0000000000027941 */ /* 0x000fea0003800200 */
.L_x_242:
[----:B------:R-:W0:Y:S01]  /*b500*/  LDCU UR11, c[0x0][0x3a0] ;  /* 0x00007400ff0b77ac */ /* 0x000e220008000800 */
[----:B------:R2:W-:Y:S01]  /*b510*/  STL [R6+0x4], R4 ;  /* 0x0000040406007387 */ /* 0x0005e20000100800 */
[----:B0-----:R-:W-:-:S05]  /*b520*/  FFMA R5, R4, UR11, R2 ;  /* 0x0000000b04057c23 */ /* 0x001fca0008000002 */
[----:B------:R2:W-:Y:S02]  /*b530*/  STL [R6+0xa4], R5 ;  /* 0x0000a40506007387 */ /* 0x0005e40000100800 */
.L_x_230:
[----:B-12---:R-:W1:Y:S02]  /*b540*/  LDC.64 R4, c[0x0][0x380] ;  /* 0x0000e000ff047b82 */ /* 0x006e640000000a00 */
[C---:B-1----:R-:W-:Y:S01]  /*b550*/  IMAD.WIDE R4, R3.reuse, 0x4, R4 ;  /* 0x0000000403047825 */ /* 0x042fe200078e0204 */
[----:B------:R-:W-:-:S04]  /*b560*/  IADD3 R3, PT, PT, R3, UR5, RZ ;  /* 0x0000000503037c10 */ /* 0x000fc8000fffe0ff */
[----:B------:R1:W-:Y:S01]  /*b570*/  STG.E desc[UR18][R4.64], RZ ;  /* 0x000000ff04007986 */ /* 0x0003e2000c101912 */
[----:B------:R-:W-:-:S13]  /*b580*/  ISETP.GE.AND P0, PT, R3, 0x17700, PT ;  /* 0x000177000300780c */ /* 0x000fda0003f06270 */
[----:B-1----:R-:W-:Y:S05]  /*b590*/  @!P0 BRA `(.L_x_244) ;  /* 0xffffffec00408947 */ /* 0x002fea000383ffff */
[----:B0-----:R-:W-:Y:S05]  /*b5a0*/  EXIT ;  /* 0x000000000000794d */ /* 0x001fea0003800000 */
.L_x_171:
[----:B------:R-:W-:-:S09]  /*b5b0*/  UISETP.GT.AND UP0, UPT, UR8, URZ, UPT ;  /* 0x000000ff0800728c */ /* 0x000fd2000bf04270 */
[----:B------:R-:W-:Y:S05]  /*b5c0*/  BRA.U UP0, `(.L_x_245) ;  /* 0x00000001001c7547 */ /* 0x000fea000b800000 */
[----:B------:R-:W0:Y:S02]  /*b5d0*/  LDC.64 R6, c[0x0][0x380] ;  /* 0x0000e000ff067b82 */ /* 0x000e240000000a00 */
.L_x_246:
[C---:B0-----:R-:W-:Y:S01]  /*b5e0*/  IMAD.WIDE R4, R3.reuse, 0x4, R6 ;  /* 0x0000000403047825 */ /* 0x041fe200078e0206 */
[----:B------:R-:W-:-:S04]  /*b5f0*/  IADD3 R3, PT, PT, R3, UR5, RZ ;  /* 0x0000000503037c10 */ /* 0x000fc8000fffe0ff */
[----:B------:R1:W-:Y:S01]  /*b600*/  STG.E desc[UR18][R4.64], RZ ;  /* 0x000000ff04007986 */ /* 0x0003e2000c101912 */
[----:B------:R-:W-:-:S13]  /*b610*/  ISETP.GE.AND P0, PT, R3, 0x17700, PT ;  /* 0x000177000300780c */ /* 0x000fda0003f06270 */
[----:B-1----:R-:W-:Y:S05]  /*b620*/  @!P0 BRA `(.L_x_246) ;  /* 0xfffffffc00ec8947 */ /* 0x002fea000383ffff */
[----:B------:R-:W-:Y:S05]  /*b630*/  EXIT ;  /* 0x000000000000794d */ /* 0x000fea0003800000 */
.L_x_245:
[----:B------:R-:W-:Y:S02]  /*b640*/  ULOP3.LUT UR8, UR8, 0x7ffffff0, URZ, 0xc0, !UPT ;  /* 0x7ffffff008087892 */ /* 0x000fe4000f8ec0ff */
[----:B------:R-:W-:-:S11]  /*b650*/  UISETP.GE.U32.AND UP0, UPT, UR10, 0xf, UPT ;  /* 0x0000000f0a00788c */ /* 0x000fd6000bf06070 */
.L_x_249:
[----:B------:R-:W-:Y:S01]  /*b660*/  HFMA2 R0, -RZ, RZ, 0, 0 ;  /* 0x00000000ff007431 */ /* 0x000fe200000001ff */
[----:B------:R-:W-:Y:S06]  /*b670*/  BRA.U !UP0, `(.L_x_247) ;  /* 0x0000000108587547 */ /* 0x000fec000b800000 */
        /* <DEDUP_REMOVED lines=9> */
.L_x_248:
[C---:B0-----:R-:W-:Y:S02]  /*b710*/  LEA R2, R0.reuse, UR20, 0x2 ;  /* 0x0000001400027c11 */ /* 0x041fe4000f8e10ff */
        /* <DEDUP_REMOVED lines=12> */
.L_x_247:
[----:B0-----:R-:W0:Y:S08]  /*b7e0*/  LDC R2, c[0x0][0x3a8] ;  /* 0x0000ea00ff027b82 */ /* 0x001e300000000800 */
[----:B------:R-:W1:Y:S01]  /*b7f0*/  LDC.64 R4, c[0x0][0x380] ;  /* 0x0000e000ff047b82 */ /* 0x000e620000000a00 */
[----:B0-----:R-:W-:Y:S01]  /*b800*/  LOP3.LUT P0, RZ, R2, 0xf, RZ, 0xc0, !PT ;  /* 0x0000000f02ff7812 */ /* 0x001fe2000780c0ff */
[C---:B-1----:R-:W-:Y:S01]  /*b810*/  IMAD.WIDE R4, R3.reuse, 0x4, R4 ;  /* 0x0000000403047825 */ /* 0x042fe200078e0204 */
[----:B------:R-:W-:-:S11]  /*b820*/  IADD3 R3, PT, PT, R3, UR5, RZ ;  /* 0x0000000503037c10 */ /* 0x000fd6000fffe0ff */
[----:B------:R-:W-:Y:S01]  /*b830*/  @P0 LEA R0, R0, R1, 0x2 ;  /* 0x0000000100000211 */ /* 0x000fe200078e10ff */
[----:B------:R0:W-:Y:S01]  /*b840*/  STG.E desc[UR18][R4.64], RZ ;  /* 0x000000ff04007986 */ /* 0x0001e2000c101912 */
[----:B------:R-:W-:Y:S02]  /*b850*/  @P0 MOV R7, 0x3e99999a ;  /* 0x3e99999a00070802 */ /* 0x000fe40000000f00 */
[----:B------:R-:W-:-:S03]  /*b860*/  @P0 MOV R9, 0x3d4ccccd ;  /* 0x3d4ccccd00090802 */ /* 0x000fc60000000f00 */
[----:B------:R0:W-:Y:S04]  /*b870*/  @P0 STL [R0+0x280], R7 ;  /* 0x0002800700000387 */ /* 0x0001e80000100800 */
[----:B------:R0:W-:Y:S01]  /*b880*/  @P0 STL [R0+0x140], R9 ;  /* 0x0001400900000387 */ /* 0x0001e20000100800 */
[----:B------:R-:W-:-:S13]  /*b890*/  ISETP.GE.AND P0, PT, R3, 0x17700, PT ;  /* 0x000177000300780c */ /* 0x000fda0003f06270 */
[----:B0-----:R-:W-:Y:S05]  /*b8a0*/  @!P0 BRA `(.L_x_249) ;  /* 0xfffffffc006c8947 */ /* 0x001fea000383ffff */
[----:B------:R-:W-:Y:S05]  /*b8b0*/  EXIT ;  /* 0x000000000000794d */ /* 0x000fea0003800000 */
        .weak           $__internal_0_$__cuda_sm20_sqrt_rn_f32_slowpath
        .type           $__internal_0_$__cuda_sm20_sqrt_rn_f32_slowpath,@function
        .size           $__internal_0_$__cuda_sm20_sqrt_rn_f32_slowpath,($__internal_1_$__cuda_sm3x_div_rn_noftz_f32_slowpath - $__internal_0_$__cuda_sm20_sqrt_rn_f32_slowpath)
$__internal_0_$__cuda_sm20_sqrt_rn_f32_slowpath:
[----:B------:R-:W0:Y:S02]  /*b8c0*/  LDC R0, c[0x0][0x3a0] ;  /* 0x0000e800ff007b82 */ /* 0x000e240000000800 */
[----:B0-----:R-:W-:-:S13]  /*b8d0*/  LOP3.LUT P0, RZ, R0, 0x7fffffff, RZ, 0xc0, !PT ;  /* 0x7fffffff00ff7812 */ /* 0x001fda000780c0ff */
[----:B------:R-:W0:Y:S01]  /*b8e0*/  @!P0 LDC R4, c[0x0][0x3a0] ;  /* 0x0000e800ff048b82 */ /* 0x000e220000000800 */
[----:B------:R-:W-:Y:S05]  /*b8f0*/  @!P0 BRA `(.L_x_250) ;  /* 0x0000000000448947 */ /* 0x000fea0003800000 */
[----:B------:R-:W-:-:S13]  /*b900*/  FSETP.GEU.FTZ.AND P0, PT, R0, RZ, PT ;  /* 0x000000ff0000720b */ /* 0x000fda0003f1e000 */
[----:B0-----:R-:W-:Y:S01]  /*b910*/  @!P0 MOV R4, 0x7fffffff ;  /* 0x7fffffff00048802 */ /* 0x001fe20000000f00 */
[----:B------:R-:W-:Y:S06]  /*b920*/  @!P0 BRA `(.L_x_250) ;  /* 0x0000000000388947 */ /* 0x000fec0003800000 */
[----:B------:R-:W-:-:S13]  /*b930*/  FSETP.GTU.FTZ.AND P0, PT, |R0|, +INF , PT ;  /* 0x7f8000000000780b */ /* 0x000fda0003f1c200 */
[----:B------:R-:W-:Y:S01]  /*b940*/  @P0 FADD.FTZ R4, R0, 1 ;  /* 0x3f80000000040421 */ /* 0x000fe20000010000 */
[----:B------:R-:W-:Y:S06]  /*b950*/  @P0 BRA `(.L_x_250) ;  /* 0x00000000002c0947 */ /* 0x000fec0003800000 */
[----:B------:R-:W-:-:S13]  /*b960*/  FSETP.NEU.FTZ.AND P0, PT, |R0|, +INF , PT ;  /* 0x7f8000000000780b */ /* 0x000fda0003f1d200 */
[----:B------:R-:W1:Y:S01]  /*b970*/  @!P0 LDC R4, c[0x0][0x3a0] ;  /* 0x0000e800ff048b82 */ /* 0x000e620000000800 */
[----:B------:R-:W-:Y:S05]  /*b980*/  @!P0 BRA `(.L_x_250) ;  /* 0x0000000000208947 */ /* 0x000fea0003800000 */
[----:B------:R-:W-:-:S04]  /*b990*/  FFMA R0, R0, 1.84467440737095516160e+19, RZ ;  /* 0x5f80000000007823 */ /* 0x000fc800000000ff */
[----:B------:R-:W0:Y:S02]  /*b9a0*/  MUFU.RSQ R5, R0 ;  /* 0x0000000000057308 */ /* 0x000e240000001400 */
[----:B0-----:R-:W-:Y:S01]  /*b9b0*/  FMUL.FTZ R7, R0, R5 ;  /* 0x0000000500077220 */ /* 0x001fe20000410000 */
[----:B------:R-:W-:-:S03]  /*b9c0*/  FMUL.FTZ R5, R5, 0.5 ;  /* 0x3f00000005057820 */ /* 0x000fc60000410000 */
[----:B-1----:R-:W-:-:S04]  /*b9d0*/  FADD.FTZ R4, -R7, -RZ ;  /* 0x800000ff07047221 */ /* 0x002fc80000010100 */
[----:B------:R-:W-:-:S04]  /*b9e0*/  FFMA R4, R7, R4, R0 ;  /* 0x0000000407047223 */ /* 0x000fc80000000000 */
[----:B------:R-:W-:-:S04]  /*b9f0*/  FFMA R4, R4, R5, R7 ;  /* 0x0000000504047223 */ /* 0x000fc80000000007 */
[----:B------:R-:W-:-:S07]  /*ba00*/  FMUL.FTZ R4, R4, 2.3283064365386962891e-10 ;  /* 0x2f80000004047820 */ /* 0x000fce0000410000 */
.L_x_250:
[----:B------:R-:W-:Y:S01]  /*ba10*/  HFMA2 R5, -RZ, RZ, 0, 0 ;  /* 0x00000000ff057431 */ /* 0x000fe200000001ff */
[----:B01----:R-:W-:Y:S02]  /*ba20*/  MOV R0, R4 ;  /* 0x0000000400007202 */ /* 0x003fe40000000f00 */
[----:B------:R-:W-:-:S04]  /*ba30*/  MOV R4, R6 ;  /* 0x0000000600047202 */ /* 0x000fc80000000f00 */
[----:B------:R-:W-:Y:S05]  /*ba40*/  RET.REL.NODEC R4 `(_Z29Pathcalc_Portfolio_KernelGPU2PfPKfPKiS1_fiii) ;  /* 0xffffff44046c7950 */ /* 0x000fea0003c3ffff */
        .weak           $__internal_1_$__cuda_sm3x_div_rn_noftz_f32_slowpath
        .type           $__internal_1_$__cuda_sm3x_div_rn_noftz_f32_slowpath,@function
        .size           $__internal_1_$__cuda_sm3x_div_rn_noftz_f32_slowpath,(.L_x_458 - $__internal_1_$__cuda_sm3x_div_rn_noftz_f32_slowpath)
$__internal_1_$__cuda_sm3x_div_rn_noftz_f32_slowpath:
[----:B------:R-:W-:Y:S01]  /*ba50*/  SHF.R.U32.HI R4, RZ, 0x17, R18 ;  /* 0x00000017ff047819 */ /* 0x000fe20000011612 */
[----:B------:R-:W-:Y:S01]  /*ba60*/  BSSY.RECONVERGENT B0, `(.L_x_251) ;  /* 0x0000063000007945 */ /* 0x000fe20003800200 */
[----:B------:R-:W-:Y:S02]  /*ba70*/  SHF.R.U32.HI R21, RZ, 0x17, R19 ;  /* 0x00000017ff157819 */ /* 0x000fe40000011613 */
[----:B------:R-:W-:Y:S02]  /*ba80*/  LOP3.LUT R4, R4, 0xff, RZ, 0xc0, !PT ;  /* 0x000000ff04047812 */ /* 0x000fe400078ec0ff */
[----:B------:R-:W-:Y:S02]  /*ba90*/  LOP3.LUT R21, R21, 0xff, RZ, 0xc0, !PT ;  /* 0x000000ff15157812 */ /* 0x000fe400078ec0ff */
[----:B------:R-:W-:Y:S02]  /*baa0*/  IADD3 R5, PT, PT, R4, -0x1, RZ ;  /* 0xffffffff04057810 */ /* 0x000fe40007ffe0ff */
[----:B------:R-:W-:-:S02]  /*bab0*/  IADD3 R17, PT, PT, R21, -0x1, RZ ;  /* 0xffffffff15117810 */ /* 0x000fc40007ffe0ff */
[----:B------:R-:W-:Y:S02]  /*bac0*/  ISETP.GT.U32.AND P0, PT, R5, 0xfd, PT ;  /* 0x000000fd0500780c */ /* 0x000fe40003f04070 */
[----:B------:R-:W-:Y:S02]  /*bad0*/  MOV R20, R19 ;  /* 0x0000001300147202 */ /* 0x000fe40000000f00 */
[----:B------:R-:W-:-:S13]  /*bae0*/  ISETP.GT.U32.OR P0, PT, R17, 0xfd, P0 ;  /* 0x000000fd1100780c */ /* 0x000fda0000704470 */
[----:B------:R-:W-:Y:S01]  /*baf0*/  @!P0 MOV R22, RZ ;  /* 0x000000ff00168202 */ /* 0x000fe20000000f00 */
[----:B------:R-:W-:Y:S06]  /*bb00*/  @!P0 BRA `(.L_x_252) ;  /* 0x00000000005c8947 */ /* 0x000fec0003800000 */
[----:B------:R-:W-:Y:S02]  /*bb10*/  FSETP.GTU.FTZ.AND P0, PT, |R19|, +INF , PT ;  /* 0x7f8000001300780b */ /* 0x000fe40003f1c200 */
[----:B------:R-:W-:-:S04]  /*bb20*/  FSETP.GTU.FTZ.AND P1, PT, |R18|, +INF , PT ;  /* 0x7f8000001200780b */ /* 0x000fc80003f3c200 */
[----:B------:R-:W-:-:S13]  /*bb30*/  PLOP3.LUT P0, PT, P0, P1, PT, 0xf8, 0x8f ;  /* 0x00000000008f781c */ /* 0x000fda0000703f70 */
[----:B------:R-:W-:Y:S05]  /*bb40*/  @P0 BRA `(.L_x_253) ;  /* 0x00000004004c0947 */ /* 0x000fea0003800000 */
[----:B------:R-:W-:-:S13]  /*bb50*/  LOP3.LUT P0, RZ, R18, 0x7fffffff, R20, 0xc8, !PT ;  /* 0x7fffffff12ff7812 */ /* 0x000fda000780c814 */
[----:B------:R-:W-:Y:S05]  /*bb60*/  @!P0 BRA `(.L_x_254) ;  /* 0x00000004003c8947 */ /* 0x000fea0003800000 */
[C---:B------:R-:W-:Y:S02]  /*bb70*/  FSETP.NEU.FTZ.AND P3, PT, |R19|.reuse, +INF , PT ;  /* 0x7f8000001300780b */ /* 0x040fe40003f7d200 */
[----:B------:R-:W-:Y:S02]  /*bb80*/  FSETP.NEU.FTZ.AND P1, PT, |R18|, +INF , PT ;  /* 0x7f8000001200780b */ /* 0x000fe40003f3d200 */
[----:B------:R-:W-:-:S11]  /*bb90*/  FSETP.NEU.FTZ.AND P0, PT, |R19|, +INF , PT ;  /* 0x7f8000001300780b */ /* 0x000fd60003f1d200 */
[----:B------:R-:W-:Y:S05]  /*bba0*/  @!P1 BRA !P3, `(.L_x_254) ;  /* 0x00000004002c9947 */ /* 0x000fea0005800000 */
[----:B------:R-:W-:-:S04]  /*bbb0*/  LOP3.LUT P3, RZ, R20, 0x7fffffff, RZ, 0xc0, !PT ;  /* 0x7fffffff14ff7812 */ /* 0x000fc8000786c0ff */
[----:B------:R-:W-:-:S13]  /*bbc0*/  PLOP3.LUT P1, PT, P1, P3, PT, 0x2f, 0xf2 ;  /* 0x0000000000f2781c */ /* 0x000fda0000f26577 */
[----:B------:R-:W-:Y:S05]  /*bbd0*/  @P1 BRA `(.L_x_255) ;  /* 0x0000000400181947 */ /* 0x000fea0003800000 */
[----:B------:R-:W-:-:S04]  /*bbe0*/  LOP3.LUT P1, RZ, R18, 0x7fffffff, RZ, 0xc0, !PT ;  /* 0x7fffffff12ff7812 */ /* 0x000fc8000782c0ff */
[----:B------:R-:W-:-:S13]  /*bbf0*/  PLOP3.LUT P0, PT, P0, P1, PT, 0x2f, 0xf2 ;  /* 0x0000000000f2781c */ /* 0x000fda0000702577 */
[----:B------:R-:W-:Y:S05]  /*bc00*/  @P0 BRA `(.L_x_256) ;  /* 0x0000000400000947 */ /* 0x000fea0003800000 */
[----:B------:R-:W-:Y:S02]  /*bc10*/  ISETP.GE.AND P0, PT, R17, RZ, PT ;  /* 0x000000ff1100720c */ /* 0x000fe40003f06270 */
[----:B------:R-:W-:-:S11]  /*bc20*/  ISETP.GE.AND P1, PT, R5, RZ, PT ;  /* 0x000000ff0500720c */ /* 0x000fd60003f26270 */
[----:B------:R-:W-:Y:S01]  /*bc30*/  @P0 MOV R22, RZ ;  /* 0x000000ff00160202 */ /* 0x000fe20000000f00 */
[----:B------:R-:W-:Y:S01]  /*bc40*/  @!P0 FFMA R20, R19, 1.84467440737095516160e+19, RZ ;  /* 0x5f80000013148823 */ /* 0x000fe200000000ff */
[----:B------:R-:W-:Y:S01]  /*bc50*/  @!P0 MOV R22, 0xffffffc0 ;  /* 0xffffffc000168802 */ /* 0x000fe20000000f00 */
[----:B------:R-:W-:-:S03]  /*bc60*/  @!P1 FFMA R18, R18, 1.84467440737095516160e+19, RZ ;  /* 0x5f80000012129823 */ /* 0x000fc600000000ff */
[----:B------:R-:W-:-:S07]  /*bc70*/  @!P1 IADD3 R22, PT, PT, R22, 0x40, RZ ;  /* 0x0000004016169810 */ /* 0x000fce0007ffe0ff */
.L_x_252:
[----:B------:R-:W-:Y:S01]  /*bc80*/  LEA R5, R4, 0xc0800000, 0x17 ;  /* 0xc080000004057811 */ /* 0x000fe200078eb8ff */
[----:B------:R-:W-:Y:S01]  /*bc90*/  BSSY.RECONVERGENT B1, `(.L_x_257) ;  /* 0x0000036000017945 */ /* 0x000fe20003800200 */
[----:B------:R-:W-:Y:S02]  /*bca0*/  IADD3 R21, PT, PT, R21, -0x7f, RZ ;  /* 0xffffff8115157810 */ /* 0x000fe40007ffe0ff */
[----:B------:R-:W-:-:S03]  /*bcb0*/  IADD3 R18, PT, PT, -R5, R18, RZ ;  /* 0x0000001205127210 */ /* 0x000fc60007ffe1ff */
[C---:B------:R-:W-:Y:S01]  /*bcc0*/  IMAD R20, R21.reuse, -0x800000, R20 ;  /* 0xff80000015147824 */ /* 0x040fe200078e0214 */
[----:B------:R-:W0:Y:S01]  /*bcd0*/  MUFU.RCP R17, R18 ;  /* 0x0000001200117308 */ /* 0x000e220000001000 */
[----:B------:R-:W-:Y:S01]  /*bce0*/  FADD.FTZ R19, -R18, -RZ ;  /* 0x800000ff12137221 */ /* 0x000fe20000010100 */
[----:B------:R-:W-:-:S04]  /*bcf0*/  IADD3 R21, PT, PT, R21, 0x7f, -R4 ;  /* 0x0000007f15157810 */ /* 0x000fc80007ffe804 */
[----:B------:R-:W-:Y:S01]  /*bd00*/  IADD3 R22, PT, PT, R21, R22, RZ ;  /* 0x0000001615167210 */ /* 0x000fe20007ffe0ff */
[----:B0-----:R-:W-:-:S04]  /*bd10*/  FFMA R5, R17, R19, 1 ;  /* 0x3f80000011057423 */ /* 0x001fc80000000013 */
[----:B------:R-:W-:-:S04]  /*bd20*/  FFMA R5, R17, R5, R17 ;  /* 0x0000000511057223 */ /* 0x000fc80000000011 */
[----:B------:R-:W-:-:S04]  /*bd30*/  FFMA R18, R20, R5, RZ ;  /* 0x0000000514127223 */ /* 0x000fc800000000ff */
[----:B------:R-:W-:-:S04]  /*bd40*/  FFMA R17, R19, R18, R20 ;  /* 0x0000001213117223 */ /* 0x000fc80000000014 */
[----:B------:R-:W-:-:S04]  /*bd50*/  FFMA R17, R5, R17, R18 ;  /* 0x0000001105117223 */ /* 0x000fc80000000012 */
[----:B------:R-:W-:-:S04]  /*bd60*/  FFMA R19, R19, R17, R20 ;  /* 0x0000001113137223 */ /* 0x000fc80000000014 */
[----:B------:R-:W-:-:S05]  /*bd70*/  FFMA R18, R5, R19, R17 ;  /* 0x0000001305127223 */ /* 0x000fca0000000011 */
[----:B------:R-:W-:-:S04]  /*bd80*/  SHF.R.U32.HI R4, RZ, 0x17, R18 ;  /* 0x00000017ff047819 */ /* 0x000fc80000011612 */
[----:B------:R-:W-:-:S04]  /*bd90*/  LOP3.LUT R4, R4, 0xff, RZ, 0xc0, !PT ;  /* 0x000000ff04047812 */ /* 0x000fc800078ec0ff */
[----:B------:R-:W-:-:S04]  /*bda0*/  IADD3 R4, PT, PT, R4, R22, RZ ;  /* 0x0000001604047210 */ /* 0x000fc80007ffe0ff */
[----:B------:R-:W-:-:S04]  /*bdb0*/  IADD3 R20, PT, PT, R4, -0x1, RZ ;  /* 0xffffffff04147810 */ /* 0x000fc80007ffe0ff */
[----:B------:R-:W-:-:S13]  /*bdc0*/  ISETP.GE.U32.AND P0, PT, R20, 0xfe, PT ;  /* 0x000000fe1400780c */ /* 0x000fda0003f06070 */
[----:B------:R-:W-:Y:S05]  /*bdd0*/  @!P0 BRA `(.L_x_258) ;  /* 0x0000000000808947 */ /* 0x000fea0003800000 */
[----:B------:R-:W-:-:S13]  /*bde0*/  ISETP.GT.AND P0, PT, R4, 0xfe, PT ;  /* 0x000000fe0400780c */ /* 0x000fda0003f04270 */
[----:B------:R-:W-:Y:S05]  /*bdf0*/  @P0 BRA `(.L_x_259) ;  /* 0x00000000006c0947 */ /* 0x000fea0003800000 */
[----:B------:R-:W-:-:S13]  /*be00*/  ISETP.GE.AND P0, PT, R4, 0x1, PT ;  /* 0x000000010400780c */ /* 0x000fda0003f06270 */
[----:B------:R-:W-:Y:S05]  /*be10*/  @P0 BRA `(.L_x_260) ;  /* 0x0000000000740947 */ /* 0x000fea0003800000 */
[----:B------:R-:W-:Y:S02]  /*be20*/  ISETP.GE.AND P0, PT, R4, -0x18, PT ;  /* 0xffffffe80400780c */ /* 0x000fe40003f06270 */
[----:B------:R-:W-:-:S11]  /*be30*/  LOP3.LUT R18, R18, 0x80000000, RZ, 0xc0, !PT ;  /* 0x8000000012127812 */ /* 0x000fd600078ec0ff */
[----:B------:R-:W-:Y:S05]  /*be40*/  @!P0 BRA `(.L_x_260) ;  /* 0x0000000000688947 */ /* 0x000fea0003800000 */
[CCC-:B------:R-:W-:Y:S01]  /*be50*/  FFMA.RZ R20, R5.reuse, R19.reuse, R17.reuse ;  /* 0x0000001305147223 */ /* 0x1c0fe2000000c011 */
[CCC-:B------:R-:W-:Y:S01]  /*be60*/  FFMA.RP R21, R5.reuse, R19.reuse, R17.reuse ;  /* 0x0000001305157223 */ /* 0x1c0fe20000008011 */
[----:B------:R-:W-:Y:S01]  /*be70*/  FFMA.RM R17, R5, R19, R17 ;  /* 0x0000001305117223 */ /* 0x000fe20000004011 */
[----:B------:R-:W-:Y:S02]  /*be80*/  IADD3 R5, PT, PT, R4, 0x20, RZ ;  /* 0x0000002004057810 */ /* 0x000fe40007ffe0ff */
[----:B------:R-:W-:Y:S02]  /*be90*/  LOP3.LUT R20, R20, 0x7fffff, RZ, 0xc0, !PT ;  /* 0x007fffff14147812 */ /* 0x000fe400078ec0ff */
[----:B------:R-:W-:Y:S02]  /*bea0*/  ISETP.NE.AND P3, PT, R4, RZ, PT ;  /* 0x000000ff0400720c */ /* 0x000fe40003f65270 */
[----:B------:R-:W-:Y:S02]  /*beb0*/  LOP3.LUT R20, R20, 0x800000, RZ, 0xfc, !PT ;  /* 0x0080000014147812 */ /* 0x000fe400078efcff */
[----:B------:R-:W-:-:S02]  /*bec0*/  ISETP.NE.AND P1, PT, R4, RZ, PT ;  /* 0x000000ff0400720c */ /* 0x000fc40003f25270 */
[----:B------:R-:W-:Y:S02]  /*bed0*/  IADD3 R4, PT, PT, -R4, RZ, RZ ;  /* 0x000000ff04047210 */ /* 0x000fe40007ffe1ff */
[----:B------:R-:W-:Y:S02]  /*bee0*/  SHF.L.U32 R5, R20, R5, RZ ;  /* 0x0000000514057219 */ /* 0x000fe400000006ff */
[----:B------:R-:W-:Y:S02]  /*bef0*/  FSETP.NEU.FTZ.AND P0, PT, R21, R17, PT ;  /* 0x000000111500720b */ /* 0x000fe40003f1d000 */
[----:B------:R-:W-:Y:S02]  /*bf00*/  SEL R4, R4, RZ, P3 ;  /* 0x000000ff04047207 */ /* 0x000fe40001800000 */
[----:B------:R-:W-:Y:S02]  /*bf10*/  ISETP.NE.AND P1, PT, R5, RZ, P1 ;  /* 0x000000ff0500720c */ /* 0x000fe40000f25270 */
[----:B------:R-:W-:-:S02]  /*bf20*/  SHF.R.U32.HI R20, RZ, R4, R20 ;  /* 0x00000004ff147219 */ /* 0x000fc40000011614 */
[----:B------:R-:W-:Y:S02]  /*bf30*/  PLOP3.LUT P0, PT, P0, P1, PT, 0xf8, 0x8f ;  /* 0x00000000008f781c */ /* 0x000fe40000703f70 */
[----:B------:R-:W-:Y:S02]  /*bf40*/  SHF.R.U32.HI R5, RZ, 0x1, R20 ;  /* 0x00000001ff057819 */ /* 0x000fe40000011614 */
[----:B------:R-:W-:-:S04]  /*bf50*/  SEL R4, RZ, 0x1, !P0 ;  /* 0x00000001ff047807 */ /* 0x000fc80004000000 */
[----:B------:R-:W-:-:S04]  /*bf60*/  LOP3.LUT R4, R4, 0x1, R5, 0xf8, !PT ;  /* 0x0000000104047812 */ /* 0x000fc800078ef805 */
[----:B------:R-:W-:-:S04]  /*bf70*/  LOP3.LUT R4, R4, R20, RZ, 0xc0, !PT ;  /* 0x0000001404047212 */ /* 0x000fc800078ec0ff */
[----:B------:R-:W-:-:S04]  /*bf80*/  IADD3 R4, PT, PT, R5, R4, RZ ;  /* 0x0000000405047210 */ /* 0x000fc80007ffe0ff */
[----:B------:R-:W-:Y:S01]  /*bf90*/  LOP3.LUT R18, R4, R18, RZ, 0xfc, !PT ;  /* 0x0000001204127212 */ /* 0x000fe200078efcff */
[----:B------:R-:W-:Y:S06]  /*bfa0*/  BRA `(.L_x_260) ;  /* 0x0000000000107947 */ /* 0x000fec0003800000 */
.L_x_259:
[----:B------:R-:W-:-:S04]  /*bfb0*/  LOP3.LUT R18, R18, 0x80000000, RZ, 0xc0, !PT ;  /* 0x8000000012127812 */ /* 0x000fc800078ec0ff */
[----:B------:R-:W-:Y:S01]  /*bfc0*/  LOP3.LUT R18, R18, 0x7f800000, RZ, 0xfc, !PT ;  /* 0x7f80000012127812 */ /* 0x000fe200078efcff */
[----:B------:R-:W-:Y:S06]  /*bfd0*/  BRA `(.L_x_260) ;  /* 0x0000000000047947 */ /* 0x000fec0003800000 */
.L_x_258:
[----:B------:R-:W-:-:S07]  /*bfe0*/  LEA R18, R22, R18, 0x17 ;  /* 0x0000001216127211 */ /* 0x000fce00078eb8ff */
.L_x_260:
[----:B------:R-:W-:Y:S05]  /*bff0*/  BSYNC.RECONVERGENT B1 ;  /* 0x0000000000017941 */ /* 0x000fea0003800200 */
.L_x_257:
[----:B------:R-:W-:Y:S05]  /*c000*/  BRA `(.L_x_261) ;  /* 0x0000000000207947 */ /* 0x000fea0003800000 */
.L_x_256:
[----:B------:R-:W-:-:S04]  /*c010*/  LOP3.LUT R18, R18, 0x80000000, R20, 0x48, !PT ;  /* 0x8000000012127812 */ /* 0x000fc800078e4814 */
[----:B------:R-:W-:Y:S01]  /*c020*/  LOP3.LUT R18, R18, 0x7f800000, RZ, 0xfc, !PT ;  /* 0x7f80000012127812 */ /* 0x000fe200078efcff */
[----:B------:R-:W-:Y:S06]  /*c030*/  BRA `(.L_x_261) ;  /* 0x0000000000147947 */ /* 0x000fec0003800000 */
.L_x_255:
[----:B------:R-:W-:Y:S01]  /*c040*/  LOP3.LUT R18, R18, 0x80000000, R20, 0x48, !PT ;  /* 0x8000000012127812 */ /* 0x000fe200078e4814 */
[----:B------:R-:W-:Y:S06]  /*c050*/  BRA `(.L_x_261) ;  /* 0x00000000000c7947 */ /* 0x000fec0003800000 */
.L_x_254:
[----:B------:R-:W0:Y:S01]  /*c060*/  MUFU.RSQ R18, -QNAN ;  /* 0xffc0000000127908 */ /* 0x000e220000001400 */
[----:B------:R-:W-:Y:S05]  /*c070*/  BRA `(.L_x_261) ;  /* 0x0000000000047947 */ /* 0x000fea0003800000 */
.L_x_253:
[----:B------:R-:W-:-:S07]  /*c080*/  FADD.FTZ R18, R19, R18 ;  /* 0x0000001213127221 */ /* 0x000fce0000010000 */
.L_x_261:
[----:B------:R-:W-:Y:S05]  /*c090*/  BSYNC.RECONVERGENT B0 ;  /* 0x0000000000007941 */ /* 0x000fea0003800200 */
.L_x_251:
[----:B------:R-:W-:Y:S01]  /*c0a0*/  HFMA2 R17, -RZ, RZ, 0, 0 ;  /* 0x00000000ff117431 */ /* 0x000fe200000001ff */
[----:B0-----:R-:W-:-:S03]  /*c0b0*/  MOV R4, R18 ;  /* 0x0000001200047202 */ /* 0x001fc60000000f00 */
[----:B------:R-:W-:Y:S05]  /*c0c0*/  RET.REL.NODEC R16 `(_Z29Pathcalc_Portfolio_KernelGPU2PfPKfPKiS1_fiii) ;  /* 0xffffff3c10cc7950 */ /* 0x000fea0003c3ffff */
.L_x_262:
[----:B------:R-:W-:-:S00]  /*c0d0*/  BRA `(.L_x_262) ;  /* 0xfffffffc00fc7947 */ /* 0x000fc0000383ffff */
[----:B------:R-:W-:-:S00]  /*c0e0*/  NOP ;  /* 0x0000000000007918 */ /* 0x000fc00000000000 */
        /* <DEDUP_REMOVED lines=9> */
.L_x_458:


//--------------------- .text._Z28Pathcalc_Portfolio_KernelGPUPfS_PKfPKiS1_fiii --------------------------
	.section	.text._Z28Pathcalc_Portfolio_KernelGPUPfS_PKfPKiS1_fiii,"ax",@progbits
	.align	128
        .global         _Z28Pathcalc_Portfolio_KernelGPUPfS_PKfPKiS1_fiii
        .type           _Z28Pathcalc_Portfolio_KernelGPUPfS_PKfPKiS1_fiii,@function
        .size           _Z28Pathcalc_Portfolio_KernelGPUPfS_PKfPKiS1_fiii,(.L_x_460 - _Z28Pathcalc_Portfolio_KernelGPUPfS_PKfPKiS1_fiii)
        .other          _Z28Pathcalc_Portfolio_KernelGPUPfS_PKfPKiS1_fiii,@"STO_CUDA_ENTRY STV_DEFAULT"
_Z28Pathcalc_Portfolio_KernelGPUPfS_PKfPKiS1_fiii:
.text._Z28Pathcalc_Portfolio_KernelGPUPfS_PKfPKiS1_fiii:
[----:B------:R-:W0:Y:S01]  /*0000*/  LDC R1, c[0x0][0x37c] ;  /* 0x0000df00ff017b82 */ /* 0x000e220000000800 */
[----:B------:R-:W1:Y:S01]  /*0010*/  S2R R0, SR_CTAID.X ;  /* 0x0000000000007919 */ /* 0x000e620000002500 */
[----:B------:R-:W1:Y:S01]  /*0020*/  LDCU UR10, c[0x0][0x360] ;  /* 0x00006c00ff0a77ac */ /* 0x000e620008000800 */
[----:B0-----:R-:W-:Y:S01]  /*0030*/  IADD3 R1, PT, PT, R1, -0x3840, RZ ;  /* 0xffffc7c001017810 */ /* 0x001fe20007ffe0ff */
[----:B------:R-:W1:Y:S03]  /*0040*/  S2R R3, SR_TID.X ;  /* 0x0000000000037919 */ /* 0x000e660000002100 */
[C---:B------:R-:W-:Y:S02]  /*0050*/  R2UR UR32, R1.reuse ;  /* 0x00000000012072ca */ /* 0x040fe400000e0000 */
[----:B------:R-:W-:Y:S01]  /*0060*/  R2UR UR11, R1 ;  /* 0x00000000010b72ca */ /* 0x000fe200000e0000 */
[----:B-1----:R-:W-:-:S05]  /*0070*/  IMAD R0, R0, UR10, R3 ;  /* 0x0000000a00007c24 */ /* 0x002fca000f8e0203 */
[----:B------:R-:W-:-:S13]  /*0080*/  ISETP.GT.AND P0, PT, R0, 0x176ff, PT ;  /* 0x000176ff0000780c */ /* 0x000fda0003f04270 */
[----:B------:R-:W-:Y:S05]  /*0090*/  @P0 EXIT ;  /* 0x000000000000094d */ /* 0x000fea0003800000 */
[----:B------:R-:W0:Y:S01]  /*00a0*/  LDCU UR4, c[0x0][0x370] ;  /* 0x00006e00ff0477ac */ /* 0x000e220008000800 */
[C---:B------:R-:W-:Y:S02]  /*00b0*/  IADD3 R2, PT, PT, R1.reuse, 0x3c0, RZ ;  /* 0x000003c001027810 */ /* 0x040fe40007ffe0ff */
[----:B------:R-:W-:Y:S01]  /*00c0*/  IADD3 R3, PT, PT, R1, 0x3700, RZ ;  /* 0x0000370001037810 */ /* 0x000fe20007ffe0ff */
[----:B------:R-:W1:Y:S01]  /*00d0*/  LDCU.64 UR14, c[0x0][0x3a8] ;  /* 0x00007500ff0e77ac */ /* 0x000e620008000a00 */
[----:B------:R-:W2:Y:S01]  /*00e0*/  LDCU.U16 UR5, c[0x0][0x3ac] ;  /* 0x00007580ff0577ac */ /* 0x000ea20008000400 */
[----:B------:R-:W3:Y:S01]  /*00f0*/  LDCU.64 UR8, c[0x0][0x3b0] ;  /* 0x00007600ff0877ac */ /* 0x000ee20008000a00 */
[----:B------:R-:W4:Y:S01]  /*0100*/  LDCU.U16 UR33, c[0x0][0x3b0] ;  /* 0x00007600ff2177ac */ /* 0x000f220008000400 */
[----:B0-----:R-:W-:Y:S02]  /*0110*/  UIMAD UR10, UR10, UR4, URZ ;  /* 0x000000040a0a72a4 */ /* 0x001fe4000f8e02ff */
[----:B-1----:R-:W-:-:S02]  /*0120*/  UIADD3 UR4, UPT, UPT, UR14, -0xd000000, URZ ;  /* 0xf30000000e047890 */ /* 0x002fc4000fffe0ff */
[----:B------:R-:W0:Y:S01]  /*0130*/  MUFU.RSQ R4, UR14 ;  /* 0x0000000e00047d08 */ /* 0x000e220008001400 */
[----:B------:R-:W-:Y:S02]  /*0140*/  ULOP3.LUT UR7, URZ, UR15, URZ, 0x33, !UPT ;  /* 0x0000000fff077292 */ /* 0x000fe4000f8e33ff */
[----:B------:R-:W-:Y:S02]  /*0150*/  UISETP.GT.U32.AND UP0, UPT, UR4, 0x727fffff, UPT ;  /* 0x727fffff0400788c */ /* 0x000fe4000bf04070 */
[----:B--2---:R-:W-:Y:S02]  /*0160*/  UIADD3 UR5, UPT, UPT, URZ, -UR5, URZ ;  /* 0x80000005ff057290 */ /* 0x004fe4000fffe0ff */
[----:B---3--:R-:W-:Y:S02]  /*0170*/  UIADD3 UR31, UPT, UPT, UR8, -UR15, URZ ;  /* 0x8000000f081f7290 */ /* 0x008fe4000fffe0ff */
[----:B------:R-:W-:Y:S02]  /*0180*/  ULOP3.LUT UR25, UR8, 0x7ffffff0, URZ, 0xc0, !UPT ;  /* 0x7ffffff008197892 */ /* 0x000fe4000f8ec0ff */
[----:B------:R-:W-:-:S02]  /*0190*/  UPRMT UR12, UR5, 0x7710, URZ ;  /* 0x00007710050c7896 */ /* 0x000fc400080000ff */
[----:B------:R-:W-:Y:S02]  /*01a0*/  UIADD3 UR30, UPT, UPT, UR8, -0x1, URZ ;  /* 0xffffffff081e7890 */ /* 0x000fe4000fffe0ff */
[----:B------:R-:W-:Y:S02]  /*01b0*/  ULOP3.LUT UR29, UR8, 0xf, URZ, 0xc0, !UPT ;  /* 0x0000000f081d7892 */ /* 0x000fe4000f8ec0ff */
[----:B------:R-:W-:Y:S02]  /*01c0*/  ULOP3.LUT UR28, UR8, 0x7, URZ, 0xc0, !UPT ;  /* 0x00000007081c7892 */ /* 0x000fe4000f8ec0ff */
[----:B------:R-:W-:Y:S02]  /*01d0*/  ULOP3.LUT UR24, UR8, 0x3, URZ, 0xc0, !UPT ;  /* 0x0000000308187892 */ /* 0x000fe4000f8ec0ff */
[----:B------:R-:W-:Y:S02]  /*01e0*/  UIADD3 UR7, UPT, UPT, UR7, UR8, URZ ;  /* 0x0000000807077290 */ /* 0x000fe4000fffe0ff */
[----:B------:R-:W-:-:S02]  /*01f0*/  ULOP3.LUT UR27, UR9, 0x7, URZ, 0xc0, !UPT ;  /* 0x00000007091b7892 */ /* 0x000fc4000f8ec0ff */
[----:B------:R-:W-:Y:S02]  /*0200*/  ULOP3.LUT UR26, UR9, 0x3, URZ, 0xc0, !UPT ;  /* 0x00000003091a7892 */ /* 0x000fe4000f8ec0ff */
[----:B------:R-:W-:Y:S02]  /*0210*/  ULOP3.LUT UR6, UR9, 0x7ffffff8, URZ, 0xc0, !UPT ;  /* 0x7ffffff809067892 */ /* 0x000fe4000f8ec0ff */
[----:B------:R-:W-:Y:S01]  /*0220*/  UIADD3 UR8, UPT, UPT, UR11, 0x280, URZ ;  /* 0x000002800b087890 */ /* 0x000fe2000fffe0ff */
[----:B------:R-:W1:Y:S01]  /*0230*/  LDCU.64 UR18, c[0x0][0x358] ;  /* 0x00006b00ff1277ac */ /* 0x000e620008000a00 */
[----:B------:R-:W-:Y:S02]  /*0240*/  UIADD3 UR39, UPT, UPT, UR15, -0x1, URZ ;  /* 0xffffffff0f277890 */ /* 0x000fe4000fffe0ff */
[----:B------:R-:W-:Y:S02]  /*0250*/  ULOP3.LUT UR38, UR15, 0xf, URZ, 0xc0, !UPT ;  /* 0x0000000f0f267892 */ /* 0x000fe4000f8ec0ff */
[----:B------:R-:W-:-:S02]  /*0260*/  ULOP3.LUT UR37, UR15, 0x7, URZ, 0xc0, !UPT ;  /* 0x000000070f257892 */ /* 0x000fc4000f8ec0ff */
[----:B------:R-:W-:Y:S02]  /*0270*/  ULOP3.LUT UR36, UR15, 0x7ffffff0, URZ, 0xc0, !UPT ;  /* 0x7ffffff00f247892 */ /* 0x000fe4000f8ec0ff */
[----:B------:R-:W-:Y:S02]  /*0280*/  ULOP3.LUT UR9, UR15, 0x3, URZ, 0xc0, !UPT ;  /* 0x000000030f097892 */ /* 0x000fe4000f8ec0ff */
[----:B------:R-:W-:Y:S02]  /*0290*/  ULOP3.LUT UR40, UR31, 0x7, URZ, 0xc0, !UPT ;  /* 0x000000071f287892 */ /* 0x000fe4000f8ec0ff */
[----:B------:R-:W-:Y:S02]  /*02a0*/  ULOP3.LUT UR42, UR31, 0xf, URZ, 0xc0, !UPT ;  /* 0x0000000f1f2a7892 */ /* 0x000fe4000f8ec0ff */
[----:B------:R-:W-:Y:S02]  /*02b0*/  ULOP3.LUT UR41, UR31, 0x3, URZ, 0xc0, !UPT ;  /* 0x000000031f297892 */ /* 0x000fe4000f8ec0ff */
[----:B------:R-:W-:-:S02]  /*02c0*/  UIADD3 UR11, UPT, UPT, -UR25, URZ, URZ ;  /* 0x000000ff190b7290 */ /* 0x000fc4000fffe1ff */
[----:B----4-:R-:W-:Y:S01]  /*02d0*/  UIADD3 UR12, UPT, UPT, UR33, UR12, URZ ;  /* 0x0000000c210c7290 */ /* 0x010fe2000fffe0ff */
[----:B01----:R-:W-:Y:S11]  /*02e0*/  BRA.U !UP0, `(.L_x_263) ;  /* 0x00000001080c7547 */ /* 0x003ff6000b800000 */
[----:B------:R-:W-:-:S07]  /*02f0*/  MOV R8, 0x310 ;  /* 0x0000031000087802 */ /* 0x000fce0000000f00 */
[----:B------:R-:W-:Y:S05]  /*0300*/  CALL.REL.NOINC `($__internal_2_$__cuda_sm20_sqrt_rn_f32_slowpath) ;  /* 0x000000a800ac7944 */ /* 0x000fea0003c00000 */
[----:B------:R-:W-:Y:S05]  /*0310*/  BRA `(.L_x_264) ;  /* 0x0000000000107947 */ /* 0x000fea0003800000 */
.L_x_263:
[C---:B------:R-:W-:Y:S01]  /*0320*/  FMUL.FTZ R20, R4.reuse, UR14 ;  /* 0x0000000e04147c20 */ /* 0x040fe20008410000 */
[----:B------:R-:W-:-:S03]  /*0330*/  FMUL.FTZ R4, R4, 0.5 ;  /* 0x3f00000004047820 */ /* 0x000fc60000410000 */
[----:B------:R-:W-:-:S04]  /*0340*/  FFMA R5, -R20, R20, UR14 ;  /* 0x0000000e14057e23 */ /* 0x000fc80008000114 */
[----:B------:R-:W-:-:S07]  /*0350*/  FFMA R20, R5, R4, R20 ;  /* 0x0000000405147223 */ /* 0x000fce0000000014 */
.L_x_264:
[----:B------:R-:W-:Y:S01]  /*0360*/  BSSY.RECONVERGENT B0, `(.L_x_265) ;  /* 0x0000aa4000007945 */ /* 0x000fe20003800200 */
.L_x_443:
[----:B0-----:R-:W0:Y:S02]  /*0370*/  LDCU UR4, c[0x0][0x3b0] ;  /* 0x00007600ff0477ac */ /* 0x001e240008000800 */
[----:B0-----:R-:W-:-:S09]  /*0380*/  UISETP.GE.AND UP0, UPT, UR4, 0x1, UPT ;  /* 0x000000010400788c */ /* 0x001fd2000bf06270 */
[----:B-12---:R-:W-:Y:S05]  /*0390*/  BRA.U !UP0, `(.L_x_266) ;  /* 0x0000000908587547 */ /* 0x006fea000b800000 */
[----:B------:R-:W-:Y:S01]  /*03a0*/  UISETP.GE.U32.AND UP0, UPT, UR4, 0x10, UPT ;  /* 0x000000100400788c */ /* 0x000fe2000bf06070 */
[----:B------:R-:W-:-:S08]  /*03b0*/  HFMA2 R4, -RZ, RZ, 0, 0 ;  /* 0x00000000ff047431 */ /* 0x000fd000000001ff */
[----:B------:R-:W-:Y:S05]  /*03c0*/  BRA.U !UP0, `(.L_x_267) ;  /* 0x0000000108647547 */ /* 0x000fea000b800000 */
[C---:B------:R-:W-:Y:S01]  /*03d0*/  IADD3 R13, PT, PT, R1.reuse, 0x3720, RZ ;  /* 0x00003720010d7810 */ /* 0x040fe20007ffe0ff */
[----:B------:R-:W-:Y:S01]  /*03e0*/  UMOV UR4, UR11 ;  /* 0x0000000b00047c82 */ /* 0x000fe20008000000 */
[----:B------:R-:W-:Y:S02]  /*03f0*/  IADD3 R12, PT, PT, R1, 0x2a0, RZ ;  /* 0x000002a0010c7810 */ /* 0x000fe40007ffe0ff */
[----:B------:R-:W-:Y:S02]  /*0400*/  MOV R4, 0x3e99999a ;  /* 0x3e99999a00047802 */ /* 0x000fe40000000f00 */
[----:B------:R-:W-:Y:S02]  /*0410*/  MOV R5, 0x3e99999a ;  /* 0x3e99999a00057802 */ /* 0x000fe40000000f00 */
[----:B------:R-:W-:Y:S02]  /*0420*/  MOV R6, 0x3e99999a ;  /* 0x3e99999a00067802 */ /* 0x000fe40000000f00 */
[----:B------:R-:W-:-:S02]  /*0430*/  MOV R7, 0x3e99999a ;  /* 0x3e99999a00077802 */ /* 0x000fc40000000f00 */
[----:B------:R-:W-:Y:S02]  /*0440*/  MOV R8, 0x3d4ccccd ;  /* 0x3d4ccccd00087802 */ /* 0x000fe40000000f00 */
[----:B------:R-:W-:Y:S02]  /*0450*/  MOV R9, 0x3d4ccccd ;  /* 0x3d4ccccd00097802 */ /* 0x000fe40000000f00 */
[----:B------:R-:W-:Y:S02]  /*0460*/  MOV R10, 0x3d4ccccd ;  /* 0x3d4ccccd000a7802 */ /* 0x000fe40000000f00 */
[----:B------:R-:W-:-:S07]  /*0470*/  MOV R11, 0x3d4ccccd ;  /* 0x3d4ccccd000b7802 */ /* 0x000fce0000000f00 */
.L_x_268:
[----:B------:R-:W-:Y:S01]  /*0480*/  UIADD3 UR4, UPT, UPT, UR4, 0x10, URZ ;  /* 0x0000001004047890 */ /* 0x000fe2000fffe0ff */
[----:B------:R-:W-:Y:S03]  /*0490*/  STL.128 [R13+-0x20], R4 ;  /* 0xffffe0040d007387 */ /* 0x000fe60000100c00 */
[----:B------:R-:W-:Y:S01]  /*04a0*/  UISETP.NE.AND UP0, UPT, UR4, URZ, UPT ;  /* 0x000000ff0400728c */ /* 0x000fe2000bf05270 */
        /* <DEDUP_REMOVED lines=9> */
[----:B------:R-:W-:Y:S06]  /*0540*/  BRA.U UP0, `(.L_x_268) ;  /* 0xfffffffd00cc7547 */ /* 0x000fec000b83ffff */
[----:B------:R-:W-:-:S07]  /*0550*/  MOV R4, UR25 ;  /* 0x0000001900047c02 */ /* 0x000fce0008000f00 */
.L_x_267:
[----:B------:R-:W-:Y:S02]  /*0560*/  UISETP.NE.AND UP0, UPT, UR29, URZ, UPT ;  /* 0x000000ff1d00728c */ /* 0x000fe4000bf05270 */
[----:B------:R-:W-:Y:S02]  /*0570*/  UIADD3 UR4, UPT, UPT, UR28, -0x1, URZ ;  /* 0xffffffff1c047890 */ /* 0x000fe4000fffe0ff */
[----:B------:R-:W-:-:S05]  /*0580*/  UIADD3 UR5, UPT, UPT, UR29, -0x1, URZ ;  /* 0xffffffff1d057890 */ /* 0x000fca000fffe0ff */
[----:B------:R-:W-:Y:S07]  /*0590*/  BRA.U !UP0, `(.L_x_269) ;  /* 0x0000000108d47547 */ /* 0x000fee000b800000 */
[----:B------:R-:W-:Y:S02]  /*05a0*/  UISETP.GE.U32.AND UP1, UPT, UR5, 0x7, UPT ;  /* 0x000000070500788c */ /* 0x000fe4000bf26070 */
[----:B------:R-:W-:-:S07]  /*05b0*/  UISETP.NE.AND UP2, UPT, UR28, URZ, UPT ;  /* 0x000000ff1c00728c */ /* 0x000fce000bf45270 */
[----:B------:R-:W-:Y:S05]  /*05c0*/  BRA.U !UP1, `(.L_x_270) ;  /* 0x0000000109507547 */ /* 0x000fea000b800000 */
[----:B------:R-:W-:Y:S01]  /*05d0*/  HFMA2 R8, -RZ, RZ, 1.32421875, -19.203125 ;  /* 0x3d4ccccdff087431 */ /* 0x000fe200000001ff */
[C---:B------:R-:W-:Y:S02]  /*05e0*/  LEA R5, R4.reuse, R1, 0x2 ;  /* 0x0000000104057211 */ /* 0x040fe400078e10ff */
        /* <DEDUP_REMOVED lines=18> */
.L_x_270:
[----:B------:R-:W-:Y:S05]  /*0710*/  BRA.U !UP2, `(.L_x_269) ;  /* 0x000000010a747547 */ /* 0x000fea000b800000 */
[----:B------:R-:W-:Y:S02]  /*0720*/  UISETP.GE.U32.AND UP1, UPT, UR4, 0x3, UPT ;  /* 0x000000030400788c */ /* 0x000fe4000bf26070 */
[----:B------:R-:W-:-:S07]  /*0730*/  UISETP.NE.AND UP2, UPT, UR24, URZ, UPT ;  /* 0x000000ff1800728c */ /* 0x000fce000bf45270 */
[----:B------:R-:W-:Y:S05]  /*0740*/  BRA.U !UP1, `(.L_x_271) ;  /* 0x0000000109307547 */ /* 0x000fea000b800000 */
[----:B0-----:R-:W-:Y:S01]  /*0750*/  HFMA2 R8, -RZ, RZ, 1.32421875, -19.203125 ;  /* 0x3d4ccccdff087431 */ /* 0x001fe200000001ff */
        /* <DEDUP_REMOVED lines=11> */
.L_x_271:
[----:B------:R-:W-:Y:S05]  /*0810*/  BRA.U !UP2, `(.L_x_269) ;  /* 0x000000010a347547 */ /* 0x000fea000b800000 */
[----:B------:R-:W-:Y:S01]  /*0820*/  HFMA2 R7, -RZ, RZ, 1.32421875, -19.203125 ;  /* 0x3d4ccccdff077431 */ /* 0x000fe200000001ff */
[----:B------:R-:W-:Y:S01]  /*0830*/  LEA R4, R4, R1, 0x2 ;  /* 0x0000000104047211 */ /* 0x000fe200078e10ff */
        /* <DEDUP_REMOVED lines=11> */
.L_x_269:
[----:B------:R-:W-:Y:S01]  /*08f0*/  UISETP.GE.U32.AND UP1, UPT, UR30, 0xf, UPT ;  /* 0x0000000f1e00788c */ /* 0x000fe2000bf26070 */
[----:B--23--:R-:W-:-:S08]  /*0900*/  MOV R4, RZ ;  /* 0x000000ff00047202 */ /* 0x00cfd00000000f00 */
[----:B------:R-:W-:Y:S05]  /*0910*/  BRA.U !UP1, `(.L_x_272) ;  /* 0x0000000109387547 */ /* 0x000fea000b800000 */
[----:B------:R-:W-:-:S07]  /*0920*/  MOV R22, RZ ;  /* 0x000000ff00167202 */ /* 0x000fce0000000f00 */
.L_x_273:
[----:B--2---:R-:W-:-:S05]  /*0930*/  LEA R21, R22, R1, 0x2 ;  /* 0x0000000116157211 */ /* 0x004fca00078e10ff */
[----:B01----:R-:W2:Y:S04]  /*0940*/  LDL.128 R4, [R21+0x280] ;  /* 0x0002800015047983 */ /* 0x003ea80000100c00 */
[----:B------:R-:W3:Y:S04]  /*0950*/  LDL.128 R8, [R21+0x290] ;  /* 0x0002900015087983 */ /* 0x000ee80000100c00 */
[----:B------:R-:W4:Y:S04]  /*0960*/  LDL.128 R12, [R21+0x2a0] ;  /* 0x0002a000150c7983 */ /* 0x000f280000100c00 */
[----:B------:R-:W5:Y:S01]  /*0970*/  LDL.128 R16, [R21+0x2b0] ;  /* 0x0002b00015107983 */ /* 0x000f620000100c00 */
[----:B------:R-:W-:-:S04]  /*0980*/  IADD3 R22, PT, PT, R22, 0x10, RZ ;  /* 0x0000001016167810 */ /* 0x000fc80007ffe0ff */
[----:B------:R-:W-:Y:S01]  /*0990*/  ISETP.NE.AND P0, PT, R22, UR25, PT ;  /* 0x0000001916007c0c */ /* 0x000fe2000bf05270 */
[----:B--2---:R2:W-:Y:S04]  /*09a0*/  STL.128 [R21+0x3c0], R4 ;  /* 0x0003c00415007387 */ /* 0x0045e80000100c00 */
[----:B---3--:R2:W-:Y:S04]  /*09b0*/  STL.128 [R21+0x3d0], R8 ;  /* 0x0003d00815007387 */ /* 0x0085e80000100c00 */
[----:B----4-:R2:W-:Y:S04]  /*09c0*/  STL.128 [R21+0x3e0], R12 ;  /* 0x0003e00c15007387 */ /* 0x0105e80000100c00 */
[----:B-----5:R2:W-:Y:S01]  /*09d0*/  STL.128 [R21+0x3f0], R16 ;  /* 0x0003f01015007387 */ /* 0x0205e20000100c00 */
[----:B------:R-:W-:Y:S05]  /*09e0*/  @P0 BRA `(.L_x_273) ;  /* 0xfffffffc00d00947 */ /* 0x000fea000383ffff */
[----:B--2---:R-:W-:-:S07]  /*09f0*/  MOV R4, UR25 ;  /* 0x0000001900047c02 */ /* 0x004fce0008000f00 */
.L_x_272:
[----:B------:R-:W-:Y:S05]  /*0a00*/  BRA.U !UP0, `(.L_x_266) ;  /* 0x0000000108bc7547 */ /* 0x000fea000b800000 */
[----:B------:R-:W-:Y:S02]  /*0a10*/  UISETP.GE.U32.AND UP0, UPT, UR5, 0x7, UPT ;  /* 0x000000070500788c */ /* 0x000fe4000bf06070 */
[----:B------:R-:W-:-:S07]  /*0a20*/  UISETP.NE.AND UP1, UPT, UR28, URZ, UPT ;  /* 0x000000ff1c00728c */ /* 0x000fce000bf25270 */
[----:B------:R-:W-:Y:S05]  /*0a30*/  BRA.U !UP0, `(.L_x_274) ;  /* 0x0000000108487547 */ /* 0x000fea000b800000 */
[----:B------:R-:W-:-:S05]  /*0a40*/  LEA R13, R4, R1, 0x2 ;  /* 0x00000001040d7211 */ /* 0x000fca00078e10ff */
[----:B01----:R-:W2:Y:S04]  /*0a50*/  LDL R5, [R13+0x280] ;  /* 0x000280000d057983 */ /* 0x003ea80000100800 */
[----:B------:R-:W3:Y:S04]  /*0a60*/  LDL R6, [R13+0x284] ;  /* 0x000284000d067983 */ /* 0x000ee80000100800 */
[----:B------:R-:W4:Y:S04]  /*0a70*/  LDL R7, [R13+0x288] ;  /* 0x000288000d077983 */ /* 0x000f280000100800 */
[----:B------:R-:W5:Y:S04]  /*0a80*/  LDL R8, [R13+0x28c] ;  /* 0x00028c000d087983 */ /* 0x000f680000100800 */
[----:B------:R-:W5:Y:S04]  /*0a90*/  LDL R9, [R13+0x290] ;  /* 0x000290000d097983 */ /* 0x000f680000100800 */
[----:B------:R-:W5:Y:S04]  /*0aa0*/  LDL R10, [R13+0x294] ;  /* 0x000294000d0a7983 */ /* 0x000f680000100800 */
[----:B------:R-:W5:Y:S04]  /*0ab0*/  LDL R11, [R13+0x298] ;  /* 0x000298000d0b7983 */ /* 0x000f680000100800 */
[----:B------:R-:W5:Y:S01]  /*0ac0*/  LDL R12, [R13+0x29c] ;  /* 0x00029c000d0c7983 */ /* 0x000f620000100800 */
[----:B------:R-:W-:-:S03]  /*0ad0*/  IADD3 R4, PT, PT, R4, 0x8, RZ ;  /* 0x0000000804047810 */ /* 0x000fc60007ffe0ff */
[----:B--2---:R2:W-:Y:S04]  /*0ae0*/  STL [R13+0x3c0], R5 ;  /* 0x0003c0050d007387 */ /* 0x0045e80000100800 */
[----:B---3--:R2:W-:Y:S04]  /*0af0*/  STL [R13+0x3c4], R6 ;  /* 0x0003c4060d007387 */ /* 0x0085e80000100800 */
[----:B----4-:R2:W-:Y:S04]  /*0b00*/  STL [R13+0x3c8], R7 ;  /* 0x0003c8070d007387 */ /* 0x0105e80000100800 */
[----:B-----5:R2:W-:Y:S04]  /*0b10*/  STL [R13+0x3cc], R8 ;  /* 0x0003cc080d007387 */ /* 0x0205e80000100800 */
[----:B------:R2:W-:Y:S04]  /*0b20*/  STL [R13+0x3d0], R9 ;  /* 0x0003d0090d007387 */ /* 0x0005e80000100800 */
[----:B------:R2:W-:Y:S04]  /*0b30*/  STL [R13+0x3d4], R10 ;  /* 0x0003d40a0d007387 */ /* 0x0005e80000100800 */
[----:B------:R2:W-:Y:S04]  /*0b40*/  STL [R13+0x3d8], R11 ;  /* 0x0003d80b0d007387 */ /* 0x0005e80000100800 */
[----:B------:R2:W-:Y:S02]  /*0b50*/  STL [R13+0x3dc], R12 ;  /* 0x0003dc0c0d007387 */ /* 0x0005e40000100800 */
.L_x_274:
[----:B------:R-:W-:Y:S05]  /*0b60*/  BRA.U !UP1, `(.L_x_266) ;  /* 0x0000000109647547 */ /* 0x000fea000b800000 */
[----:B------:R-:W-:Y:S02]  /*0b70*/  UISETP.GE.U32.AND UP0, UPT, UR4, 0x3, UPT ;  /* 0x000000030400788c */ /* 0x000fe4000bf06070 */
[----:B------:R-:W-:-:S07]  /*0b80*/  UISETP.NE.AND UP1, UPT, UR24, URZ, UPT ;  /* 0x000000ff1800728c */ /* 0x000fce000bf25270 */
[----:B------:R-:W-:Y:S05]  /*0b90*/  BRA.U !UP0, `(.L_x_275) ;  /* 0x0000000108287547 */ /* 0x000fea000b800000 */
[----:B--2---:R-:W-:-:S05]  /*0ba0*/  LEA R9, R4, R1, 0x2 ;  /* 0x0000000104097211 */ /* 0x004fca00078e10ff */
[----:B01----:R-:W2:Y:S04]  /*0bb0*/  LDL R5, [R9+0x280] ;  /* 0x0002800009057983 */ /* 0x003ea80000100800 */
[----:B------:R-:W3:Y:S04]  /*0bc0*/  LDL R6, [R9+0x284] ;  /* 0x0002840009067983 */ /* 0x000ee80000100800 */
[----:B------:R-:W4:Y:S04]  /*0bd0*/  LDL R7, [R9+0x288] ;  /* 0x0002880009077983 */ /* 0x000f280000100800 */
[----:B------:R-:W5:Y:S01]  /*0be0*/  LDL R8, [R9+0x28c] ;  /* 0x00028c0009087983 */ /* 0x000f620000100800 */
[----:B------:R-:W-:-:S03]  /*0bf0*/  IADD3 R4, PT, PT, R4, 0x4, RZ ;  /* 0x0000000404047810 */ /* 0x000fc60007ffe0ff */
[----:B--2---:R0:W-:Y:S04]  /*0c00*/  STL [R9+0x3c0], R5 ;  /* 0x0003c00509007387 */ /* 0x0041e80000100800 */
[----:B---3--:R0:W-:Y:S04]  /*0c10*/  STL [R9+0x3c4], R6 ;  /* 0x0003c40609007387 */ /* 0x0081e80000100800 */
[----:B----4-:R0:W-:Y:S04]  /*0c20*/  STL [R9+0x3c8], R7 ;  /* 0x0003c80709007387 */ /* 0x0101e80000100800 */
[----:B-----5:R0:W-:Y:S02]  /*0c30*/  STL [R9+0x3cc], R8 ;  /* 0x0003cc0809007387 */ /* 0x0201e40000100800 */
.L_x_275:
[----:B------:R-:W-:Y:S05]  /*0c40*/  BRA.U !UP1, `(.L_x_266) ;  /* 0x00000001092c7547 */ /* 0x000fea000b800000 */
[----:B012---:R-:W-:-:S05]  /*0c50*/  LEA R5, R4, R1, 0x2 ;  /* 0x0000000104057211 */ /* 0x007fca00078e10ff */
[----:B------:R-:W2:Y:S01]  /*0c60*/  LDL R4, [R5+0x280] ;  /* 0x0002800005047983 */ /* 0x000ea20000100800 */
[----:B------:R-:W-:-:S03]  /*0c70*/  UISETP.NE.AND UP0, UPT, UR24, 0x1, UPT ;  /* 0x000000011800788c */ /* 0x000fc6000bf05270 */
[----:B--2---:R3:W-:Y:S06]  /*0c80*/  STL [R5+0x3c0], R4 ;  /* 0x0003c00405007387 */ /* 0x0047ec0000100800 */
[----:B------:R-:W-:Y:S05]  /*0c90*/  BRA.U !UP0, `(.L_x_266) ;  /* 0x0000000108187547 */ /* 0x000fea000b800000 */
[----:B---3--:R-:W2:Y:S01]  /*0ca0*/  LDL R4, [R5+0x284] ;  /* 0x0002840005047983 */ /* 0x008ea20000100800 */
[----:B------:R-:W-:-:S03]  /*0cb0*/  UISETP.NE.AND UP0, UPT, UR24, 0x2, UPT ;  /* 0x000000021800788c */ /* 0x000fc6000bf05270 */
[----:B--2---:R4:W-:Y:S06]  /*0cc0*/  STL [R5+0x3c4], R4 ;  /* 0x0003c40405007387 */ /* 0x0049ec0000100800 */
[----:B------:R-:W-:Y:S05]  /*0cd0*/  BRA.U !UP0, `(.L_x_266) ;  /* 0x0000000108087547 */ /* 0x000fea000b800000 */
[----:B----4-:R-:W2:Y:S04]  /*0ce0*/  LDL R4, [R5+0x288] ;  /* 0x0002880005047983 */ /* 0x010ea80000100800 */
[----:B--2---:R0:W-:Y:S02]  /*0cf0*/  STL [R5+0x3c8], R4 ;  /* 0x0003c80405007387 */ /* 0x0041e40000100800 */
.L_x_266:
[----:B------:R-:W2:Y:S02]  /*0d00*/  LDCU UR4, c[0x0][0x3ac] ;  /* 0x00007580ff0477ac */ /* 0x000ea40008000800 */
[----:B--2---:R-:W-:-:S04]  /*0d10*/  MOV R12, UR4 ;  /* 0x00000004000c7c02 */ /* 0x004fc80008000f00 */
[----:B------:R-:W-:-:S13]  /*0d20*/  ISETP.GE.AND P0, PT, R12, 0x1, PT ;  /* 0x000000010c00780c */ /* 0x000fda0003f06270 */
[----:B------:R-:W-:Y:S05]  /*0d30*/  @!P0 BRA `(.L_x_276) ;  /* 0x0000001800548947 */ /* 0x000fea0003800000 */
[----:B------:R-:W-:Y:S01]  /*0d40*/  PRMT R13, RZ, 0x7610, R13 ;  /* 0x00007610ff0d7816 */ /* 0x000fe2000000000d */
[----:B------:R-:W-:Y:S01]  /*0d50*/  UMOV UR4, URZ ;  /* 0x000000ff00047c82 */ /* 0x000fe20008000000 */
[----:B------:R-:W-:-:S07]  /*0d60*/  PRMT R11, RZ, 0x7610, R11 ;  /* 0x00007610ff0b7816 */ /* 0x000fce000000000b */
.L_x_282:
[----:B--2---:R-:W2:Y:S01]  /*0d70*/  LDC R14, c[0x0][0x3b0] ;  /* 0x0000ec00ff0e7b82 */ /* 0x004ea20000000800 */
[----:B------:R-:W-:Y:S02]  /*0d80*/  UIADD3 UR5, UPT, UPT, UR4, 0x1, URZ ;  /* 0x0000000104057890 */ /* 0x000fe4000fffe0ff */
[----:B------:R-:W-:-:S05]  /*0d90*/  MOV R10, UR4 ;  /* 0x00000004000a7c02 */ /* 0x000fca0008000f00 */
[----:B------:R-:W5:Y:S01]  /*0da0*/  LDC R12, c[0x0][0x3ac] ;  /* 0x0000eb00ff0c7b82 */ /* 0x000f620000000800 */
[----:B------:R-:W-:Y:S01]  /*0db0*/  UMOV UR4, UR5 ;  /* 0x0000000500047c82 */ /* 0x000fe20008000000 */
[----:B--2---:R-:W-:Y:S02]  /*0dc0*/  ISETP.LE.AND P2, PT, R14, UR5, PT ;  /* 0x000000050e007c0c */ /* 0x004fe4000bf43270 */
[----:B-----5:R-:W-:-:S11]  /*0dd0*/  ISETP.NE.AND P1, PT, R12, UR5, PT ;  /* 0x000000050c007c0c */ /* 0x020fd6000bf25270 */
[----:B0-----:R-:W-:Y:S05]  /*0de0*/  @P2 BRA `(.L_x_277) ;  /* 0x00000018001c2947 */ /* 0x001fea0003800000 */
[----:B0--34-:R-:W-:-:S05]  /*0df0*/  LEA R4, R10, R3, 0x2 ;  /* 0x000000030a047211 */ /* 0x019fca00078e10ff */
[----:B-1----:R-:W2:Y:S01]  /*0e00*/  LDL R5, [R4] ;  /* 0x0000000004057983 */ /* 0x002ea20000100800 */
[C---:B------:R-:W-:Y:S01]  /*0e10*/  IADD3 R6, PT, PT, -R10.reuse, -0x2, R14 ;  /* 0xfffffffe0a067810 */ /* 0x040fe20007ffe10e */
[----:B------:R-:W-:Y:S01]  /*0e20*/  HFMA2 R15, -RZ, RZ, 0, 0 ;  /* 0x00000000ff0f7431 */ /* 0x000fe200000001ff */
[----:B------:R-:W-:Y:S02]  /*0e30*/  IADD3 R16, PT, PT, -R10, UR30, RZ ;  /* 0x0000001e0a107c10 */ /* 0x000fe4000fffe1ff */
[----:B------:R-:W-:Y:S02]  /*0e40*/  ISETP.GE.U32.AND P3, PT, R6, 0x7, PT ;  /* 0x000000070600780c */ /* 0x000fe40003f66070 */
[----:B------:R-:W-:Y:S02]  /*0e50*/  MOV R9, UR4 ;  /* 0x0000000400097c02 */ /* 0x000fe40008000f00 */
[----:B------:R-:W-:Y:S02]  /*0e60*/  LOP3.LUT P2, RZ, R16, 0x7, RZ, 0xc0, !PT ;  /* 0x0000000710ff7812 */ /* 0x000fe4000784c0ff */
[----:B------:R-:W-:Y:S01]  /*0e70*/  MOV R7, R10 ;  /* 0x0000000a00077202 */ /* 0x000fe20000000f00 */
[----:B--2---:R-:W-:-:S06]  /*0e80*/  FMUL R8, R20, R5 ;  /* 0x0000000514087220 */ /* 0x004fcc0000400000 */
[----:B------:R-:W-:Y:S05]  /*0e90*/  @!P3 BRA `(.L_x_278) ;  /* 0x0000000800ecb947 */ /* 0x000fea0003800000 */
[----:B------:R-:W-:Y:S01]  /*0ea0*/  LOP3.LUT R16, R16, 0xfffffff8, RZ, 0xc0, !PT ;  /* 0xfffffff810107812 */ /* 0x000fe200078ec0ff */
[----:B------:R-:W-:Y:S01]  /*0eb0*/  UMOV UR5, URZ ;  /* 0x000000ff00057c82 */ /* 0x000fe20008000000 */
[----:B------:R-:W-:Y:S02]  /*0ec0*/  MOV R15, RZ ;  /* 0x000000ff000f7202 */ /* 0x000fe40000000f00 */
[----:B------:R-:W-:Y:S02]  /*0ed0*/  MOV R9, UR4 ;  /* 0x0000000400097c02 */ /* 0x000fe40008000f00 */
[----:B------:R-:W-:-:S07]  /*0ee0*/  MOV R7, R10 ;  /* 0x0000000a00077202 */ /* 0x000fce0000000f00 */
.L_x_279:
[----:B------:R-:W-:Y:S01]  /*0ef0*/  LEA R17, R9, UR8, 0x2 ;  /* 0x0000000809117c11 */ /* 0x000fe2000f8e10ff */
[----:B------:R-:W0:Y:S04]  /*0f00*/  LDC.64 R4, c[0x0][0x390] ;  /* 0x0000e400ff047b82 */ /* 0x000e280000000a00 */
[----:B------:R-:W2:Y:S01]  /*0f10*/  LDL R19, [R17] ;  /* 0x0000000011137983 */ /* 0x000ea20000100800 */
[----:B------:R-:W-:-:S03]  /*0f20*/  IADD3 R7, PT, PT, R7, -R10, RZ ;  /* 0x8000000a07077210 */ /* 0x000fc60007ffe0ff */
[----:B------:R-:W2:Y:S02]  /*0f30*/  LDC R18, c[0x0][0x3a8] ;  /* 0x0000ea00ff127b82 */ /* 0x000ea40000000800 */
[----:B0-----:R-:W-:-:S06]  /*0f40*/  IMAD.WIDE R6, R7, 0x4, R4 ;  /* 0x0000000407067825 */ /* 0x001fcc00078e0204 */
        /* <DEDUP_REMOVED lines=9> */
[----:B------:R-:W-:Y:S01]  /*0fe0*/  FMUL R26, R7, R26 ;  /* 0x0000001a071a7220 */ /* 0x000fe20000400000 */
[----:B------:R-:W-:Y:S02]  /*0ff0*/  IMAD R7, R14, UR4, R9 ;  /* 0x000000040e077c24 */ /* 0x000fe4000f8e0209 */
[----:B0-----:R-:W-:-:S04]  /*1000*/  FFMA R15, R24, R22, R15 ;  /* 0x00000016180f7223 */ /* 0x001fc8000000000f */
[----:B------:R-:W-:-:S04]  /*1010*/  FFMA R26, R21, R15, R26 ;  /* 0x0000000f151a7223 */ /* 0x000fc8000000001a */
[----:B------:R-:W-:-:S05]  /*1020*/  FMUL R26, R26, 1.4426950216293334961 ;  /* 0x3fb8aa3b1a1a7820 */ /* 0x000fca0000400000 */
[----:B------:R-:W-:-:S13]  /*1030*/  FSETP.GEU.AND P3, PT, R26, -126, PT ;  /* 0xc2fc00001a00780b */ /* 0x000fda0003f6e000 */
[----:B------:R-:W-:-:S04]  /*1040*/  @!P3 FMUL R26, R26, 0.5 ;  /* 0x3f0000001a1ab820 */ /* 0x000fc80000400000 */
[----:B------:R-:W0:Y:S02]  /*1050*/  MUFU.EX2 R6, R26 ;  /* 0x0000001a00067308 */ /* 0x000e240000000800 */
[----:B0-----:R-:W-:-:S04]  /*1060*/  @!P3 FMUL R6, R6, R6 ;  /* 0x000000060606b220 */ /* 0x001fc80000400000 */
[----:B------:R-:W-:Y:S01]  /*1070*/  FMUL R19, R19, R6 ;  /* 0x0000000613137220 */ /* 0x000fe20000400000 */
[----:B------:R-:W-:-:S04]  /*1080*/  LEA R6, R7, R2, 0x2 ;  /* 0x0000000207067211 */ /* 0x000fc800078e10ff */
[----:B------:R-:W-:Y:S04]  /*1090*/  STL [R17], R19 ;  /* 0x0000001311007387 */ /* 0x000fe80000100800 */
[----:B------:R0:W-:Y:S04]  /*10a0*/  STL [R6], R19 ;  /* 0x0000001306007387 */ /* 0x0001e80000100800 */
[----:B------:R-:W2:Y:S01]  /*10b0*/  LDL R7, [R17+0x4] ;  /* 0x0000040011077983 */ /* 0x000ea20000100800 */
[----:B------:R-:W-:-:S05]  /*10c0*/  IADD3 R21, PT, PT, R9, -R10, RZ ;  /* 0x8000000a09157210 */ /* 0x000fca0007ffe0ff */
[----:B------:R-:W-:-:S05]  /*10d0*/  IMAD.WIDE.U32 R4, R21, 0x4, R4 ;  /* 0x0000000415047825 */ /* 0x000fca00078e0004 */
[----:B------:R-:W3:Y:S04]  /*10e0*/  LDG.E.CONSTANT R21, desc[UR18][R4.64] ;  /* 0x0000001204157981 */ /* 0x000ee8000c1e9900 */
[----:B0-----:R-:W4:Y:S01]  /*10f0*/  LDG.E.CONSTANT R19, desc[UR18][R4.64+0x4] ;  /* 0x0000041204137981 */ /* 0x001f22000c1e9900 */
[----:B--2---:R-:W-:-:S05]  /*1100*/  FFMA R24, R7, R18, 1 ;  /* 0x3f80000007187423 */ /* 0x004fca0000000012 */
[----:B------:R-:W-:Y:S01]  /*1110*/  FSETP.GEU.AND P3, PT, |R24|, 1.175494350822287508e-38, PT ;  /* 0x008000001800780b */ /* 0x000fe20003f6e200 */
[----:B---3--:R-:W-:-:S04]  /*1120*/  FMUL R23, R21, R18 ;  /* 0x0000001215177220 */ /* 0x008fc80000400000 */
[C---:B------:R-:W-:Y:S01]  /*1130*/  FMUL R22, R23.reuse, R7 ;  /* 0x0000000717167220 */ /* 0x040fe20000400000 */
[----:B------:R-:W-:-:S07]  /*1140*/  FFMA R26, R23, -0.5, R8 ;  /* 0xbf000000171a7823 */ /* 0x000fce0000000008 */
[----:B------:R-:W-:Y:S01]  /*1150*/  @!P3 FMUL R24, R24, 16777216 ;  /* 0x4b8000001818b820 */ /* 0x000fe20000400000 */
[----:B------:R-:W-:Y:S01]  /*1160*/  @!P3 FMUL R22, R22, 16777216 ;  /* 0x4b8000001616b820 */ /* 0x000fe20000400000 */
[----:B------:R-:W-:-:S04]  /*1170*/  FMUL R26, R21, R26 ;  /* 0x0000001a151a7220 */ /* 0x000fc80000400000 */
[----:B------:R-:W0:Y:S02]  /*1180*/  MUFU.RCP R24, R24 ;  /* 0x0000001800187308 */ /* 0x000e240000001000 */
        /* <DEDUP_REMOVED lines=8> */
[----:B------:R-:W-:Y:S04]  /*1210*/  STL [R17+0x4], R22 ;  /* 0x0000041611007387 */ /* 0x000fe80000100800 */
[----:B------:R0:W-:Y:S04]  /*1220*/  STL [R6+0x4], R22 ;  /* 0x0000041606007387 */ /* 0x0001e80000100800 */
[----:B------:R-:W2:Y:S01]  /*1230*/  LDL R7, [R17+0x8] ;  /* 0x0000080011077983 */ /* 0x000ea20000100800 */
[----:B----4-:R-:W-:-:S04]  /*1240*/  FMUL R21, R19, R18 ;  /* 0x0000001213157220 */ /* 0x010fc80000400000 */
[----:B------:R-:W-:-:S04]  /*1250*/  FFMA R26, R21, -0.5, R8 ;  /* 0xbf000000151a7823 */ /* 0x000fc80000000008 */
[----:B------:R-:W-:Y:S02]  /*1260*/  FMUL R26, R19, R26 ;  /* 0x0000001a131a7220 */ /* 0x000fe40000400000 */
[----:B------:R-:W3:Y:S01]  /*1270*/  LDG.E.CONSTANT R19, desc[UR18][R4.64+0x8] ;  /* 0x0000081204137981 */ /* 0x000ee2000c1e9900 */
[----:B--2---:R-:W-:-:S05]  /*1280*/  FFMA R23, R7, R18, 1 ;  /* 0x3f80000007177423 */ /* 0x004fca0000000012 */
[----:B------:R-:W-:-:S13]  /*1290*/  FSETP.GEU.AND P3, PT, |R23|, 1.175494350822287508e-38, PT ;  /* 0x008000001700780b */ /* 0x000fda0003f6e200 */
[----:B------:R-:W-:-:S04]  /*12a0*/  @!P3 FMUL R23, R23, 16777216 ;  /* 0x4b8000001717b820 */ /* 0x000fc80000400000 */
[----:B------:R-:W1:Y:S01]  /*12b0*/  MUFU.RCP R28, R23 ;  /* 0x00000017001c7308 */ /* 0x000e620000001000 */
[----:B------:R-:W-:-:S04]  /*12c0*/  FMUL R24, R21, R7 ;  /* 0x0000000715187220 */ /* 0x000fc80000400000 */
[----:B------:R-:W-:-:S04]  /*12d0*/  @!P3 FMUL R24, R24, 16777216 ;  /* 0x4b8000001818b820 */ /* 0x000fc80000400000 */
[----:B-1----:R-:W-:-:S04]  /*12e0*/  FFMA R15, R28, R24, R15 ;  /* 0x000000181c0f7223 */ /* 0x002fc8000000000f */
[----:B------:R-:W-:-:S04]  /*12f0*/  FFMA R26, R21, R15, R26 ;  /* 0x0000000f151a7223 */ /* 0x000fc8000000001a */
[----:B------:R-:W-:-:S05]  /*1300*/  FMUL R26, R26, 1.4426950216293334961 ;  /* 0x3fb8aa3b1a1a7820 */ /* 0x000fca0000400000 */
[----:B------:R-:W-:-:S13]  /*1310*/  FSETP.GEU.AND P3, PT, R26, -126, PT ;  /* 0xc2fc00001a00780b */ /* 0x000fda0003f6e000 */
[----:B------:R-:W-:-:S04]  /*1320*/  @!P3 FMUL R26, R26, 0.5 ;  /* 0x3f0000001a1ab820 */ /* 0x000fc80000400000 */
[----:B0-----:R-:W0:Y:S02]  /*1330*/  MUFU.EX2 R22, R26 ;  /* 0x0000001a00167308 */ /* 0x001e240000000800 */
[----:B0-----:R-:W-:-:S04]  /*1340*/  @!P3 FMUL R22, R22, R22 ;  /* 0x000000161616b220 */ /* 0x001fc80000400000 */
[----:B------:R-:W-:-:S05]  /*1350*/  FMUL R22, R7, R22 ;  /* 0x0000001607167220 */ /* 0x000fca0000400000 */
[----:B------:R-:W-:Y:S04]  /*1360*/  STL [R17+0x8], R22 ;  /* 0x0000081611007387 */ /* 0x000fe80000100800 */
[----:B------:R0:W-:Y:S04]  /*1370*/  STL [R6+0x8], R22 ;  /* 0x0000081606007387 */ /* 0x0001e80000100800 */
[----:B------:R-:W2:Y:S01]  /*1380*/  LDL R7, [R17+0xc] ;  /* 0x00000c0011077983 */ /* 0x000ea20000100800 */
[----:B---3--:R-:W-:-:S04]  /*1390*/  FMUL R21, R19, R18 ;  /* 0x0000001213157220 */ /* 0x008fc80000400000 */
        /* <DEDUP_REMOVED lines=44> */
[----:B------:R-:W3:Y:S04]  /*1660*/  LDG.E.CONSTANT R19, desc[UR18][R4.64+0x14] ;  /* 0x0000141204137981 */ /* 0x000ee8000c1e9900 */
[----:B------:R-:W4:Y:S01]  /*1670*/  LDG.E.CONSTANT R5, desc[UR18][R4.64+0x18] ;  /* 0x0000181204057981 */ /* 0x000f22000c1e9900 */
        /* <DEDUP_REMOVED lines=19> */
[----:B------:R-:W-:Y:S01]  /*17b0*/  FMUL R26, R19, R26 ;  /* 0x0000001a131a7220 */ /* 0x000fe20000400000 */
        /* <DEDUP_REMOVED lines=14> */
[----:B------:R0:W-:Y:S04]  /*18a0*/  STL [R17+0x18], R22 ;  /* 0x0000181611007387 */ /* 0x0001e80000100800 */
[----:B------:R0:W-:Y:S04]  /*18b0*/  STL [R6+0x18], R22 ;  /* 0x0000181606007387 */ /* 0x0001e80000100800 */
[----:B------:R-:W2:Y:S01]  /*18c0*/  LDL R7, [R17+0x1c] ;  /* 0x00001c0011077983 */ /* 0x000ea20000100800 */
[----:B----4-:R-:W-:-:S04]  /*18d0*/  FMUL R19, R5, R18 ;  /* 0x0000001205137220 */ /* 0x010fc80000400000 */
[----:B------:R-:W-:-:S04]  /*18e0*/  FFMA R26, R19, -0.5, R8 ;  /* 0xbf000000131a7823 */ /* 0x000fc80000000008 */
[----:B------:R-:W-:Y:S01]  /*18f0*/  FMUL R26, R5, R26 ;  /* 0x0000001a051a7220 */ /* 0x000fe20000400000 */
[----:B------:R-:W-:Y:S01]  /*1900*/  UIADD3 UR5, UPT, UPT, UR5, 0x8, URZ ;  /* 0x0000000805057890 */ /* 0x000fe2000fffe0ff */
        /* <DEDUP_REMOVED lines=11> */
[----:B------:R-:W1:Y:S02]  /*19c0*/  MUFU.EX2 R4, R26 ;  /* 0x0000001a00047308 */ /* 0x000e640000000800 */
[----:B-1----:R-:W-:-:S04]  /*19d0*/  @!P3 FMUL R4, R4, R4 ;  /* 0x000000040404b220 */ /* 0x002fc80000400000 */
[----:B------:R-:W-:-:S05]  /*19e0*/  FMUL R4, R7, R4 ;  /* 0x0000000407047220 */ /* 0x000fca0000400000 */
[----:B------:R0:W-:Y:S04]  /*19f0*/  STL [R17+0x1c], R4 ;  /* 0x00001c0411007387 */ /* 0x0001e80000100800 */
[----:B------:R0:W-:Y:S01]  /*1a00*/  STL [R6+0x1c], R4 ;  /* 0x00001c0406007387 */ /* 0x0001e20000100800 */
[----:B------:R-:W-:Y:S02]  /*1a10*/  ISETP.NE.AND P3, PT, R16, UR5, PT ;  /* 0x0000000510007c0c */ /* 0x000fe4000bf65270 */
[C---:B------:R-:W-:Y:S02]  /*1a20*/  IADD3 R7, PT, PT, R9.reuse, 0x7, RZ ;  /* 0x0000000709077810 */ /* 0x040fe40007ffe0ff */
[----:B------:R-:W-:-:S09]  /*1a30*/  IADD3 R9, PT, PT, R9, 0x8, RZ ;  /* 0x0000000809097810 */ /* 0x000fd20007ffe0ff */
[----:B0-----:R-:W-:Y:S05]  /*1a40*/  @P3 BRA `(.L_x_279) ;  /* 0xfffffff400283947 */ /* 0x001fea000383ffff */
.L_x_278:
        /* <DEDUP_REMOVED lines=25> */
[----:B------:R-:W-:Y:S01]  /*1be0*/  FFMA R26, R19, R15, R26 ;  /* 0x0000000f131a7223 */ /* 0x000fe2000000001a */
[----:B------:R-:W-:-:S03]  /*1bf0*/  IMAD R19, R14, UR4, R9 ;  /* 0x000000040e137c24 */ /* 0x000fc6000f8e0209 */
[----:B------:R-:W-:Y:S02]  /*1c00*/  FMUL R26, R26, 1.4426950216293334961 ;  /* 0x3fb8aa3b1a1a7820 */ /* 0x000fe40000400000 */
[----:B------:R-:W-:-:S03]  /*1c10*/  LEA R6, R19, R2, 0x2 ;  /* 0x0000000213067211 */ /* 0x000fc600078e10ff */
[----:B------:R-:W-:-:S13]  /*1c20*/  FSETP.GEU.AND P3, PT, R26, -126, PT ;  /* 0xc2fc00001a00780b */ /* 0x000fda0003f6e000 */
[----:B------:R-:W-:-:S04]  /*1c30*/  @!P3 FMUL R26, R26, 0.5 ;  /* 0x3f0000001a1ab820 */ /* 0x000fc80000400000 */
[----:B------:R-:W0:Y:S02]  /*1c40*/  MUFU.EX2 R7, R26 ;  /* 0x0000001a00077308 */ /* 0x000e240000000800 */
[----:B0-----:R-:W-:-:S04]  /*1c50*/  @!P3 FMUL R7, R7, R7 ;  /* 0x000000070707b220 */ /* 0x001fc80000400000 */
[----:B------:R-:W-:-:S05]  /*1c60*/  FMUL R7, R18, R7 ;  /* 0x0000000712077220 */ /* 0x000fca0000400000 */
[----:B------:R-:W-:Y:S04]  /*1c70*/  STL [R16], R7 ;  /* 0x0000000710007387 */ /* 0x000fe80000100800 */
[----:B------:R0:W-:Y:S04]  /*1c80*/  STL [R6], R7 ;  /* 0x0000000706007387 */ /* 0x0001e80000100800 */
[----:B------:R-:W2:Y:S01]  /*1c90*/  LDL R18, [R16+0x4] ;  /* 0x0000040010127983 */ /* 0x000ea20000100800 */
[----:B------:R-:W-:-:S05]  /*1ca0*/  IADD3 R19, PT, PT, R9, -R10, RZ ;  /* 0x8000000a09137210 */ /* 0x000fca0007ffe0ff */
[----:B------:R-:W-:-:S05]  /*1cb0*/  IMAD.WIDE R4, R19, 0x4, R4 ;  /* 0x0000000413047825 */ /* 0x000fca00078e0204 */
[----:B------:R-:W3:Y:S01]  /*1cc0*/  LDG.E.CONSTANT R22, desc[UR18][R4.64] ;  /* 0x0000001204167981 */ /* 0x000ee2000c1e9900 */
[----:B--2---:R-:W-:-:S05]  /*1cd0*/  FFMA R21, R18, R17, 1 ;  /* 0x3f80000012157423 */ /* 0x004fca0000000011 */
[----:B------:R-:W-:Y:S01]  /*1ce0*/  FSETP.GEU.AND P3, PT, |R21|, 1.175494350822287508e-38, PT ;  /* 0x008000001500780b */ /* 0x000fe20003f6e200 */
[----:B---3--:R-:W-:-:S04]  /*1cf0*/  FMUL R19, R22, R17 ;  /* 0x0000001116137220 */ /* 0x008fc80000400000 */
[C---:B------:R-:W-:Y:S01]  /*1d00*/  FMUL R24, R19.reuse, R18 ;  /* 0x0000001213187220 */ /* 0x040fe20000400000 */
[----:B0-----:R-:W-:-:S07]  /*1d10*/  FFMA R7, R19, -0.5, R8 ;  /* 0xbf00000013077823 */ /* 0x001fce0000000008 */
[----:B------:R-:W-:Y:S01]  /*1d20*/  @!P3 FMUL R21, R21, 16777216 ;  /* 0x4b8000001515b820 */ /* 0x000fe20000400000 */
[----:B------:R-:W-:Y:S01]  /*1d30*/  @!P3 FMUL R24, R24, 16777216 ;  /* 0x4b8000001818b820 */ /* 0x000fe20000400000 */
[----:B------:R-:W-:Y:S02]  /*1d40*/  FMUL R22, R22, R7 ;  /* 0x0000000716167220 */ /* 0x000fe40000400000 */
[----:B------:R-:W0:Y:S02]  /*1d50*/  MUFU.RCP R26, R21 ;  /* 0x00000015001a7308 */ /* 0x000e240000001000 */
[----:B0-----:R-:W-:Y:S02]  /*1d60*/  FFMA R15, R26, R24, R15 ;  /* 0x000000181a0f7223 */ /* 0x001fe4000000000f */
[----:B------:R-:W2:Y:S02]  /*1d70*/  LDG.E.CONSTANT R24, desc[UR18][R4.64+0x4] ;  /* 0x0000041204187981 */ /* 0x000ea4000c1e9900 */
[----:B------:R-:W-:-:S04]  /*1d80*/  FFMA R22, R19, R15, R22 ;  /* 0x0000000f13167223 */ /* 0x000fc80000000016 */
[----:B------:R-:W-:Y:S01]  /*1d90*/  FMUL R22, R22, 1.4426950216293334961 ;  /* 0x3fb8aa3b16167820 */ /* 0x000fe20000400000 */
[----:B------:R-:W3:Y:S04]  /*1da0*/  LDG.E.CONSTANT R4, desc[UR18][R4.64+0x8] ;  /* 0x0000081204047981 */ /* 0x000ee8000c1e9900 */
[----:B------:R-:W-:-:S13]  /*1db0*/  FSETP.GEU.AND P3, PT, R22, -126, PT ;  /* 0xc2fc00001600780b */ /* 0x000fda0003f6e000 */
[----:B------:R-:W-:-:S04]  /*1dc0*/  @!P3 FMUL R22, R22, 0.5 ;  /* 0x3f0000001616b820 */ /* 0x000fc80000400000 */
[----:B------:R-:W0:Y:S02]  /*1dd0*/  MUFU.EX2 R7, R22 ;  /* 0x0000001600077308 */ /* 0x000e240000000800 */
[----:B0-----:R-:W-:-:S04]  /*1de0*/  @!P3 FMUL R7, R7, R7 ;  /* 0x000000070707b220 */ /* 0x001fc80000400000 */
[----:B------:R-:W-:-:S05]  /*1df0*/  FMUL R7, R18, R7 ;  /* 0x0000000712077220 */ /* 0x000fca0000400000 */
[----:B------:R-:W-:Y:S04]  /*1e00*/  STL [R16+0x4], R7 ;  /* 0x0000040710007387 */ /* 0x000fe80000100800 */
[----:B------:R0:W-:Y:S04]  /*1e10*/  STL [R6+0x4], R7 ;  /* 0x0000040706007387 */ /* 0x0001e80000100800 */
[----:B------:R-:W4:Y:S01]  /*1e20*/  LDL R18, [R16+0x8] ;  /* 0x0000080010127983 */ /* 0x000f220000100800 */
[----:B--2---:R-:W-:-:S04]  /*1e30*/  FMUL R19, R24, R17 ;  /* 0x0000001118137220 */ /* 0x004fc80000400000 */
[----:B------:R-:W-:-:S04]  /*1e40*/  FFMA R23, R19, -0.5, R8 ;  /* 0xbf00000013177823 */ /* 0x000fc80000000008 */
[----:B------:R-:W-:Y:S01]  /*1e50*/  FMUL R24, R24, R23 ;  /* 0x0000001718187220 */ /* 0x000fe20000400000 */
[----:B----4-:R-:W-:-:S05]  /*1e60*/  FFMA R21, R18, R17, 1 ;  /* 0x3f80000012157423 */ /* 0x010fca0000000011 */
        /* <DEDUP_REMOVED lines=16> */
[C---:B0-----:R-:W-:Y:S02]  /*1f70*/  IADD3 R7, PT, PT, R9.reuse, 0x3, RZ ;  /* 0x0000000309077810 */ /* 0x041fe40007ffe0ff */
[----:B------:R-:W-:Y:S01]  /*1f80*/  IADD3 R9, PT, PT, R9, 0x4, RZ ;  /* 0x0000000409097810 */ /* 0x000fe20007ffe0ff */
[----:B--2---:R-:W-:-:S05]  /*1f90*/  FFMA R19, R18, R17, 1 ;  /* 0x3f80000012137423 */ /* 0x004fca0000000011 */
[----:B------:R-:W-:Y:S01]  /*1fa0*/  FSETP.GEU.AND P3, PT, |R19|, 1.175494350822287508e-38, PT ;  /* 0x008000001300780b */ /* 0x000fe20003f6e200 */
[----:B---3--:R-:W-:-:S12]  /*1fb0*/  FMUL R17, R4, R17 ;  /* 0x0000001104117220 */ /* 0x008fd80000400000 */
[----:B------:R-:W-:-:S04]  /*1fc0*/  @!P3 FMUL R19, R19, 16777216 ;  /* 0x4b8000001313b820 */ /* 0x000fc80000400000 */
[----:B------:R-:W0:Y:S01]  /*1fd0*/  MUFU.RCP R26, R19 ;  /* 0x00000013001a7308 */ /* 0x000e220000001000 */
        /* <DEDUP_REMOVED lines=12> */
[----:B------:R0:W-:Y:S04]  /*20a0*/  STL [R16+0xc], R5 ;  /* 0x00000c0510007387 */ /* 0x0001e80000100800 */
[----:B------:R0:W-:Y:S02]  /*20b0*/  STL [R6+0xc], R5 ;  /* 0x00000c0506007387 */ /* 0x0001e40000100800 */
.L_x_280:
        /* <DEDUP_REMOVED lines=38> */
[----:B------:R-:W-:-:S06]  /*2320*/  IMAD.WIDE R4, R21, 0x4, R4 ;  /* 0x0000000415047825 */ /* 0x000fcc00078e0204 */
        /* <DEDUP_REMOVED lines=9> */
[----:B------:R0:W1:Y:S02]  /*23c0*/  MUFU.RCP R24, R7 ;  /* 0x0000000700187308 */ /* 0x0000640000001000 */
[C---:B0-----:R-:W-:Y:S02]  /*23d0*/  IADD3 R7, PT, PT, R9.reuse, 0x1, RZ ;  /* 0x0000000109077810 */ /* 0x041fe40007ffe0ff */
[----:B------:R-:W-:Y:S01]  /*23e0*/  IADD3 R9, PT, PT, R9, 0x2, RZ ;  /* 0x0000000209097810 */ /* 0x000fe20007ffe0ff */
[----:B-1----:R-:W-:-:S04]  /*23f0*/  FFMA R15, R24, R22, R15 ;  /* 0x00000016180f7223 */ /* 0x002fc8000000000f */
        /* <DEDUP_REMOVED lines=9> */
.L_x_281:
[----:B------:R-:W-:Y:S05]  /*2490*/  @P2 BRA `(.L_x_277) ;  /* 0x0000000000702947 */ /* 0x000fea0003800000 */
[----:B0-----:R-:W-:Y:S01]  /*24a0*/  LEA R6, R9, UR8, 0x2 ;  /* 0x0000000809067c11 */ /* 0x001fe2000f8e10ff */
[----:B------:R-:W0:Y:S04]  /*24b0*/  LDC.64 R4, c[0x0][0x390] ;  /* 0x0000e400ff047b82 */ /* 0x000e280000000a00 */
[----:B------:R-:W2:Y:S01]  /*24c0*/  LDL R16, [R6] ;  /* 0x0000000006107983 */ /* 0x000ea20000100800 */
[----:B------:R-:W-:-:S05]  /*24d0*/  IADD3 R7, PT, PT, R7, -R10, RZ ;  /* 0x8000000a07077210 */ /* 0x000fca0007ffe0ff */
[----:B0-----:R-:W-:Y:S02]  /*24e0*/  IMAD.WIDE R4, R7, 0x4, R4 ;  /* 0x0000000407047825 */ /* 0x001fe400078e0204 */
[----:B------:R-:W2:Y:S04]  /*24f0*/  LDC R7, c[0x0][0x3a8] ;  /* 0x0000ea00ff077b82 */ /* 0x000ea80000000800 */
[----:B------:R-:W3:Y:S01]  /*2500*/  LDG.E.CONSTANT R4, desc[UR18][R4.64] ;  /* 0x0000001204047981 */ /* 0x000ee2000c1e9900 */
[----:B------:R-:W-:Y:S02]  /*2510*/  IMAD R9, R14, UR4, R9 ;  /* 0x000000040e097c24 */ /* 0x000fe4000f8e0209 */
        /* <DEDUP_REMOVED lines=9> */
[----:B------:R-:W-:Y:S02]  /*25b0*/  LEA R4, R9, R2, 0x2 ;  /* 0x0000000209047211 */ /* 0x000fe400078e10ff */
        /* <DEDUP_REMOVED lines=8> */
[----:B------:R2:W-:Y:S04]  /*2640*/  STL [R6], R5 ;  /* 0x0000000506007387 */ /* 0x0005e80000100800 */
[----:B------:R2:W-:Y:S02]  /*2650*/  STL [R4], R5 ;  /* 0x0000000504007387 */ /* 0x0005e40000100800 */
.L_x_277:
[----:B------:R-:W-:Y:S02]  /*2660*/  IADD3 R11, PT, PT, R11, 0x1, RZ ;  /* 0x000000010b0b7810 */ /* 0x000fe40007ffe0ff */
[----:B------:R-:W-:Y:S01]  /*2670*/  IADD3 R13, PT, PT, R13, 0x1, RZ ;  /* 0x000000010d0d7810 */ /* 0x000fe20007ffe0ff */
[----:B------:R-:W-:Y:S06]  /*2680*/  @P1 BRA `(.L_x_282) ;  /* 0xffffffe400b81947 */ /* 0x000fec000383ffff */
.L_x_276:
[----:B------:R-:W-:Y:S02]  /*2690*/  ULOP3.LUT UR4, UR12, 0xffff, URZ, 0xc0, !UPT ;  /* 0x0000ffff0c047892 */ /* 0x000fe4000f8ec0ff */
[----:B------:R-:W-:Y:S02]  /*26a0*/  UISETP.GE.AND UP0, UPT, UR31, 0x1, UPT ;  /* 0x000000011f00788c */ /* 0x000fe4000bf06270 */
[----:B------:R-:W-:Y:S02]  /*26b0*/  ULOP3.LUT UR5, UR4, 0x3, URZ, 0xc0, !UPT ;  /* 0x0000000304057892 */ /* 0x000fe4000f8ec0ff */
[----:B------:R-:W-:-:S04]  /*26c0*/  MOV R13, UR4 ;  /* 0x00000004000d7c02 */ /* 0x000fc80008000f00 */
[----:B------:R-:W-:Y:S02]  /*26d0*/  MOV R14, UR5 ;  /* 0x00000005000e7c02 */ /* 0x000fe40008000f00 */
[----:B------:R-:W-:Y:S02]  /*26e0*/  LOP3.LUT R13, R13, 0x1, RZ, 0xc0, !PT ;  /* 0x000000010d0d7812 */ /* 0x000fe400078ec0ff */
[----:B------:R-:W-:Y:S01]  /*26f0*/  IADD3 R14, PT, PT, R14, -0x1, RZ ;  /* 0xffffffff0e0e7810 */ /* 0x000fe20007ffe0ff */
[----:B------:R-:W-:Y:S06]  /*2700*/  BRA.U !UP0, `(.L_x_283) ;  /* 0x0000000908e87547 */ /* 0x000fec000b800000 */
[----:B------:R-:W-:Y:S01]  /*2710*/  UISETP.GE.U32.AND UP0, UPT, UR7, 0x7, UPT ;  /* 0x000000070700788c */ /* 0x000fe2000bf06070 */
[----:B0-234-:R-:W-:Y:S01]  /*2720*/  HFMA2 R4, -RZ, RZ, 0, 0 ;  /* 0x00000000ff047431 */ /* 0x01dfe200000001ff */
[----:B------:R-:W-:Y:S01]  /*2730*/  MOV R7, 0x3f800000 ;  /* 0x3f80000000077802 */ /* 0x000fe20000000f00 */
[----:B------:R-:W-:-:S06]  /*2740*/  HFMA2 R11, -RZ, RZ, 0, 0 ;  /* 0x00000000ff0b7431 */ /* 0x000fcc00000001ff */
[----:B------:R-:W-:Y:S05]  /*2750*/  BRA.U !UP0, `(.L_x_284) ;  /* 0x0000000508587547 */ /* 0x000fea000b800000 */
[----:B------:R-:W0:Y:S01]  /*2760*/  LDC R15, c[0x0][0x3a8] ;  /* 0x0000ea00ff0f7b82 */ /* 0x000e220000000800 */
[----:B------:R-:W-:Y:S02]  /*2770*/  MOV R16, RZ ;  /* 0x000000ff00107202 */ /* 0x000fe40000000f00 */
[----:B------:R-:W-:Y:S02]  /*2780*/  MOV R7, 0x3f800000 ;  /* 0x3f80000000077802 */ /* 0x000fe40000000f00 */
[----:B------:R-:W-:-:S07]  /*2790*/  MOV R11, RZ ;  /* 0x000000ff000b7202 */ /* 0x000fce0000000f00 */
.L_x_285:
[----:B------:R-:W-:-:S04]  /*27a0*/  IADD3 R17, PT, PT, R16, R12, RZ ;  /* 0x0000000c10117210 */ /* 0x000fc80007ffe0ff */
[----:B------:R-:W-:-:S05]  /*27b0*/  LEA R17, R17, UR8, 0x2 ;  /* 0x0000000811117c11 */ /* 0x000fca000f8e10ff */
[----:B--2---:R-:W0:Y:S04]  /*27c0*/  LDL R4, [R17] ;  /* 0x0000000011047983 */ /* 0x004e280000100800 */
[----:B-1----:R-:W2:Y:S04]  /*27d0*/  LDL R6, [R17+0x4] ;  /* 0x0000040011067983 */ /* 0x002ea80000100800 */
[----:B------:R-:W3:Y:S04]  /*27e0*/  LDL R8, [R17+0x8] ;  /* 0x0000080011087983 */ /* 0x000ee80000100800 */
[----:B------:R-:W4:Y:S01]  /*27f0*/  LDL R18, [R17+0xc] ;  /* 0x00000c0011127983 */ /* 0x000f220000100800 */
[-C--:B0-----:R-:W-:Y:S01]  /*2800*/  FFMA R5, R4, R15.reuse, 1 ;  /* 0x3f80000004057423 */ /* 0x081fe2000000000f */
[----:B--2---:R-:W-:-:S04]  /*2810*/  FFMA R6, R6, R15, 1 ;  /* 0x3f80000006067423 */ /* 0x004fc8000000000f */
[----:B------:R-:W-:Y:S01]  /*2820*/  FSETP.GEU.AND P1, PT, |R5|, 1.175494350822287508e-38, PT ;  /* 0x008000000500780b */ /* 0x000fe20003f2e200 */
[-C--:B---3--:R-:W-:Y:S01]  /*2830*/  FFMA R10, R8, R15.reuse, 1 ;  /* 0x3f800000080a7423 */ /* 0x088fe2000000000f */
[----:B------:R-:W-:Y:S01]  /*2840*/  FSETP.GEU.AND P2, PT, |R6|, 1.175494350822287508e-38, PT ;  /* 0x008000000600780b */ /* 0x000fe20003f4e200 */
[----:B----4-:R-:W-:-:S03]  /*2850*/  FFMA R19, R18, R15, 1 ;  /* 0x3f80000012137423 */ /* 0x010fc6000000000f */
[----:B------:R-:W-:-:S07]  /*2860*/  FSETP.GEU.AND P3, PT, |R10|, 1.175494350822287508e-38, PT ;  /* 0x008000000a00780b */ /* 0x000fce0003f6e200 */
[----:B------:R-:W-:Y:S01]  /*2870*/  @!P1 FMUL R5, R5, 16777216 ;  /* 0x4b80000005059820 */ /* 0x000fe20000400000 */
[----:B------:R-:W-:Y:S01]  /*2880*/  @!P1 FMUL R7, R7, 16777216 ;  /* 0x4b80000007079820 */ /* 0x000fe20000400000 */
[----:B------:R-:W-:Y:S02]  /*2890*/  FSETP.GEU.AND P1, PT, |R19|, 1.175494350822287508e-38, PT ;  /* 0x008000001300780b */ /* 0x000fe40003f2e200 */
[----:B------:R-:W0:Y:S01]  /*28a0*/  MUFU.RCP R4, R5 ;  /* 0x0000000500047308 */ /* 0x000e220000001000 */
[----:B------:R-:W-:Y:S01]  /*28b0*/  @!P2 FMUL R6, R6, 16777216 ;  /* 0x4b8000000606a820 */ /* 0x000fe20000400000 */
[----:B------:R-:W-:-:S06]  /*28c0*/  @!P3 FMUL R10, R10, 16777216 ;  /* 0x4b8000000a0ab820 */ /* 0x000fcc0000400000 */
[----:B------:R-:W1:Y:S03]  /*28d0*/  MUFU.RCP R6, R6 ;  /* 0x0000000600067308 */ /* 0x000e660000001000 */
[----:B------:R-:W-:-:S05]  /*28e0*/  @!P1 FMUL R19, R19, 16777216 ;  /* 0x4b80000013139820 */ /* 0x000fca0000400000 */
[----:B------:R-:W2:Y:S01]  /*28f0*/  MUFU.RCP R10, R10 ;  /* 0x0000000a000a7308 */ /* 0x000ea20000001000 */
[----:B0-----:R-:W-:-:S04]  /*2900*/  FMUL R4, R4, R7 ;  /* 0x0000000704047220 */ /* 0x001fc80000400000 */
[----:B------:R-:W-:-:S03]  /*2910*/  FMUL R7, R4, 16777216 ;  /* 0x4b80000004077820 */ /* 0x000fc60000400000 */
[----:B------:R-:W0:Y:S02]  /*2920*/  MUFU.RCP R19, R19 ;  /* 0x0000001300137308 */ /* 0x000e240000001000 */
[----:B------:R-:W-:-:S05]  /*2930*/  FSEL R5, R7, R4, !P2 ;  /* 0x0000000407057208 */ /* 0x000fca0005000000 */
[----:B-1----:R-:W-:-:S04]  /*2940*/  FMUL R5, R6, R5 ;  /* 0x0000000506057220 */ /* 0x002fc80000400000 */
[----:B------:R-:W-:-:S05]  /*2950*/  FMUL R8, R5, 16777216 ;  /* 0x4b80000005087820 */ /* 0x000fca0000400000 */
[----:B------:R-:W-:Y:S01]  /*2960*/  FSEL R7, R8, R5, !P3 ;  /* 0x0000000508077208 */ /* 0x000fe20005800000 */
[----:B------:R-:W-:-:S04]  /*2970*/  FFMA R8, R4, R15, R11 ;  /* 0x0000000f04087223 */ /* 0x000fc8000000000b */
[----:B--2---:R-:W-:Y:S01]  /*2980*/  FMUL R6, R10, R7 ;  /* 0x000000070a067220 */ /* 0x004fe20000400000 */
[----:B------:R-:W-:-:S03]  /*2990*/  FFMA R9, R5, R15, R8 ;  /* 0x0000000f05097223 */ /* 0x000fc60000000008 */
[C---:B------:R-:W-:Y:S01]  /*29a0*/  FMUL R7, R6.reuse, 16777216 ;  /* 0x4b80000006077820 */ /* 0x040fe20000400000 */
[----:B------:R-:W-:-:S04]  /*29b0*/  FFMA R10, R6, R15, R9 ;  /* 0x0000000f060a7223 */ /* 0x000fc80000000009 */
[----:B------:R-:W-:-:S05]  /*29c0*/  FSEL R18, R7, R6, !P1 ;  /* 0x0000000607127208 */ /* 0x000fca0004800000 */
[----:B0-----:R-:W-:Y:S01]  /*29d0*/  FMUL R7, R19, R18 ;  /* 0x0000001213077220 */ /* 0x001fe20000400000 */
[----:B------:R-:W-:-:S03]  /*29e0*/  LEA R18, R16, R1, 0x2 ;  /* 0x0000000110127211 */ /* 0x000fc600078e10ff */
[-C--:B------:R-:W-:Y:S02]  /*29f0*/  FFMA R11, R7, R15.reuse, R10 ;  /* 0x0000000f070b7223 */ /* 0x080fe4000000000a */
[----:B------:R0:W-:Y:S04]  /*2a00*/  STL.128 [R18], R4 ;  /* 0x0000000412007387 */ /* 0x0001e80000100c00 */
[----:B------:R1:W-:Y:S04]  /*2a10*/  STL.128 [R18+0xa0], R8 ;  /* 0x0000a00812007387 */ /* 0x0003e80000100c00 */
[----:B------:R-:W2:Y:S04]  /*2a20*/  LDL R22, [R17+0x10] ;  /* 0x0000100011167983 */ /* 0x000ea80000100800 */
[----:B------:R-:W3:Y:S04]  /*2a30*/  LDL R24, [R17+0x14] ;  /* 0x0000140011187983 */ /* 0x000ee80000100800 */
[----:B------:R-:W4:Y:S04]  /*2a40*/  LDL R26, [R17+0x18] ;  /* 0x00001800111a7983 */ /* 0x000f280000100800 */
[----:B------:R-:W5:Y:S01]  /*2a50*/  LDL R28, [R17+0x1c] ;  /* 0x00001c00111c7983 */ /* 0x000f620000100800 */
[----:B------:R-:W-:Y:S01]  /*2a60*/  ULOP3.LUT UR4, UR31, 0x7ffffff8, URZ, 0xc0, !UPT ;  /* 0x7ffffff81f047892 */ /* 0x000fe2000f8ec0ff */
[----:B------:R-:W-:Y:S01]  /*2a70*/  IADD3 R16, PT, PT, R16, 0x8, RZ ;  /* 0x0000000810107810 */ /* 0x000fe20007ffe0ff */
[-C--:B--2---:R-:W-:Y:S01]  /*2a80*/  FFMA R22, R22, R15.reuse, 1 ;  /* 0x3f80000016167423 */ /* 0x084fe2000000000f */
[----:B---3--:R-:W-:-:S04]  /*2a90*/  FFMA R24, R24, R15, 1 ;  /* 0x3f80000018187423 */ /* 0x008fc8000000000f */
[----:B------:R-:W-:Y:S01]  /*2aa0*/  FSETP.GEU.AND P1, PT, |R22|, 1.175494350822287508e-38, PT ;  /* 0x008000001600780b */ /* 0x000fe20003f2e200 */
[-C--:B----4-:R-:W-:Y:S01]  /*2ab0*/  FFMA R26, R26, R15.reuse, 1 ;  /* 0x3f8000001a1a7423 */ /* 0x090fe2000000000f */
[----:B------:R-:W-:Y:S01]  /*2ac0*/  FSETP.GEU.AND P2, PT, |R24|, 1.175494350822287508e-38, PT ;  /* 0x008000001800780b */ /* 0x000fe20003f4e200 */
[----:B-----5:R-:W-:-:S03]  /*2ad0*/  FFMA R28, R28, R15, 1 ;  /* 0x3f8000001c1c7423 */ /* 0x020fc6000000000f */
[----:B------:R-:W-:-:S07]  /*2ae0*/  FSETP.GEU.AND P3, PT, |R26|, 1.175494350822287508e-38, PT ;  /* 0x008000001a00780b */ /* 0x000fce0003f6e200 */
[----:B------:R-:W-:Y:S01]  /*2af0*/  @!P1 FMUL R22, R22, 16777216 ;  /* 0x4b80000016169820 */ /* 0x000fe20000400000 */
[----:B0-----:R-:W-:Y:S01]  /*2b00*/  @!P1 FMUL R7, R7, 16777216 ;  /* 0x4b80000007079820 */ /* 0x001fe20000400000 */
[----:B------:R-:W-:Y:S02]  /*2b10*/  FSETP.GEU.AND P1, PT, |R28|, 1.175494350822287508e-38, PT ;  /* 0x008000001c00780b */ /* 0x000fe40003f2e200 */
[----:B------:R-:W0:Y:S01]  /*2b20*/  MUFU.RCP R4, R22 ;  /* 0x0000001600047308 */ /* 0x000e220000001000 */
[----:B------:R-:W-:Y:S01]  /*2b30*/  @!P2 FMUL R24, R24, 16777216 ;  /* 0x4b8000001818a820 */ /* 0x000fe20000400000 */
[----:B------:R-:W-:-:S06]  /*2b40*/  @!P3 FMUL R26, R26, 16777216 ;  /* 0x4b8000001a1ab820 */ /* 0x000fcc0000400000 */
[----:B------:R-:W2:Y:S03]  /*2b50*/  MUFU.RCP R5, R24 ;  /* 0x0000001800057308 */ /* 0x000ea60000001000 */
[----:B------:R-:W-:-:S05]  /*2b60*/  @!P1 FMUL R28, R28, 16777216 ;  /* 0x4b8000001c1c9820 */ /* 0x000fca0000400000 */
[----:B------:R-:W3:Y:S01]  /*2b70*/  MUFU.RCP R26, R26 ;  /* 0x0000001a001a7308 */ /* 0x000ee20000001000 */
[----:B0-----:R-:W-:-:S04]  /*2b80*/  FMUL R4, R4, R7 ;  /* 0x0000000704047220 */ /* 0x001fc80000400000 */
[C---:B------:R-:W-:Y:S01]  /*2b90*/  FMUL R7, R4.reuse, 16777216 ;  /* 0x4b80000004077820 */ /* 0x040fe20000400000 */
[----:B-1----:R-:W-:Y:S02]  /*2ba0*/  FFMA R8, R4, R15, R11 ;  /* 0x0000000f04087223 */ /* 0x002fe4000000000b */
[----:B------:R-:W0:Y:S02]  /*2bb0*/  MUFU.RCP R28, R28 ;  /* 0x0000001c001c7308 */ /* 0x000e240000001000 */
[----:B------:R-:W-:-:S05]  /*2bc0*/  FSEL R6, R7, R4, !P2 ;  /* 0x0000000407067208 */ /* 0x000fca0005000000 */
[----:B--2---:R-:W-:-:S04]  /*2bd0*/  FMUL R5, R5, R6 ;  /* 0x0000000605057220 */ /* 0x004fc80000400000 */
[C---:B------:R-:W-:Y:S01]  /*2be0*/  FMUL R6, R5.reuse, 16777216 ;  /* 0x4b80000005067820 */ /* 0x040fe20000400000 */
[----:B------:R-:W-:-:S04]  /*2bf0*/  FFMA R9, R5, R15, R8 ;  /* 0x0000000f05097223 */ /* 0x000fc80000000008 */
[----:B------:R-:W-:-:S05]  /*2c00*/  FSEL R7, R6, R5, !P3 ;  /* 0x0000000506077208 */ /* 0x000fca0005800000 */
[----:B---3--:R-:W-:-:S04]  /*2c10*/  FMUL R6, R26, R7 ;  /* 0x000000071a067220 */ /* 0x008fc80000400000 */
[C---:B------:R-:W-:Y:S01]  /*2c20*/  FMUL R7, R6.reuse, 16777216 ;  /* 0x4b80000006077820 */ /* 0x040fe20000400000 */
[----:B------:R-:W-:-:S04]  /*2c30*/  FFMA R10, R6, R15, R9 ;  /* 0x0000000f060a7223 */ /* 0x000fc80000000009 */
[----:B------:R-:W-:Y:S02]  /*2c40*/  FSEL R7, R7, R6, !P1 ;  /* 0x0000000607077208 */ /* 0x000fe40004800000 */
[----:B------:R-:W-:-:S03]  /*2c50*/  ISETP.NE.AND P1, PT, R16, UR4, PT ;  /* 0x0000000410007c0c */ /* 0x000fc6000bf25270 */
[----:B0-----:R-:W-:-:S04]  /*2c60*/  FMUL R7, R28, R7 ;  /* 0x000000071c077220 */ /* 0x001fc80000400000 */
[----:B------:R-:W-:Y:S01]  /*2c70*/  FFMA R11, R7, R15, R10 ;  /* 0x0000000f070b7223 */ /* 0x000fe2000000000a */
[----:B------:R2:W-:Y:S04]  /*2c80*/  STL.128 [R18+0x10], R4 ;  /* 0x0000100412007387 */ /* 0x0005e80000100c00 */
[----:B------:R2:W-:Y:S01]  /*2c90*/  STL.128 [R18+0xb0], R8 ;  /* 0x0000b00812007387 */ /* 0x0005e20000100c00 */
[----:B------:R-:W-:Y:S05]  /*2ca0*/  @P1 BRA `(.L_x_285) ;  /* 0xfffffff800bc1947 */ /* 0x000fea000383ffff */
[----:B--2---:R-:W-:-:S07]  /*2cb0*/  MOV R4, UR4 ;  /* 0x0000000400047c02 */ /* 0x004fce0008000f00 */
.L_x_284:
[----:B------:R-:W-:-:S09]  /*2cc0*/  UISETP.NE.AND UP0, UPT, UR40, URZ, UPT ;  /* 0x000000ff2800728c */ /* 0x000fd2000bf05270 */
[----:B------:R-:W-:Y:S05]  /*2cd0*/  BRA.U !UP0, `(.L_x_283) ;  /* 0x0000000508747547 */ /* 0x000fea000b800000 */
[----:B------:R-:W-:Y:S02]  /*2ce0*/  UIADD3 UR4, UPT, UPT, UR40, -0x1, URZ ;  /* 0xffffffff28047890 */ /* 0x000fe4000fffe0ff */
[----:B------:R-:W-:Y:S02]  /*2cf0*/  UISETP.NE.AND UP1, UPT, UR41, URZ, UPT ;  /* 0x000000ff2900728c */ /* 0x000fe4000bf25270 */
[----:B------:R-:W-:-:S09]  /*2d00*/  UISETP.GE.U32.AND UP0, UPT, UR4, 0x3, UPT ;  /* 0x000000030400788c */ /* 0x000fd2000bf06070 */
[----:B------:R-:W-:Y:S05]  /*2d10*/  BRA.U !UP0, `(.L_x_286) ;  /* 0x0000000108b47547 */ /* 0x000fea000b800000 */
[----:B-1----:R-:W-:Y:S01]  /*2d20*/  IADD3 R5, PT, PT, R4, R12, RZ ;  /* 0x0000000c04057210 */ /* 0x002fe20007ffe0ff */
[----:B------:R-:W0:Y:S03]  /*2d30*/  LDC R6, c[0x0][0x3a8] ;  /* 0x0000ea00ff067b82 */ /* 0x000e260000000800 */
[----:B------:R-:W-:-:S05]  /*2d40*/  LEA R5, R5, UR8, 0x2 ;  /* 0x0000000805057c11 */ /* 0x000fca000f8e10ff */
[----:B------:R-:W0:Y:S01]  /*2d50*/  LDL R9, [R5] ;  /* 0x0000000005097983 */ /* 0x000e220000100800 */
[----:B------:R-:W-:Y:S01]  /*2d60*/  LEA R10, R4, R1, 0x2 ;  /* 0x00000001040a7211 */ /* 0x000fe200078e10ff */
[----:B0-----:R-:W-:-:S05]  /*2d70*/  FFMA R9, R9, R6, 1 ;  /* 0x3f80000009097423 */ /* 0x001fca0000000006 */
[----:B------:R-:W-:-:S13]  /*2d80*/  FSETP.GEU.AND P1, PT, |R9|, 1.175494350822287508e-38, PT ;  /* 0x008000000900780b */ /* 0x000fda0003f2e200 */
[----:B------:R-:W-:Y:S01]  /*2d90*/  @!P1 FMUL R9, R9, 16777216 ;  /* 0x4b80000009099820 */ /* 0x000fe20000400000 */
[----:B------:R-:W-:-:S03]  /*2da0*/  @!P1 FMUL R7, R7, 16777216 ;  /* 0x4b80000007079820 */ /* 0x000fc60000400000 */
[----:B------:R-:W0:Y:S02]  /*2db0*/  MUFU.RCP R8, R9 ;  /* 0x0000000900087308 */ /* 0x000e240000001000 */
[----:B0-----:R-:W-:-:S04]  /*2dc0*/  FMUL R8, R8, R7 ;  /* 0x0000000708087220 */ /* 0x001fc80000400000 */
[-C--:B------:R-:W-:Y:S01]  /*2dd0*/  FFMA R11, R8, R6.reuse, R11 ;  /* 0x00000006080b7223 */ /* 0x080fe2000000000b */
[----:B------:R0:W-:Y:S04]  /*2de0*/  STL [R10], R8 ;  /* 0x000000080a007387 */ /* 0x0001e80000100800 */
[----:B------:R1:W-:Y:S04]  /*2df0*/  STL [R10+0xa0], R11 ;  /* 0x0000a00b0a007387 */ /* 0x0003e80000100800 */
[----:B------:R-:W2:Y:S02]  /*2e00*/  LDL R7, [R5+0x4] ;  /* 0x0000040005077983 */ /* 0x000ea40000100800 */
[----:B--2---:R-:W-:-:S05]  /*2e10*/  FFMA R7, R7, R6, 1 ;  /* 0x3f80000007077423 */ /* 0x004fca0000000006 */
[----:B------:R-:W-:-:S13]  /*2e20*/  FSETP.GEU.AND P1, PT, |R7|, 1.175494350822287508e-38, PT ;  /* 0x008000000700780b */ /* 0x000fda0003f2e200 */
[----:B------:R-:W-:Y:S01]  /*2e30*/  @!P1 FMUL R7, R7, 16777216 ;  /* 0x4b80000007079820 */ /* 0x000fe20000400000 */
[----:B0-----:R-:W-:-:S05]  /*2e40*/  @!P1 FMUL R8, R8, 16777216 ;  /* 0x4b80000008089820 */ /* 0x001fca0000400000 */
[----:B------:R-:W0:Y:S02]  /*2e50*/  MUFU.RCP R7, R7 ;  /* 0x0000000700077308 */ /* 0x000e240000001000 */
[----:B0-----:R-:W-:-:S04]  /*2e60*/  FMUL R16, R7, R8 ;  /* 0x0000000807107220 */ /* 0x001fc80000400000 */
[-C--:B------:R-:W-:Y:S01]  /*2e70*/  FFMA R9, R16, R6.reuse, R11 ;  /* 0x0000000610097223 */ /* 0x080fe2000000000b */
[----:B------:R0:W-:Y:S04]  /*2e80*/  STL [R10+0x4], R16 ;  /* 0x000004100a007387 */ /* 0x0001e80000100800 */
[----:B------:R2:W-:Y:S04]  /*2e90*/  STL [R10+0xa4], R9 ;  /* 0x0000a4090a007387 */ /* 0x0005e80000100800 */
[----:B-1----:R-:W3:Y:S02]  /*2ea0*/  LDL R11, [R5+0x8] ;  /* 0x00000800050b7983 */ /* 0x002ee40000100800 */
[----:B---3--:R-:W-:-:S05]  /*2eb0*/  FFMA R11, R11, R6, 1 ;  /* 0x3f8000000b0b7423 */ /* 0x008fca0000000006 */
        /* <DEDUP_REMOVED lines=8> */
[----:B------:R-:W2:Y:S01]  /*2f40*/  LDL R7, [R5+0xc] ;  /* 0x00000c0005077983 */ /* 0x000ea20000100800 */
[----:B------:R-:W-:Y:S01]  /*2f50*/  IADD3 R4, PT, PT, R4, 0x4, RZ ;  /* 0x0000000404047810 */ /* 0x000fe20007ffe0ff */
[----:B--2---:R-:W-:-:S05]  /*2f60*/  FFMA R9, R7, R6, 1 ;  /* 0x3f80000007097423 */ /* 0x004fca0000000006 */
[----:B------:R-:W-:-:S13]  /*2f70*/  FSETP.GEU.AND P1, PT, |R9|, 1.175494350822287508e-38, PT ;  /* 0x008000000900780b */ /* 0x000fda0003f2e200 */
[----:B------:R-:W-:Y:S01]  /*2f80*/  @!P1 FMUL R9, R9, 16777216 ;  /* 0x4b80000009099820 */ /* 0x000fe20000400000 */
[----:B0-----:R-:W-:-:S03]  /*2f90*/  @!P1 FMUL R8, R8, 16777216 ;  /* 0x4b80000008089820 */ /* 0x001fc60000400000 */
[----:B------:R-:W0:Y:S02]  /*2fa0*/  MUFU.RCP R7, R9 ;  /* 0x0000000900077308 */ /* 0x000e240000001000 */
[----:B0-----:R-:W-:-:S04]  /*2fb0*/  FMUL R7, R7, R8 ;  /* 0x0000000807077220 */ /* 0x001fc80000400000 */
[----:B------:R-:W-:Y:S01]  /*2fc0*/  FFMA R11, R7, R6, R18 ;  /* 0x00000006070b7223 */ /* 0x000fe20000000012 */
[----:B------:R3:W-:Y:S04]  /*2fd0*/  STL [R10+0xc], R7 ;  /* 0x00000c070a007387 */ /* 0x0007e80000100800 */
[----:B------:R3:W-:Y:S02]  /*2fe0*/  STL [R10+0xac], R11 ;  /* 0x0000ac0b0a007387 */ /* 0x0007e40000100800 */
.L_x_286:
[----:B------:R-:W-:Y:S05]  /*2ff0*/  BRA.U !UP1, `(.L_x_283) ;  /* 0x0000000109ac7547 */ /* 0x000fea000b800000 */
[----:B------:R-:W-:Y:S02]  /*3000*/  ISETP.NE.AND P1, PT, R14, RZ, PT ;  /* 0x000000ff0e00720c */ /* 0x000fe40003f25270 */
[----:B------:R-:W-:-:S11]  /*3010*/  ISETP.NE.AND P2, PT, R13, RZ, PT ;  /* 0x000000ff0d00720c */ /* 0x000fd60003f45270 */
[----:B------:R-:W-:Y:S05]  /*3020*/  @!P1 BRA `(.L_x_287) ;  /* 0x0000000000649947 */ /* 0x000fea0003800000 */
[----:B-1----:R-:W-:Y:S01]  /*3030*/  IADD3 R5, PT, PT, R4, R12, RZ ;  /* 0x0000000c04057210 */ /* 0x002fe20007ffe0ff */
[----:B------:R-:W0:Y:S03]  /*3040*/  LDC R16, c[0x0][0x3a8] ;  /* 0x0000ea00ff107b82 */ /* 0x000e260000000800 */
[----:B---3--:R-:W-:-:S05]  /*3050*/  LEA R10, R5, UR8, 0x2 ;  /* 0x00000008050a7c11 */ /* 0x008fca000f8e10ff */
        /* <DEDUP_REMOVED lines=11> */
[----:B------:R-:W3:Y:S01]  /*3110*/  LDL R7, [R10+0x4] ;  /* 0x000004000a077983 */ /* 0x000ee20000100800 */
[----:B------:R-:W-:Y:S01]  /*3120*/  IADD3 R4, PT, PT, R4, 0x2, RZ ;  /* 0x0000000204047810 */ /* 0x000fe20007ffe0ff */
[----:B---3--:R-:W-:-:S05]  /*3130*/  FFMA R9, R7, R16, 1 ;  /* 0x3f80000007097423 */ /* 0x008fca0000000010 */
        /* <DEDUP_REMOVED lines=8> */
.L_x_287:
[----:B------:R-:W-:Y:S05]  /*31c0*/  @!P2 BRA `(.L_x_283) ;  /* 0x000000000038a947 */ /* 0x000fea0003800000 */
[----:B------:R-:W-:Y:S01]  /*31d0*/  IADD3 R12, PT, PT, R4, R12, RZ ;  /* 0x0000000c040c7210 */ /* 0x000fe20007ffe0ff */
[----:B------:R-:W1:Y:S03]  /*31e0*/  LDC R9, c[0x0][0x3a8] ;  /* 0x0000ea00ff097b82 */ /* 0x000e660000000800 */
[----:B------:R-:W-:-:S06]  /*31f0*/  LEA R12, R12, UR8, 0x2 ;  /* 0x000000080c0c7c11 */ /* 0x000fcc000f8e10ff */
[----:B------:R-:W1:Y:S01]  /*3200*/  LDL R12, [R12] ;  /* 0x000000000c0c7983 */ /* 0x000e620000100800 */
[----:B------:R-:W-:Y:S01]  /*3210*/  LEA R4, R4, R1, 0x2 ;  /* 0x0000000104047211 */ /* 0x000fe200078e10ff */
[----:B-1----:R-:W-:-:S05]  /*3220*/  FFMA R5, R12, R9, 1 ;  /* 0x3f8000000c057423 */ /* 0x002fca0000000009 */
[----:B------:R-:W-:-:S13]  /*3230*/  FSETP.GEU.AND P1, PT, |R5|, 1.175494350822287508e-38, PT ;  /* 0x008000000500780b */ /* 0x000fda0003f2e200 */
[----:B------:R-:W-:Y:S01]  /*3240*/  @!P1 FMUL R5, R5, 16777216 ;  /* 0x4b80000005059820 */ /* 0x000fe20000400000 */
[----:B--23--:R-:W-:-:S05]  /*3250*/  @!P1 FMUL R7, R7, 16777216 ;  /* 0x4b80000007079820 */ /* 0x00cfca0000400000 */
[----:B------:R-:W0:Y:S02]  /*3260*/  MUFU.RCP R5, R5 ;  /* 0x0000000500057308 */ /* 0x000e240000001000 */
[----:B0-----:R-:W-:-:S04]  /*3270*/  FMUL R6, R5, R7 ;  /* 0x0000000705067220 */ /* 0x001fc80000400000 */
[----:B------:R-:W-:Y:S01]  /*3280*/  FFMA R11, R6, R9, R11 ;  /* 0x00000009060b7223 */ /* 0x000fe2000000000b */
[----:B------:R0:W-:Y:S04]  /*3290*/  STL [R4], R6 ;  /* 0x0000000604007387 */ /* 0x0001e80000100800 */
[----:B------:R0:W-:Y:S02]  /*32a0*/  STL [R4+0xa0], R11 ;  /* 0x0000a00b04007387 */ /* 0x0001e40000100800 */
.L_x_283:
[----:B------:R-:W5:Y:S01]  /*32b0*/  LDCU UR4, c[0x0][0x3b4] ;  /* 0x00007680ff0477ac */ /* 0x000f620008000800 */
[----:B------:R0:W-:Y:S01]  /*32c0*/  STL.128 [R1+0x140], RZ ;  /* 0x000140ff01007387 */ /* 0x0001e20000100c00 */
[----:B------:R-:W-:-:S03]  /*32d0*/  MOV R27, RZ ;  /* 0x000000ff001b7202 */ /* 0x000fc60000000f00 */
[----:B------:R0:W-:Y:S04]  /*32e0*/  STL.128 [R1+0x1e0], RZ ;  /* 0x0001e0ff01007387 */ /* 0x0001e80000100c00 */
[----:B------:R0:W-:Y:S04]  /*32f0*/  STL.128 [R1+0x150], RZ ;  /* 0x000150ff01007387 */ /* 0x0001e80000100c00 */
[----:B------:R0:W-:Y:S04]  /*3300*/  STL.128 [R1+0x1f0], RZ ;  /* 0x0001f0ff01007387 */ /* 0x0001e80000100c00 */
[----:B------:R0:W-:Y:S01]  /*3310*/  STL.128 [R1+0x160], RZ ;  /* 0x000160ff01007387 */ /* 0x0001e20000100c00 */
[----:B-----5:R-:W-:-:S03]  /*3320*/  UISETP.GT.AND UP0, UPT, UR4, URZ, UPT ;  /* 0x000000ff0400728c */ /* 0x020fc6000bf04270 */
[----:B------:R0:W-:Y:S04]  /*3330*/  STL.128 [R1+0x200], RZ ;  /* 0x000200ff01007387 */ /* 0x0001e80000100c00 */
        /* <DEDUP_REMOVED lines=13> */
[----:B------:R0:W-:Y:S01]  /*3410*/  STL.128 [R1+0x270], RZ ;  /* 0x000270ff01007387 */ /* 0x0001e20000100c00 */
[----:B------:R-:W-:Y:S05]  /*3420*/  BRA.U !UP0, `(.L_x_288) ;  /* 0x0000001108307547 */ /* 0x000fea000b800000 */
[----:B------:R-:W-:Y:S01]  /*3430*/  UISETP.GE.U32.AND UP0, UPT, UR4, 0x8, UPT ;  /* 0x000000080400788c */ /* 0x000fe2000bf06070 */
[----:B012---:R-:W-:Y:S01]  /*3440*/  HFMA2 R8, -RZ, RZ, 0, 0 ;  /* 0x00000000ff087431 */ /* 0x007fe200000001ff */
[----:B------:R-:W-:-:S07]  /*3450*/  MOV R27, RZ ;  /* 0x000000ff001b7202 */ /* 0x000fce0000000f00 */
[----:B------:R-:W-:Y:S05]  /*3460*/  BRA.U !UP0, `(.L_x_289) ;  /* 0x0000000908087547 */ /* 0x000fea000b800000 */
[----:B---34-:R-:W0:Y:S01]  /*3470*/  LDC.64 R4, c[0x0][0x398] ;  /* 0x0000e600ff047b82 */ /* 0x018e220000000a00 */
[----:B------:R-:W-:Y:S02]  /*3480*/  MOV R15, RZ ;  /* 0x000000ff000f7202 */ /* 0x000fe40000000f00 */
[----:B------:R-:W-:-:S05]  /*3490*/  MOV R27, RZ ;  /* 0x000000ff001b7202 */ /* 0x000fca0000000f00 */
[----:B------:R-:W1:Y:S02]  /*34a0*/  LDC.64 R6, c[0x0][0x3a0] ;  /* 0x0000e800ff067b82 */ /* 0x000e640000000a00 */
.L_x_290:
[----:B0-----:R-:W-:-:S05]  /*34b0*/  IMAD.WIDE.U32 R8, R15, 0x4, R4 ;  /* 0x000000040f087825 */ /* 0x001fca00078e0004 */
[----:B------:R-:W2:Y:S01]  /*34c0*/  LDG.E.CONSTANT R12, desc[UR18][R8.64] ;  /* 0x00000012080c7981 */ /* 0x000ea2000c1e9900 */
[----:B-1----:R-:W-:-:S03]  /*34d0*/  IMAD.WIDE.U32 R10, R15, 0x4, R6 ;  /* 0x000000040f0a7825 */ /* 0x002fc600078e0006 */
[----:B------:R-:W3:Y:S04]  /*34e0*/  LDG.E.CONSTANT R26, desc[UR18][R8.64+0x4] ;  /* 0x00000412081a7981 */ /* 0x000ee8000c1e9900 */
[----:B------:R-:W4:Y:S04]  /*34f0*/  LDG.E.CONSTANT R21, desc[UR18][R10.64] ;  /* 0x000000120a157981 */ /* 0x000f28000c1e9900 */
[----:B------:R-:W5:Y:S04]  /*3500*/  LDG.E.CONSTANT R28, desc[UR18][R10.64+0x4] ;  /* 0x000004120a1c7981 */ /* 0x000f68000c1e9900 */
[----:B------:R-:W5:Y:S04]  /*3510*/  LDG.E.CONSTANT R25, desc[UR18][R10.64+0x8] ;  /* 0x000008120a197981 */ /* 0x000f68000c1e9900 */
[----:B------:R-:W5:Y:S01]  /*3520*/  LDG.E.CONSTANT R29, desc[UR18][R8.64+0x10] ;  /* 0x00001012081d7981 */ /* 0x000f62000c1e9900 */
[----:B--2---:R-:W-:-:S05]  /*3530*/  LEA R17, R12, R1, 0x2 ;  /* 0x000000010c117211 */ /* 0x004fca00078e10ff */
[----:B------:R-:W4:Y:S04]  /*3540*/  LDL R16, [R17+-0x4] ;  /* 0xfffffc0011107983 */ /* 0x000f280000100800 */
[----:B------:R-:W4:Y:S02]  /*3550*/  LDL R19, [R17+0x9c] ;  /* 0x00009c0011137983 */ /* 0x000f240000100800 */
[----:B----4-:R-:W-:-:S05]  /*3560*/  FFMA R16, R21, R19, R16 ;  /* 0x0000001315107223 */ /* 0x010fca0000000010 */
[----:B------:R-:W-:-:S13]  /*3570*/  FSETP.GEU.AND P1, PT, R16, 1, PT ;  /* 0x3f8000001000780b */ /* 0x000fda0003f2e000 */
[----:B------:R-:W2:Y:S04]  /*3580*/  @!P1 LDL R12, [R17+0x1dc] ;  /* 0x0001dc00110c9983 */ /* 0x000ea80000100800 */
[----:B------:R-:W4:Y:S01]  /*3590*/  @!P1 LDL R18, [R17+0x13c] ;  /* 0x00013c0011129983 */ /* 0x000f220000100800 */
[----:B--2---:R-:W-:Y:S01]  /*35a0*/  @!P1 FFMA R22, R21, -100, R12 ;  /* 0xc2c8000015169823 */ /* 0x004fe2000000000c */
[----:B----4-:R-:W-:Y:S01]  /*35b0*/  @!P1 FADD R24, R18, -100 ;  /* 0xc2c8000012189421 */ /* 0x010fe20000000000 */
[----:B---3--:R-:W-:-:S03]  /*35c0*/  LEA R18, R26, R1, 0x2 ;  /* 0x000000011a127211 */ /* 0x008fc600078e10ff */
[----:B------:R-:W-:Y:S04]  /*35d0*/  @!P1 STL [R17+0x1dc], R22 ;  /* 0x0001dc1611009387 */ /* 0x000fe80000100800 */
[----:B------:R0:W-:Y:S04]  /*35e0*/  @!P1 STL [R17+0x13c], R24 ;  /* 0x00013c1811009387 */ /* 0x0001e80000100800 */
[----:B------:R-:W5:Y:S04]  /*35f0*/  LDL R12, [R18+-0x4] ;  /* 0xfffffc00120c7983 */ /* 0x000f680000100800 */
[----:B------:R-:W5:Y:S04]  /*3600*/  LDL R19, [R18+0x9c] ;  /* 0x00009c0012137983 */ /* 0x000f680000100800 */
[----:B------:R-:W2:Y:S01]  /*3610*/  LDG.E.CONSTANT R26, desc[UR18][R8.64+0x8] ;  /* 0x00000812081a7981 */ /* 0x000ea2000c1e9900 */
[----:B-----5:R-:W-:-:S05]  /*3620*/  FFMA R12, R28, R19, R12 ;  /* 0x000000131c0c7223 */ /* 0x020fca000000000c */
[----:B------:R-:W-:-:S13]  /*3630*/  FSETP.GEU.AND P6, PT, R12, 1, PT ;  /* 0x3f8000000c00780b */ /* 0x000fda0003fce000 */
[----:B------:R-:W3:Y:S04]  /*3640*/  @!P6 LDL R19, [R18+0x1dc] ;  /* 0x0001dc001213e983 */ /* 0x000ee80000100800 */
[----:B------:R-:W4:Y:S01]  /*3650*/  @!P6 LDL R23, [R18+0x13c] ;  /* 0x00013c001217e983 */ /* 0x000f220000100800 */
[----:B---3--:R-:W-:Y:S01]  /*3660*/  @!P6 FFMA R21, R28, -100, R19 ;  /* 0xc2c800001c15e823 */ /* 0x008fe20000000013 */
[----:B--2---:R-:W-:Y:S02]  /*3670*/  LEA R19, R26, R1, 0x2 ;  /* 0x000000011a137211 */ /* 0x004fe400078e10ff */
[----:B------:R-:W2:Y:S01]  /*3680*/  LDG.E.CONSTANT R26, desc[UR18][R8.64+0xc] ;  /* 0x00000c12081a7981 */ /* 0x000ea2000c1e9900 */
[----:B----4-:R-:W-:-:S03]  /*3690*/  @!P6 FADD R23, R23, -100 ;  /* 0xc2c800001717e421 */ /* 0x010fc60000000000 */
[----:B------:R2:W-:Y:S04]  /*36a0*/  @!P6 STL [R18+0x1dc], R21 ;  /* 0x0001dc151200e387 */ /* 0x0005e80000100800 */
[----:B------:R1:W-:Y:S04]  /*36b0*/  @!P6 STL [R18+0x13c], R23 ;  /* 0x00013c171200e387 */ /* 0x0003e80000100800 */
[----:B0-----:R-:W3:Y:S04]  /*36c0*/  LDL R17, [R19+-0x4] ;  /* 0xfffffc0013117983 */ /* 0x001ee80000100800 */
[----:B------:R-:W3:Y:S02]  /*36d0*/  LDL R22, [R19+0x9c] ;  /* 0x00009c0013167983 */ /* 0x000ee40000100800 */
[----:B---3--:R-:W-:-:S05]  /*36e0*/  FFMA R17, R25, R22, R17 ;  /* 0x0000001619117223 */ /* 0x008fca0000000011 */
[----:B------:R-:W-:-:S13]  /*36f0*/  FSETP.GEU.AND P5, PT, R17, 1, PT ;  /* 0x3f8000001100780b */ /* 0x000fda0003fae000 */
[----:B------:R-:W3:Y:S04]  /*3700*/  @!P5 LDL R22, [R19+0x1dc] ;  /* 0x0001dc001316d983 */ /* 0x000ee80000100800 */
[----:B------:R-:W4:Y:S01]  /*3710*/  @!P5 LDL R24, [R19+0x13c] ;  /* 0x00013c001318d983 */ /* 0x000f220000100800 */
[----:B--2---:R-:W-:-:S03]  /*3720*/  LEA R21, R26, R1, 0x2 ;  /* 0x000000011a157211 */ /* 0x004fc600078e10ff */
[----:B------:R-:W2:Y:S01]  /*3730*/  LDG.E.CONSTANT R26, desc[UR18][R10.64+0xc] ;  /* 0x00000c120a1a7981 */ /* 0x000ea2000c1e9900 */
[----:B---3--:R-:W-:Y:S01]  /*3740*/  @!P5 FFMA R22, R25, -100, R22 ;  /* 0xc2c800001916d823 */ /* 0x008fe20000000016 */
[----:B----4-:R-:W-:-:S04]  /*3750*/  @!P5 FADD R24, R24, -100 ;  /* 0xc2c800001818d421 */ /* 0x010fc80000000000 */
[----:B------:R0:W-:Y:S04]  /*3760*/  @!P5 STL [R19+0x1dc], R22 ;  /* 0x0001dc161300d387 */ /* 0x0001e80000100800 */
[----:B------:R3:W-:Y:S04]  /*3770*/  @!P5 STL [R19+0x13c], R24 ;  /* 0x00013c181300d387 */ /* 0x0007e80000100800 */
[----:B-1----:R-:W2:Y:S04]  /*3780*/  LDL R18, [R21+-0x4] ;  /* 0xfffffc0015127983 */ /* 0x002ea80000100800 */
[----:B------:R-:W2:Y:S02]  /*3790*/  LDL R23, [R21+0x9c] ;  /* 0x00009c0015177983 */ /* 0x000ea40000100800 */
[----:B--2---:R-:W-:-:S05]  /*37a0*/  FFMA R18, R26, R23, R18 ;  /* 0x000000171a127223 */ /* 0x004fca0000000012 */
[----:B------:R-:W-:-:S13]  /*37b0*/  FSETP.GEU.AND P4, PT, R18, 1, PT ;  /* 0x3f8000001200780b */ /* 0x000fda0003f8e000 */
[----:B------:R-:W2:Y:S04]  /*37c0*/  @!P4 LDL R23, [R21+0x1dc] ;  /* 0x0001dc001517c983 */ /* 0x000ea80000100800 */
[----:B------:R-:W4:Y:S01]  /*37d0*/  @!P4 LDL R25, [R21+0x13c] ;  /* 0x00013c001519c983 */ /* 0x000f220000100800 */
[----:B0-----:R-:W-:Y:S01]  /*37e0*/  LEA R22, R29, R1, 0x2 ;  /* 0x000000011d167211 */ /* 0x001fe200078e10ff */
[----:B--2---:R-:W-:Y:S01]  /*37f0*/  @!P4 FFMA R26, R26, -100, R23 ;  /* 0xc2c800001a1ac823 */ /* 0x004fe20000000017 */
[----:B----4-:R-:W-:-:S04]  /*3800*/  @!P4 FADD R28, R25, -100 ;  /* 0xc2c80000191cc421 */ /* 0x010fc80000000000 */
[----:B------:R0:W-:Y:S04]  /*3810*/  @!P4 STL [R21+0x1dc], R26 ;  /* 0x0001dc1a1500c387 */ /* 0x0001e80000100800 */
[----:B------:R1:W-:Y:S04]  /*3820*/  @!P4 STL [R21+0x13c], R28 ;  /* 0x00013c1c1500c387 */ /* 0x0003e80000100800 */
[----:B------:R-:W2:Y:S04]  /*3830*/  LDG.E.CONSTANT R25, desc[UR18][R10.64+0x10] ;  /* 0x000010120a197981 */ /* 0x000ea8000c1e9900 */
[----:B---3--:R-:W2:Y:S04]  /*3840*/  LDL R19, [R22+-0x4] ;  /* 0xfffffc0016137983 */ /* 0x008ea80000100800 */
[----:B------:R-:W2:Y:S04]  /*3850*/  LDL R24, [R22+0x9c] ;  /* 0x00009c0016187983 */ /* 0x000ea80000100800 */
[----:B0-----:R-:W3:Y:S01]  /*3860*/  LDG.E.CONSTANT R26, desc[UR18][R8.64+0x14] ;  /* 0x00001412081a7981 */ /* 0x001ee2000c1e9900 */
[----:B--2---:R-:W-:-:S05]  /*3870*/  FFMA R19, R25, R24, R19 ;  /* 0x0000001819137223 */ /* 0x004fca0000000013 */
[----:B------:R-:W-:-:S13]  /*3880*/  FSETP.GEU.AND P3, PT, R19, 1, PT ;  /* 0x3f8000001300780b */ /* 0x000fda0003f6e000 */
[----:B------:R-:W2:Y:S04]  /*3890*/  @!P3 LDL R23, [R22+0x1dc] ;  /* 0x0001dc001617b983 */ /* 0x000ea80000100800 */
[----:B------:R-:W4:Y:S01]  /*38a0*/  @!P3 LDL R24, [R22+0x13c] ;  /* 0x00013c001618b983 */ /* 0x000f220000100800 */
[----:B--2---:R-:W-:Y:S01]  /*38b0*/  @!P3 FFMA R25, R25, -100, R23 ;  /* 0xc2c800001919b823 */ /* 0x004fe20000000017 */
[----:B---3--:R-:W-:Y:S01]  /*38c0*/  LEA R23, R26, R1, 0x2 ;  /* 0x000000011a177211 */ /* 0x008fe200078e10ff */
[----:B----4-:R-:W-:-:S03]  /*38d0*/  @!P3 FADD R29, R24, -100 ;  /* 0xc2c80000181db421 */ /* 0x010fc60000000000 */
[----:B------:R-:W-:Y:S04]  /*38e0*/  @!P3 STL [R22+0x1dc], R25 ;  /* 0x0001dc191600b387 */ /* 0x000fe80000100800 */
[----:B------:R0:W-:Y:S04]  /*38f0*/  @!P3 STL [R22+0x13c], R29 ;  /* 0x00013c1d1600b387 */ /* 0x0001e80000100800 */
[----:B------:R-:W2:Y:S04]  /*3900*/  LDG.E.CONSTANT R24, desc[UR18][R10.64+0x14] ;  /* 0x000014120a187981 */ /* 0x000ea8000c1e9900 */
[----:B-1----:R-:W2:Y:S04]  /*3910*/  LDL R21, [R23+-0x4] ;  /* 0xfffffc0017157983 */ /* 0x002ea80000100800 */
[----:B------:R-:W2:Y:S01]  /*3920*/  LDL R26, [R23+0x9c] ;  /* 0x00009c00171a7983 */ /* 0x000ea20000100800 */
[----:B------:R-:W-:-:S03]  /*3930*/  FADD R16, R16, -1 ;  /* 0xbf80000010107421 */ /* 0x000fc60000000000 */
[----:B0-----:R-:W3:Y:S01]  /*3940*/  LDG.E.CONSTANT R22, desc[UR18][R10.64+0x18] ;  /* 0x000018120a167981 */ /* 0x001ee2000c1e9900 */
[----:B--2---:R-:W-:Y:S01]  /*3950*/  FFMA R21, R24, R26, R21 ;  /* 0x0000001a18157223 */ /* 0x004fe20000000015 */
[----:B------:R-:W-:Y:S02]  /*3960*/  @!P1 FFMA R27, R16, -100, R27 ;  /* 0xc2c80000101b9823 */ /* 0x000fe4000000001b */
[----:B------:R-:W2:Y:S02]  /*3970*/  LDG.E.CONSTANT R26, desc[UR18][R8.64+0x18] ;  /* 0x00001812081a7981 */ /* 0x000ea4000c1e9900 */
[----:B------:R-:W-:Y:S02]  /*3980*/  FSETP.GEU.AND P2, PT, R21, 1, PT ;  /* 0x3f8000001500780b */ /* 0x000fe40003f4e000 */
[----:B------:R-:W4:Y:S04]  /*3990*/  LDG.E.CONSTANT R10, desc[UR18][R10.64+0x1c] ;  /* 0x00001c120a0a7981 */ /* 0x000f28000c1e9900 */
[----:B------:R-:W5:Y:S07]  /*39a0*/  LDG.E.CONSTANT R8, desc[UR18][R8.64+0x1c] ;  /* 0x00001c1208087981 */ /* 0x000f6e000c1e9900 */
[----:B------:R-:W3:Y:S04]  /*39b0*/  @!P2 LDL R28, [R23+0x1dc] ;  /* 0x0001dc00171ca983 */ /* 0x000ee80000100800 */
[----:B------:R-:W4:Y:S01]  /*39c0*/  @!P2 LDL R25, [R23+0x13c] ;  /* 0x00013c001719a983 */ /* 0x000f220000100800 */
[----:B--2---:R-:W-:Y:S01]  /*39d0*/  LEA R26, R26, R1, 0x2 ;  /* 0x000000011a1a7211 */ /* 0x004fe200078e10ff */
[----:B---3--:R-:W-:Y:S01]  /*39e0*/  @!P2 FFMA R28, R24, -100, R28 ;  /* 0xc2c80000181ca823 */ /* 0x008fe2000000001c */
[----:B----4-:R-:W-:-:S04]  /*39f0*/  @!P2 FADD R24, R25, -100 ;  /* 0xc2c800001918a421 */ /* 0x010fc80000000000 */
[----:B------:R-:W-:Y:S04]  /*3a00*/  @!P2 STL [R23+0x1dc], R28 ;  /* 0x0001dc1c1700a387 */ /* 0x000fe80000100800 */
[----:B------:R0:W-:Y:S04]  /*3a10*/  @!P2 STL [R23+0x13c], R24 ;  /* 0x00013c181700a387 */ /* 0x0001e80000100800 */
[----:B------:R-:W2:Y:S04]  /*3a20*/  LDL R25, [R26+-0x4] ;  /* 0xfffffc001a197983 */ /* 0x000ea80000100800 */
[----:B------:R-:W2:Y:S02]  /*3a30*/  LDL R16, [R26+0x9c] ;  /* 0x00009c001a107983 */ /* 0x000ea40000100800 */
[----:B--2---:R-:W-:-:S05]  /*3a40*/  FFMA R16, R22, R16, R25 ;  /* 0x0000001016107223 */ /* 0x004fca0000000019 */
[----:B------:R-:W-:-:S13]  /*3a50*/  FSETP.GEU.AND P1, PT, R16, 1, PT ;  /* 0x3f8000001000780b */ /* 0x000fda0003f2e000 */
[----:B------:R-:W2:Y:S04]  /*3a60*/  @!P1 LDL R25, [R26+0x1dc] ;  /* 0x0001dc001a199983 */ /* 0x000ea80000100800 */
[----:B0-----:R-:W3:Y:S01]  /*3a70*/  @!P1 LDL R23, [R26+0x13c] ;  /* 0x00013c001a179983 */ /* 0x001ee20000100800 */
[----:B--2---:R-:W-:Y:S01]  /*3a80*/  @!P1 FFMA R25, R22, -100, R25 ;  /* 0xc2c8000016199823 */ /* 0x004fe20000000019 */
[----:B-----5:R-:W-:Y:S01]  /*3a90*/  LEA R22, R8, R1, 0x2 ;  /* 0x0000000108167211 */ /* 0x020fe200078e10ff */
[----:B---3--:R-:W-:-:S03]  /*3aa0*/  @!P1 FADD R23, R23, -100 ;  /* 0xc2c8000017179421 */ /* 0x008fc60000000000 */
[----:B------:R2:W-:Y:S04]  /*3ab0*/  @!P1 STL [R26+0x1dc], R25 ;  /* 0x0001dc191a009387 */ /* 0x0005e80000100800 */
[----:B------:R2:W-:Y:S04]  /*3ac0*/  @!P1 STL [R26+0x13c], R23 ;  /* 0x00013c171a009387 */ /* 0x0005e80000100800 */
[----:B------:R-:W3:Y:S04]  /*3ad0*/  LDL R29, [R22+-0x4] ;  /* 0xfffffc00161d7983 */ /* 0x000ee80000100800 */
[----:B------:R-:W3:Y:S01]  /*3ae0*/  LDL R24, [R22+0x9c] ;  /* 0x00009c0016187983 */ /* 0x000ee20000100800 */
[----:B------:R-:W-:-:S04]  /*3af0*/  FADD R12, R12, -1 ;  /* 0xbf8000000c0c7421 */ /* 0x000fc80000000000 */
[----:B------:R-:W-:Y:S01]  /*3b00*/  @!P6 FFMA R27, R12, -100, R27 ;  /* 0xc2c800000c1be823 */ /* 0x000fe2000000001b */
[----:B---3--:R-:W-:-:S05]  /*3b10*/  FFMA R8, R10, R24, R29 ;  /* 0x000000180a087223 */ /* 0x008fca000000001d */
[----:B------:R-:W-:-:S13]  /*3b20*/  FSETP.GEU.AND P6, PT, R8, 1, PT ;  /* 0x3f8000000800780b */ /* 0x000fda0003fce000 */
[----:B------:R-:W3:Y:S04]  /*3b30*/  @!P6 LDL R9, [R22+0x1dc] ;  /* 0x0001dc001609e983 */ /* 0x000ee80000100800 */
[----:B------:R-:W4:Y:S01]  /*3b40*/  @!P6 LDL R12, [R22+0x13c] ;  /* 0x00013c00160ce983 */ /* 0x000f220000100800 */
[----:B------:R-:W-:Y:S01]  /*3b50*/  FADD R24, R17, -1 ;  /* 0xbf80000011187421 */ /* 0x000fe20000000000 */
[----:B------:R-:W-:-:S03]  /*3b60*/  FADD R18, R18, -1 ;  /* 0xbf80000012127421 */ /* 0x000fc60000000000 */
[----:B------:R-:W-:-:S04]  /*3b70*/  @!P5 FFMA R27, R24, -100, R27 ;  /* 0xc2c80000181bd823 */ /* 0x000fc8000000001b */
[----:B------:R-:W-:Y:S01]  /*3b80*/  @!P4 FFMA R27, R18, -100, R27 ;  /* 0xc2c80000121bc823 */ /* 0x000fe2000000001b */
[----:B------:R-:W-:Y:S01]  /*3b90*/  IADD3 R15, PT, PT, R15, 0x8, RZ ;  /* 0x000000080f0f7810 */ /* 0x000fe20007ffe0ff */
[----:B------:R-:W-:Y:S01]  /*3ba0*/  FADD R16, R16, -1 ;  /* 0xbf80000010107421 */ /* 0x000fe20000000000 */
[----:B------:R-:W-:Y:S01]  /*3bb0*/  FADD R8, R8, -1 ;  /* 0xbf80000008087421 */ /* 0x000fe20000000000 */
[----:B---3--:R-:W-:Y:S01]  /*3bc0*/  @!P6 FFMA R9, R10, -100, R9 ;  /* 0xc2c800000a09e823 */ /* 0x008fe20000000009 */
[----:B------:R-:W-:Y:S01]  /*3bd0*/  FADD R10, R19, -1 ;  /* 0xbf800000130a7421 */ /* 0x000fe20000000000 */
[----:B----4-:R-:W-:-:S03]  /*3be0*/  @!P6 FADD R11, R12, -100 ;  /* 0xc2c800000c0be421 */ /* 0x010fc60000000000 */
[----:B------:R-:W-:Y:S01]  /*3bf0*/  @!P3 FFMA R27, R10, -100, R27 ;  /* 0xc2c800000a1bb823 */ /* 0x000fe2000000001b */
[----:B------:R2:W-:Y:S01]  /*3c00*/  @!P6 STL [R22+0x1dc], R9 ;  /* 0x0001dc091600e387 */ /* 0x0005e20000100800 */
[----:B------:R-:W-:-:S03]  /*3c10*/  FADD R10, R21, -1 ;  /* 0xbf800000150a7421 */ /* 0x000fc60000000000 */
[----:B------:R2:W-:Y:S01]  /*3c20*/  @!P6 STL [R22+0x13c], R11 ;  /* 0x00013c0b1600e387 */ /* 0x0005e20000100800 */
[----:B------:R-:W-:Y:S01]  /*3c30*/  @!P2 FFMA R27, R10, -100, R27 ;  /* 0xc2c800000a1ba823 */ /* 0x000fe2000000001b */
[----:B------:R-:W-:-:S03]  /*3c40*/  ISETP.NE.AND P2, PT, R15, UR6, PT ;  /* 0x000000060f007c0c */ /* 0x000fc6000bf45270 */
[----:B------:R-:W-:-:S04]  /*3c50*/  @!P1 FFMA R27, R16, -100, R27 ;  /* 0xc2c80000101b9823 */ /* 0x000fc8000000001b */
[----:B------:R-:W-:-:S06]  /*3c60*/  @!P6 FFMA R27, R8, -100, R27 ;  /* 0xc2c80000081be823 */ /* 0x000fcc000000001b */
[----:B--2---:R-:W-:Y:S05]  /*3c70*/  @P2 BRA `(.L_x_290) ;  /* 0xfffffff8000c2947 */ /* 0x004fea000383ffff */
[----:B------:R-:W-:-:S07]  /*3c80*/  MOV R8, UR6 ;  /* 0x0000000600087c02 */ /* 0x000fce0008000f00 */
.L_x_289:
[----:B------:R-:W-:Y:S01]  /*3c90*/  UISETP.NE.AND UP0, UPT, UR27, URZ, UPT ;  /* 0x000000ff1b00728c */ /* 0x000fe2000bf05270 */
[----:B------:R-:W-:Y:S08]  /*3ca0*/  BSSY.RECONVERGENT B1, `(.L_x_288) ;  /* 0x0000084000017945 */ /* 0x000ff00003800200 */
[----:B------:R-:W-:Y:S05]  /*3cb0*/  BRA.U !UP0, `(.L_x_291) ;  /* 0x0000000908087547 */ /* 0x000fea000b800000 */
[----:B------:R-:W-:Y:S02]  /*3cc0*/  UIADD3 UR4, UPT, UPT, UR27, -0x1, URZ ;  /* 0xffffffff1b047890 */ /* 0x000fe4000fffe0ff */
[----:B------:R-:W-:Y:S02]  /*3cd0*/  UISETP.NE.AND UP1, UPT, UR26, URZ, UPT ;  /* 0x000000ff1a00728c */ /* 0x000fe4000bf25270 */
[----:B------:R-:W-:-:S09]  /*3ce0*/  UISETP.GE.U32.AND UP0, UPT, UR4, 0x3, UPT ;  /* 0x000000030400788c */ /* 0x000fd2000bf06070 */
[----:B------:R-:W-:Y:S05]  /*3cf0*/  BRA.U !UP0, `(.L_x_292) ;  /* 0x0000000508047547 */ /* 0x000fea000b800000 */
[----:B---3--:R-:W0:Y:S08]  /*3d00*/  LDC.64 R6, c[0x0][0x398] ;  /* 0x0000e600ff067b82 */ /* 0x008e300000000a00 */
[----:B----4-:R-:W1:Y:S01]  /*3d10*/  LDC.64 R4, c[0x0][0x3a0] ;  /* 0x0000e800ff047b82 */ /* 0x010e620000000a00 */
[----:B0-----:R-:W-:-:S05]  /*3d20*/  IMAD.WIDE.U32 R6, R8, 0x4, R6 ;  /* 0x0000000408067825 */ /* 0x001fca00078e0006 */
[----:B------:R-:W2:Y:S01]  /*3d30*/  LDG.E.CONSTANT R10, desc[UR18][R6.64] ;  /* 0x00000012060a7981 */ /* 0x000ea2000c1e9900 */
[----:B-1----:R-:W-:-:S03]  /*3d40*/  IMAD.WIDE.U32 R4, R8, 0x4, R4 ;  /* 0x0000000408047825 */ /* 0x002fc600078e0004 */
[----:B------:R-:W3:Y:S04]  /*3d50*/  LDG.E.CONSTANT R18, desc[UR18][R6.64+0x4] ;  /* 0x0000041206127981 */ /* 0x000ee8000c1e9900 */
[----:B------:R-:W4:Y:S04]  /*3d60*/  LDG.E.CONSTANT R17, desc[UR18][R4.64] ;  /* 0x0000001204117981 */ /* 0x000f28000c1e9900 */
[----:B------:R-:W5:Y:S04]  /*3d70*/  LDG.E.CONSTANT R24, desc[UR18][R4.64+0x4] ;  /* 0x0000041204187981 */ /* 0x000f68000c1e9900 */
[----:B------:R-:W5:Y:S04]  /*3d80*/  LDG.E.CONSTANT R22, desc[UR18][R6.64+0x8] ;  /* 0x0000081206167981 */ /* 0x000f68000c1e9900 */
        /* <DEDUP_REMOVED lines=10> */
[----:B---3--:R-:W-:Y:S01]  /*3e30*/  LEA R18, R18, R1, 0x2 ;  /* 0x0000000112127211 */ /* 0x008fe200078e10ff */
[----:B--2---:R-:W-:Y:S01]  /*3e40*/  @!P1 FFMA R12, R17, -100, R10 ;  /* 0xc2c80000110c9823 */ /* 0x004fe2000000000a */
[----:B----4-:R-:W-:-:S04]  /*3e50*/  @!P1 FADD R16, R15, -100 ;  /* 0xc2c800000f109421 */ /* 0x010fc80000000000 */
[----:B------:R0:W-:Y:S04]  /*3e60*/  @!P1 STL [R11+0x1dc], R12 ;  /* 0x0001dc0c0b009387 */ /* 0x0001e80000100800 */
[----:B------:R1:W-:Y:S04]  /*3e70*/  @!P1 STL [R11+0x13c], R16 ;  /* 0x00013c100b009387 */ /* 0x0003e80000100800 */
[----:B------:R-:W5:Y:S04]  /*3e80*/  LDL R10, [R18+-0x4] ;  /* 0xfffffc00120a7983 */ /* 0x000f680000100800 */
[----:B------:R-:W5:Y:S02]  /*3e90*/  LDL R15, [R18+0x9c] ;  /* 0x00009c00120f7983 */ /* 0x000f640000100800 */
[----:B-----5:R-:W-:-:S05]  /*3ea0*/  FFMA R10, R24, R15, R10 ;  /* 0x0000000f180a7223 */ /* 0x020fca000000000a */
[----:B------:R-:W-:-:S13]  /*3eb0*/  FSETP.GEU.AND P2, PT, R10, 1, PT ;  /* 0x3f8000000a00780b */ /* 0x000fda0003f4e000 */
[----:B------:R-:W2:Y:S04]  /*3ec0*/  @!P2 LDL R15, [R18+0x1dc] ;  /* 0x0001dc00120fa983 */ /* 0x000ea80000100800 */
[----:B------:R-:W3:Y:S01]  /*3ed0*/  @!P2 LDL R17, [R18+0x13c] ;  /* 0x00013c001211a983 */ /* 0x000ee20000100800 */
[----:B0-----:R-:W-:Y:S01]  /*3ee0*/  LEA R12, R22, R1, 0x2 ;  /* 0x00000001160c7211 */ /* 0x001fe200078e10ff */
[----:B--2---:R-:W-:Y:S01]  /*3ef0*/  @!P2 FFMA R15, R24, -100, R15 ;  /* 0xc2c80000180fa823 */ /* 0x004fe2000000000f */
[----:B---3--:R-:W-:-:S04]  /*3f00*/  @!P2 FADD R17, R17, -100 ;  /* 0xc2c800001111a421 */ /* 0x008fc80000000000 */
[----:B------:R0:W-:Y:S04]  /*3f10*/  @!P2 STL [R18+0x1dc], R15 ;  /* 0x0001dc0f1200a387 */ /* 0x0001e80000100800 */
[----:B------:R2:W-:Y:S04]  /*3f20*/  @!P2 STL [R18+0x13c], R17 ;  /* 0x00013c111200a387 */ /* 0x0005e80000100800 */
[----:B-1----:R-:W3:Y:S04]  /*3f30*/  LDL R11, [R12+-0x4] ;  /* 0xfffffc000c0b7983 */ /* 0x002ee80000100800 */
[----:B------:R-:W3:Y:S02]  /*3f40*/  LDL R16, [R12+0x9c] ;  /* 0x00009c000c107983 */ /* 0x000ee40000100800 */
[----:B---3--:R-:W-:-:S05]  /*3f50*/  FFMA R11, R19, R16, R11 ;  /* 0x00000010130b7223 */ /* 0x008fca000000000b */
[----:B------:R-:W-:-:S13]  /*3f60*/  FSETP.GEU.AND P3, PT, R11, 1, PT ;  /* 0x3f8000000b00780b */ /* 0x000fda0003f6e000 */
[----:B------:R-:W3:Y:S04]  /*3f70*/  @!P3 LDL R16, [R12+0x1dc] ;  /* 0x0001dc000c10b983 */ /* 0x000ee80000100800 */
[----:B------:R-:W4:Y:S01]  /*3f80*/  @!P3 LDL R21, [R12+0x13c] ;  /* 0x00013c000c15b983 */ /* 0x000f220000100800 */
[----:B0-----:R-:W-:Y:S01]  /*3f90*/  LEA R15, R6, R1, 0x2 ;  /* 0x00000001060f7211 */ /* 0x001fe200078e10ff */
[----:B---3--:R-:W-:Y:S01]  /*3fa0*/  @!P3 FFMA R19, R19, -100, R16 ;  /* 0xc2c800001313b823 */ /* 0x008fe20000000010 */
[----:B----4-:R-:W-:-:S04]  /*3fb0*/  @!P3 FADD R21, R21, -100 ;  /* 0xc2c800001515b421 */ /* 0x010fc80000000000 */
[----:B------:R0:W-:Y:S04]  /*3fc0*/  @!P3 STL [R12+0x1dc], R19 ;  /* 0x0001dc130c00b387 */ /* 0x0001e80000100800 */
[----:B------:R0:W-:Y:S04]  /*3fd0*/  @!P3 STL [R12+0x13c], R21 ;  /* 0x00013c150c00b387 */ /* 0x0001e80000100800 */
[----:B------:R-:W3:Y:S04]  /*3fe0*/  LDL R16, [R15+-0x4] ;  /* 0xfffffc000f107983 */ /* 0x000ee80000100800 */
[----:B--2---:R-:W3:Y:S02]  /*3ff0*/  LDL R17, [R15+0x9c] ;  /* 0x00009c000f117983 */ /* 0x004ee40000100800 */
[----:B---3--:R-:W-:-:S05]  /*4000*/  FFMA R16, R5, R17, R16 ;  /* 0x0000001105107223 */ /* 0x008fca0000000010 */
[----:B------:R-:W-:-:S13]  /*4010*/  FSETP.GEU.AND P4, PT, R16, 1, PT ;  /* 0x3f8000001000780b */ /* 0x000fda0003f8e000 */
[----:B------:R-:W2:Y:S04]  /*4020*/  @!P4 LDL R6, [R15+0x1dc] ;  /* 0x0001dc000f06c983 */ /* 0x000ea80000100800 */
[----:B------:R-:W3:Y:S01]  /*4030*/  @!P4 LDL R7, [R15+0x13c] ;  /* 0x00013c000f07c983 */ /* 0x000ee20000100800 */
[----:B------:R-:W-:Y:S01]  /*4040*/  FADD R4, R9, -1 ;  /* 0xbf80000009047421 */ /* 0x000fe20000000000 */
[----:B------:R-:W-:-:S03]  /*4050*/  FADD R10, R10, -1 ;  /* 0xbf8000000a0a7421 */ /* 0x000fc60000000000 */
[----:B------:R-:W-:Y:S01]  /*4060*/  @!P1 FFMA R27, R4, -100, R27 ;  /* 0xc2c80000041b9823 */ /* 0x000fe2000000001b */
[----:B------:R-:W-:-:S03]  /*4070*/  FADD R4, R11, -1 ;  /* 0xbf8000000b047421 */ /* 0x000fc60000000000 */
[----:B------:R-:W-:Y:S01]  /*4080*/  @!P2 FFMA R27, R10, -100, R27 ;  /* 0xc2c800000a1ba823 */ /* 0x000fe2000000001b */
[----:B------:R-:W-:-:S03]  /*4090*/  FADD R16, R16, -1 ;  /* 0xbf80000010107421 */ /* 0x000fc60000000000 */
[----:B------:R-:W-:Y:S01]  /*40a0*/  @!P3 FFMA R27, R4, -100, R27 ;  /* 0xc2c80000041bb823 */ /* 0x000fe2000000001b */
[----:B------:R-:W-:-:S03]  /*40b0*/  IADD3 R8, PT, PT, R8, 0x4, RZ ;  /* 0x0000000408087810 */ /* 0x000fc60007ffe0ff */
[----:B------:R-:W-:Y:S01]  /*40c0*/  @!P4 FFMA R27, R16, -100, R27 ;  /* 0xc2c80000101bc823 */ /* 0x000fe2000000001b */
[----:B--2---:R-:W-:Y:S01]  /*40d0*/  @!P4 FFMA R6, R5, -100, R6 ;  /* 0xc2c800000506c823 */ /* 0x004fe20000000006 */
[----:B---3--:R-:W-:-:S04]  /*40e0*/  @!P4 FADD R18, R7, -100 ;  /* 0xc2c800000712c421 */ /* 0x008fc80000000000 */
[----:B------:R0:W-:Y:S04]  /*40f0*/  @!P4 STL [R15+0x1dc], R6 ;  /* 0x0001dc060f00c387 */ /* 0x0001e80000100800 */
[----:B------:R0:W-:Y:S02]  /*4100*/  @!P4 STL [R15+0x13c], R18 ;  /* 0x00013c120f00c387 */ /* 0x0001e40000100800 */
.L_x_292:
[----:B------:R-:W-:Y:S05]  /*4110*/  BRA.U !UP1, `(.L_x_291) ;  /* 0x0000000109f07547 */ /* 0x000fea000b800000 */
[----:B------:R-:W1:Y:S01]  /*4120*/  LDCU UR4, c[0x0][0x3b4] ;  /* 0x00007680ff0477ac */ /* 0x000e620008000800 */
[----:B------:R-:W-:Y:S02]  /*4130*/  UISETP.NE.AND UP0, UPT, UR26, 0x1, UPT ;  /* 0x000000011a00788c */ /* 0x000fe4000bf05270 */
[----:B-1----:R-:W-:-:S07]  /*4140*/  ULOP3.LUT UP1, URZ, UR4, 0x1, URZ, 0xc0, !UPT ;  /* 0x0000000104ff7892 */ /* 0x002fce000f82c0ff */
[----:B------:R-:W-:Y:S05]  /*4150*/  BRA.U !UP0, `(.L_x_293) ;  /* 0x00000001088c7547 */ /* 0x000fea000b800000 */
[----:B---34-:R-:W1:Y:S08]  /*4160*/  LDC.64 R4, c[0x0][0x398] ;  /* 0x0000e600ff047b82 */ /* 0x018e700000000a00 */
[----:B0-----:R-:W0:Y:S01]  /*4170*/  LDC.64 R6, c[0x0][0x3a0] ;  /* 0x0000e800ff067b82 */ /* 0x001e220000000a00 */
[----:B-1----:R-:W-:-:S05]  /*4180*/  IMAD.WIDE.U32 R4, R8, 0x4, R4 ;  /* 0x0000000408047825 */ /* 0x002fca00078e0004 */
[----:B------:R-:W2:Y:S01]  /*4190*/  LDG.E.CONSTANT R10, desc[UR18][R4.64] ;  /* 0x00000012040a7981 */ /* 0x000ea2000c1e9900 */
[----:B0-----:R-:W-:-:S05]  /*41a0*/  IMAD.WIDE.U32 R6, R8, 0x4, R6 ;  /* 0x0000000408067825 */ /* 0x001fca00078e0006 */
[----:B------:R-:W3:Y:S04]  /*41b0*/  LDG.E.CONSTANT R16, desc[UR18][R6.64] ;  /* 0x0000001206107981 */ /* 0x000ee8000c1e9900 */
[----:B------:R-:W4:Y:S04]  /*41c0*/  LDG.E.CONSTANT R4, desc[UR18][R4.64+0x4] ;  /* 0x0000041204047981 */ /* 0x000f28000c1e9900 */
[----:B------:R-:W5:Y:S01]  /*41d0*/  LDG.E.CONSTANT R7, desc[UR18][R6.64+0x4] ;  /* 0x0000041206077981 */ /* 0x000f62000c1e9900 */
[----:B--2---:R-:W-:-:S05]  /*41e0*/  LEA R10, R10, R1, 0x2 ;  /* 0x000000010a0a7211 */ /* 0x004fca00078e10ff */
[----:B------:R-:W3:Y:S04]  /*41f0*/  LDL R9, [R10+-0x4] ;  /* 0xfffffc000a097983 */ /* 0x000ee80000100800 */
[----:B------:R-:W3:Y:S02]  /*4200*/  LDL R12, [R10+0x9c] ;  /* 0x00009c000a0c7983 */ /* 0x000ee40000100800 */
[----:B---3--:R-:W-:-:S05]  /*4210*/  FFMA R9, R16, R12, R9 ;  /* 0x0000000c10097223 */ /* 0x008fca0000000009 */
[----:B------:R-:W-:-:S13]  /*4220*/  FSETP.GEU.AND P1, PT, R9, 1, PT ;  /* 0x3f8000000900780b */ /* 0x000fda0003f2e000 */
[----:B------:R-:W2:Y:S04]  /*4230*/  @!P1 LDL R11, [R10+0x1dc] ;  /* 0x0001dc000a0b9983 */ /* 0x000ea80000100800 */
[----:B------:R-:W3:Y:S01]  /*4240*/  @!P1 LDL R12, [R10+0x13c] ;  /* 0x00013c000a0c9983 */ /* 0x000ee20000100800 */
[----:B--2---:R-:W-:Y:S01]  /*4250*/  @!P1 FFMA R11, R16, -100, R11 ;  /* 0xc2c80000100b9823 */ /* 0x004fe2000000000b */
[----:B---3--:R-:W-:Y:S01]  /*4260*/  @!P1 FADD R15, R12, -100 ;  /* 0xc2c800000c0f9421 */ /* 0x008fe20000000000 */
[----:B----4-:R-:W-:-:S03]  /*4270*/  LEA R12, R4, R1, 0x2 ;  /* 0x00000001040c7211 */ /* 0x010fc600078e10ff */
        /* <DEDUP_REMOVED lines=8> */
[----:B------:R-:W-:Y:S01]  /*4300*/  FADD R16, R16, -1 ;  /* 0xbf80000010107421 */ /* 0x000fe20000000000 */
[----:B------:R-:W-:Y:S01]  /*4310*/  IADD3 R8, PT, PT, R8, 0x2, RZ ;  /* 0x0000000208087810 */ /* 0x000fe20007ffe0ff */
[----:B--2---:R-:W-:Y:S01]  /*4320*/  @!P2 FFMA R5, R7, -100, R4 ;  /* 0xc2c800000705a823 */ /* 0x004fe20000000004 */
[----:B---3--:R-:W-:-:S04]  /*4330*/  @!P2 FADD R17, R17, -100 ;  /* 0xc2c800001111a421 */ /* 0x008fc80000000000 */
[----:B------:R1:W-:Y:S04]  /*4340*/  @!P2 STL [R12+0x1dc], R5 ;  /* 0x0001dc050c00a387 */ /* 0x0003e80000100800 */
[----:B------:R1:W-:Y:S01]  /*4350*/  @!P2 STL [R12+0x13c], R17 ;  /* 0x00013c110c00a387 */ /* 0x0003e20000100800 */
[----:B------:R-:W-:-:S04]  /*4360*/  FADD R4, R9, -1 ;  /* 0xbf80000009047421 */ /* 0x000fc80000000000 */
[----:B------:R-:W-:-:S04]  /*4370*/  @!P1 FFMA R27, R4, -100, R27 ;  /* 0xc2c80000041b9823 */ /* 0x000fc8000000001b */
[----:B------:R-:W-:-:S07]  /*4380*/  @!P2 FFMA R27, R16, -100, R27 ;  /* 0xc2c80000101ba823 */ /* 0x000fce000000001b */
.L_x_293:
[----:B------:R-:W-:Y:S05]  /*4390*/  BRA.U !UP1, `(.L_x_291) ;  /* 0x0000000109507547 */ /* 0x000fea000b800000 */
[----:B-1-34-:R-:W1:Y:S08]  /*43a0*/  LDC.64 R4, c[0x0][0x398] ;  /* 0x0000e600ff047b82 */ /* 0x01ae700000000a00 */
[----:B0-----:R-:W0:Y:S01]  /*43b0*/  LDC.64 R6, c[0x0][0x3a0] ;  /* 0x0000e800ff067b82 */ /* 0x001e220000000a00 */
[----:B-1----:R-:W-:-:S06]  /*43c0*/  IMAD.WIDE.U32 R4, R8, 0x4, R4 ;  /* 0x0000000408047825 */ /* 0x002fcc00078e0004 */
[----:B------:R-:W2:Y:S01]  /*43d0*/  LDG.E.CONSTANT R4, desc[UR18][R4.64] ;  /* 0x0000001204047981 */ /* 0x000ea2000c1e9900 */
[----:B0-----:R-:W-:-:S06]  /*43e0*/  IMAD.WIDE.U32 R8, R8, 0x4, R6 ;  /* 0x0000000408087825 */ /* 0x001fcc00078e0006 */
[----:B------:R-:W3:Y:S01]  /*43f0*/  LDG.E.CONSTANT R9, desc[UR18][R8.64] ;  /* 0x0000001208097981 */ /* 0x000ee2000c1e9900 */
[----:B--2---:R-:W-:-:S05]  /*4400*/  LEA R6, R4, R1, 0x2 ;  /* 0x0000000104067211 */ /* 0x004fca00078e10ff */
[----:B------:R-:W3:Y:S04]  /*4410*/  LDL R7, [R6+-0x4] ;  /* 0xfffffc0006077983 */ /* 0x000ee80000100800 */
[----:B------:R-:W3:Y:S02]  /*4420*/  LDL R10, [R6+0x9c] ;  /* 0x00009c00060a7983 */ /* 0x000ee40000100800 */
[----:B---3--:R-:W-:-:S05]  /*4430*/  FFMA R7, R9, R10, R7 ;  /* 0x0000000a09077223 */ /* 0x008fca0000000007 */
[----:B------:R-:W-:-:S13]  /*4440*/  FSETP.GEU.AND P1, PT, R7, 1, PT ;  /* 0x3f8000000700780b */ /* 0x000fda0003f2e000 */
[----:B------:R-:W-:Y:S05]  /*4450*/  @P1 BRA `(.L_x_291) ;  /* 0x0000000000201947 */ /* 0x000fea0003800000 */
[----:B------:R-:W2:Y:S04]  /*4460*/  LDL R4, [R6+0x1dc] ;  /* 0x0001dc0006047983 */ /* 0x000ea80000100800 */
[----:B------:R-:W3:Y:S01]  /*4470*/  LDL R8, [R6+0x13c] ;  /* 0x00013c0006087983 */ /* 0x000ee20000100800 */
[----:B--2---:R-:W-:Y:S01]  /*4480*/  FFMA R5, R9, -100, R4 ;  /* 0xc2c8000009057823 */ /* 0x004fe20000000004 */
[----:B------:R-:W-:Y:S01]  /*4490*/  FADD R4, R7, -1 ;  /* 0xbf80000007047421 */ /* 0x000fe20000000000 */
[----:B---3--:R-:W-:-:S03]  /*44a0*/  FADD R9, R8, -100 ;  /* 0xc2c8000008097421 */ /* 0x008fc60000000000 */
[----:B------:R2:W-:Y:S01]  /*44b0*/  STL [R6+0x1dc], R5 ;  /* 0x0001dc0506007387 */ /* 0x0005e20000100800 */
[----:B------:R-:W-:-:S03]  /*44c0*/  FFMA R27, R4, -100, R27 ;  /* 0xc2c80000041b7823 */ /* 0x000fc6000000001b */
[----:B------:R2:W-:Y:S04]  /*44d0*/  STL [R6+0x13c], R9 ;  /* 0x00013c0906007387 */ /* 0x0005e80000100800 */
.L_x_291:
[----:B------:R-:W-:Y:S05]  /*44e0*/  BSYNC.RECONVERGENT B1 ;  /* 0x0000000000017941 */ /* 0x000fea0003800200 */
.L_x_288:
[----:B------:R-:W-:-:S09]  /*44f0*/  UISETP.GE.AND UP0, UPT, UR7, URZ, UPT ;  /* 0x000000ff0700728c */ /* 0x000fd2000bf06270 */
[----:B------:R-:W-:Y:S05]  /*4500*/  BRA.U !UP0, `(.L_x_294) ;  /* 0x0000000d08e07547 */ /* 0x000fea000b800000 */
[----:B------:R-:W-:Y:S02]  /*4510*/  UISETP.GE.U32.AND UP0, UPT, UR7, 0x3, UPT ;  /* 0x000000030700788c */ /* 0x000fe4000bf06070 */
[----:B012---:R-:W-:Y:S01]  /*4520*/  MOV R6, UR7 ;  /* 0x0000000700067c02 */ /* 0x007fe20008000f00 */
[----:B------:R-:W-:-:S06]  /*4530*/  UISETP.NE.AND UP1, UPT, UR41, URZ, UPT ;  /* 0x000000ff2900728c */ /* 0x000fcc000bf25270 */
[----:B------:R-:W-:Y:S05]  /*4540*/  BRA.U !UP0, `(.L_x_295) ;  /* 0x0000000908247547 */ /* 0x000fea000b800000 */
[----:B---3--:R-:W0:Y:S01]  /*4550*/  LDC R7, c[0x0][0x3a8] ;  /* 0x0000ea00ff077b82 */ /* 0x008e220000000800 */
[----:B------:R-:W-:Y:S01]  /*4560*/  MOV R6, UR7 ;  /* 0x0000000700067c02 */ /* 0x000fe20008000f00 */
[----:B------:R-:W-:Y:S01]  /*4570*/  ULOP3.LUT UR5, UR31, 0xfffffffc, URZ, 0xc0, !UPT ;  /* 0xfffffffc1f057892 */ /* 0x000fe2000f8ec0ff */
[----:B------:R-:W-:-:S05]  /*4580*/  UMOV UR4, URZ ;  /* 0x000000ff00047c82 */ /* 0x000fca0008000000 */
[----:B----4-:R-:W1:Y:S01]  /*4590*/  LDC.64 R4, c[0x0][0x3a8] ;  /* 0x0000ea00ff047b82 */ /* 0x010e620000000a00 */
[----:B0-----:R-:W-:-:S07]  /*45a0*/  FMUL R7, R7, 16777216 ;  /* 0x4b80000007077820 */ /* 0x001fce0000400000 */
.L_x_296:
[----:B0-----:R-:W-:-:S05]  /*45b0*/  LEA R16, R6, R1, 0x2 ;  /* 0x0000000106107211 */ /* 0x001fca00078e10ff */
[----:B------:R-:W2:Y:S04]  /*45c0*/  LDL R9, [R16+0x1e0] ;  /* 0x0001e00010097983 */ /* 0x000ea80000100800 */
[----:B------:R-:W2:Y:S01]  /*45d0*/  LDL R10, [R16+0x140] ;  /* 0x00014000100a7983 */ /* 0x000ea20000100800 */
[----:B-1----:R-:W-:-:S04]  /*45e0*/  IADD3 R8, PT, PT, R6, R5, RZ ;  /* 0x0000000506087210 */ /* 0x002fc80007ffe0ff */
[----:B------:R-:W-:Y:S01]  /*45f0*/  LEA R8, R8, UR8, 0x2 ;  /* 0x0000000808087c11 */ /* 0x000fe2000f8e10ff */
[-C--:B--2---:R-:W-:Y:S02]  /*4600*/  FFMA R11, R9, R4.reuse, R10 ;  /* 0x00000004090b7223 */ /* 0x084fe4000000000a */
[----:B------:R-:W2:Y:S04]  /*4610*/  LDL R10, [R16] ;  /* 0x00000000100a7983 */ /* 0x000ea80000100800 */
[----:B------:R0:W-:Y:S04]  /*4620*/  STL [R16+0x140], R11 ;  /* 0x0001400b10007387 */ /* 0x0001e80000100800 */
[----:B------:R-:W3:Y:S01]  /*4630*/  LDL R15, [R8] ;  /* 0x00000000080f7983 */ /* 0x000ee20000100800 */
[----:B------:R-:W-:Y:S01]  /*4640*/  ISETP.NE.AND P2, PT, R6, RZ, PT ;  /* 0x000000ff0600720c */ /* 0x000fe20003f45270 */
[----:B---3--:R-:W-:-:S05]  /*4650*/  FFMA R15, R15, R4, 1 ;  /* 0x3f8000000f0f7423 */ /* 0x008fca0000000004 */
[----:B------:R-:W-:-:S13]  /*4660*/  FSETP.GEU.AND P1, PT, |R15|, 1.175494350822287508e-38, PT ;  /* 0x008000000f00780b */ /* 0x000fda0003f2e200 */
[----:B------:R-:W-:-:S06]  /*4670*/  @!P1 FMUL R15, R15, 16777216 ;  /* 0x4b8000000f0f9820 */ /* 0x000fcc0000400000 */
[----:B------:R-:W1:Y:S01]  /*4680*/  MUFU.RCP R15, R15 ;  /* 0x0000000f000f7308 */ /* 0x000e620000001000 */
[----:B------:R-:W-:Y:S01]  /*4690*/  FSEL R12, R7, R4, !P1 ;  /* 0x00000004070c7208 */ /* 0x000fe20004800000 */
[----:B--2---:R-:W-:Y:S01]  /*46a0*/  FMUL R7, R11, -R10 ;  /* 0x8000000a0b077220 */ /* 0x004fe20000400000 */
[----:B------:R-:W-:-:S04]  /*46b0*/  IADD3 R10, PT, PT, R6, -0x1, RZ ;  /* 0xffffffff060a7810 */ /* 0x000fc80007ffe0ff */
[----:B------:R-:W-:Y:S01]  /*46c0*/  LEA R19, R10, R1, 0x2 ;  /* 0x000000010a137211 */ /* 0x000fe200078e10ff */
[----:B-1----:R-:W-:-:S04]  /*46d0*/  FMUL R12, R15, R12 ;  /* 0x0000000c0f0c7220 */ /* 0x002fc80000400000 */
[----:B------:R-:W-:-:S05]  /*46e0*/  FMUL R21, R7, R12 ;  /* 0x0000000c07157220 */ /* 0x000fca0000400000 */
[----:B------:R-:W-:Y:S04]  /*46f0*/  STL [R8], R21 ;  /* 0x0000001508007387 */ /* 0x000fe80000100800 */
[----:B------:R-:W2:Y:S04]  /*4700*/  @P2 LDL R12, [R19+0x1e0] ;  /* 0x0001e000130c2983 */ /* 0x000ea80000100800 */
[----:B------:R-:W3:Y:S01]  /*4710*/  @P2 LDL R17, [R19+0x140] ;  /* 0x0001400013112983 */ /* 0x000ee20000100800 */
[----:B------:R-:W-:Y:S01]  /*4720*/  @P2 FFMA R7, R21, R4, 1 ;  /* 0x3f80000015072423 */ /* 0x000fe20000000004 */
[----:B------:R-:W-:-:S04]  /*4730*/  PLOP3.LUT P1, PT, PT, PT, PT, 0x80, 0x8 ;  /* 0x000000000008781c */ /* 0x000fc80003f2f070 */
[----:B------:R-:W-:-:S04]  /*4740*/  @P2 FSETP.GEU.AND P3, PT, |R7|, 1.175494350822287508e-38, PT ;  /* 0x008000000700280b */ /* 0x000fc80003f6e200 */
[----:B------:R-:W-:-:S13]  /*4750*/  @P2 PLOP3.LUT P1, PT, P3, PT, PT, 0x80, 0x8 ;  /* 0x000000000008281c */ /* 0x000fda0001f2f070 */
[----:B------:R-:W-:-:S04]  /*4760*/  @!P1 FMUL R7, R7, 16777216 ;  /* 0x4b80000007079820 */ /* 0x000fc80000400000 */
[----:B0-----:R-:W3:Y:S01]  /*4770*/  @P2 MUFU.RCP R16, R7 ;  /* 0x0000000700102308 */ /* 0x001ee20000001000 */
[----:B------:R-:W-:Y:S01]  /*4780*/  @!P1 FMUL R11, R11, 16777216 ;  /* 0x4b8000000b0b9820 */ /* 0x000fe20000400000 */
[----:B--2---:R-:W-:-:S03]  /*4790*/  @P2 FADD R12, R9, R12 ;  /* 0x0000000c090c2221 */ /* 0x004fc60000000000 */
[----:B---3--:R-:W-:Y:S02]  /*47a0*/  @P2 FFMA R16, R16, R11, R17 ;  /* 0x0000000b10102223 */ /* 0x008fe40000000011 */
[----:B------:R-:W-:Y:S04]  /*47b0*/  @P2 STL [R19+0x1e0], R12 ;  /* 0x0001e00c13002387 */ /* 0x000fe80000100800 */
[----:B------:R-:W-:Y:S04]  /*47c0*/  @P2 STL [R19+0x140], R16 ;  /* 0x0001401013002387 */ /* 0x000fe80000100800 */
[----:B------:R-:W2:Y:S04]  /*47d0*/  LDL R9, [R19+0x1e0] ;  /* 0x0001e00013097983 */ /* 0x000ea80000100800 */
[----:B------:R-:W2:Y:S02]  /*47e0*/  LDL R18, [R19+0x140] ;  /* 0x0001400013127983 */ /* 0x000ea40000100800 */
[----:B--2---:R-:W-:-:S02]  /*47f0*/  FFMA R11, R9, R4, R18 ;  /* 0x00000004090b7223 */ /* 0x004fc40000000012 */
[----:B------:R0:W2:Y:S04]  /*4800*/  LDL R18, [R19] ;  /* 0x0000000013127983 */ /* 0x0000a80000100800 */
[----:B------:R0:W-:Y:S04]  /*4810*/  STL [R19+0x140], R11 ;  /* 0x0001400b13007387 */ /* 0x0001e80000100800 */
[----:B------:R-:W3:Y:S01]  /*4820*/  LDL R15, [R8+-0x4] ;  /* 0xfffffc00080f7983 */ /* 0x000ee20000100800 */
[----:B------:R-:W-:Y:S01]  /*4830*/  FMUL R7, R4, 16777216 ;  /* 0x4b80000004077820 */ /* 0x000fe20000400000 */
[----:B------:R-:W-:-:S02]  /*4840*/  ISETP.NE.AND P2, PT, R10, RZ, PT ;  /* 0x000000ff0a00720c */ /* 0x000fc40003f45270 */
[----:B------:R-:W-:-:S04]  /*4850*/  IADD3 R10, PT, PT, R6, -0x2, RZ ;  /* 0xfffffffe060a7810 */ /* 0x000fc80007ffe0ff */
[----:B0-----:R-:W-:Y:S01]  /*4860*/  LEA R19, R10, R1, 0x2 ;  /* 0x000000010a137211 */ /* 0x001fe200078e10ff */
[----:B---3--:R-:W-:-:S05]  /*4870*/  FFMA R15, R15, R4, 1 ;  /* 0x3f8000000f0f7423 */ /* 0x008fca0000000004 */
[----:B------:R-:W-:-:S13]  /*4880*/  FSETP.GEU.AND P1, PT, |R15|, 1.175494350822287508e-38, PT ;  /* 0x008000000f00780b */ /* 0x000fda0003f2e200 */
[----:B------:R-:W-:-:S06]  /*4890*/  @!P1 FMUL R15, R15, 16777216 ;  /* 0x4b8000000f0f9820 */ /* 0x000fcc0000400000 */
[----:B------:R-:W0:Y:S01]  /*48a0*/  MUFU.RCP R15, R15 ;  /* 0x0000000f000f7308 */ /* 0x000e220000001000 */
[----:B------:R-:W-:Y:S01]  /*48b0*/  FSEL R12, R7, R4, !P1 ;  /* 0x00000004070c7208 */ /* 0x000fe20004800000 */
[----:B--2---:R-:W-:-:S04]  /*48c0*/  FMUL R18, R11, -R18 ;  /* 0x800000120b127220 */ /* 0x004fc80000400000 */
[----:B0-----:R-:W-:-:S04]  /*48d0*/  FMUL R17, R15, R12 ;  /* 0x0000000c0f117220 */ /* 0x001fc80000400000 */
[----:B------:R-:W-:-:S05]  /*48e0*/  FMUL R21, R18, R17 ;  /* 0x0000001112157220 */ /* 0x000fca0000400000 */
[----:B------:R0:W-:Y:S04]  /*48f0*/  STL [R8+-0x4], R21 ;  /* 0xfffffc1508007387 */ /* 0x0001e80000100800 */
[----:B------:R-:W2:Y:S04]  /*4900*/  @P2 LDL R12, [R19+0x1e0] ;  /* 0x0001e000130c2983 */ /* 0x000ea80000100800 */
[----:B------:R-:W3:Y:S01]  /*4910*/  @P2 LDL R17, [R19+0x140] ;  /* 0x0001400013112983 */ /* 0x000ee20000100800 */
[----:B------:R-:W-:Y:S01]  /*4920*/  @P2 FFMA R15, R21, R4, 1 ;  /* 0x3f800000150f2423 */ /* 0x000fe20000000004 */
[----:B------:R-:W-:-:S04]  /*4930*/  PLOP3.LUT P1, PT, PT, PT, PT, 0x80, 0x8 ;  /* 0x000000000008781c */ /* 0x000fc80003f2f070 */
[----:B------:R-:W-:-:S04]  /*4940*/  @P2 FSETP.GEU.AND P3, PT, |R15|, 1.175494350822287508e-38, PT ;  /* 0x008000000f00280b */ /* 0x000fc80003f6e200 */
[----:B------:R-:W-:-:S13]  /*4950*/  @P2 PLOP3.LUT P1, PT, P3, PT, PT, 0x80, 0x8 ;  /* 0x000000000008281c */ /* 0x000fda0001f2f070 */
[----:B------:R-:W-:-:S04]  /*4960*/  @!P1 FMUL R15, R15, 16777216 ;  /* 0x4b8000000f0f9820 */ /* 0x000fc80000400000 */
[----:B------:R-:W3:Y:S01]  /*4970*/  @P2 MUFU.RCP R16, R15 ;  /* 0x0000000f00102308 */ /* 0x000ee20000001000 */
[----:B------:R-:W-:Y:S01]  /*4980*/  @!P1 FMUL R11, R11, 16777216 ;  /* 0x4b8000000b0b9820 */ /* 0x000fe20000400000 */
[----:B--2---:R-:W-:-:S03]  /*4990*/  @P2 FADD R12, R9, R12 ;  /* 0x0000000c090c2221 */ /* 0x004fc60000000000 */
[----:B---3--:R-:W-:Y:S02]  /*49a0*/  @P2 FFMA R16, R16, R11, R17 ;  /* 0x0000000b10102223 */ /* 0x008fe40000000011 */
[----:B------:R1:W-:Y:S04]  /*49b0*/  @P2 STL [R19+0x1e0], R12 ;  /* 0x0001e00c13002387 */ /* 0x0003e80000100800 */
[----:B------:R-:W-:Y:S04]  /*49c0*/  @P2 STL [R19+0x140], R16 ;  /* 0x0001401013002387 */ /* 0x000fe80000100800 */
[----:B------:R-:W2:Y:S04]  /*49d0*/  LDL R9, [R19+0x1e0] ;  /* 0x0001e00013097983 */ /* 0x000ea80000100800 */
[----:B------:R-:W2:Y:S02]  /*49e0*/  LDL R18, [R19+0x140] ;  /* 0x0001400013127983 */ /* 0x000ea40000100800 */
[----:B--2---:R-:W-:-:S02]  /*49f0*/  FFMA R11, R9, R4, R18 ;  /* 0x00000004090b7223 */ /* 0x004fc40000000012 */
[----:B------:R-:W2:Y:S04]  /*4a00*/  LDL R18, [R19] ;  /* 0x0000000013127983 */ /* 0x000ea80000100800 */
[----:B------:R3:W-:Y:S04]  /*4a10*/  STL [R19+0x140], R11 ;  /* 0x0001400b13007387 */ /* 0x0007e80000100800 */
[----:B------:R-:W4:Y:S01]  /*4a20*/  LDL R17, [R8+-0x8] ;  /* 0xfffff80008117983 */ /* 0x000f220000100800 */
[----:B------:R-:W-:Y:S02]  /*4a30*/  ISETP.NE.AND P2, PT, R10, RZ, PT ;  /* 0x000000ff0a00720c */ /* 0x000fe40003f45270 */
[----:B------:R-:W-:-:S04]  /*4a40*/  IADD3 R10, PT, PT, R6, -0x3, RZ ;  /* 0xfffffffd060a7810 */ /* 0x000fc80007ffe0ff */
[----:B0-----:R-:W-:Y:S01]  /*4a50*/  LEA R21, R10, R1, 0x2 ;  /* 0x000000010a157211 */ /* 0x001fe200078e10ff */
[----:B----4-:R-:W-:-:S05]  /*4a60*/  FFMA R17, R17, R4, 1 ;  /* 0x3f80000011117423 */ /* 0x010fca0000000004 */
[----:B------:R-:W-:-:S13]  /*4a70*/  FSETP.GEU.AND P1, PT, |R17|, 1.175494350822287508e-38, PT ;  /* 0x008000001100780b */ /* 0x000fda0003f2e200 */
[----:B------:R-:W-:-:S06]  /*4a80*/  @!P1 FMUL R17, R17, 16777216 ;  /* 0x4b80000011119820 */ /* 0x000fcc0000400000 */
[----:B------:R-:W0:Y:S01]  /*4a90*/  MUFU.RCP R17, R17 ;  /* 0x0000001100117308 */ /* 0x000e220000001000 */
[----:B-1----:R-:W-:Y:S01]  /*4aa0*/  FSEL R12, R7, R4, !P1 ;  /* 0x00000004070c7208 */ /* 0x002fe20004800000 */
[----:B--2---:R-:W-:-:S04]  /*4ab0*/  FMUL R18, R11, -R18 ;  /* 0x800000120b127220 */ /* 0x004fc80000400000 */
[----:B0-----:R-:W-:-:S04]  /*4ac0*/  FMUL R15, R17, R12 ;  /* 0x0000000c110f7220 */ /* 0x001fc80000400000 */
[----:B------:R-:W-:-:S05]  /*4ad0*/  FMUL R23, R18, R15 ;  /* 0x0000000f12177220 */ /* 0x000fca0000400000 */
[----:B------:R-:W-:Y:S04]  /*4ae0*/  STL [R8+-0x8], R23 ;  /* 0xfffff81708007387 */ /* 0x000fe80000100800 */
[----:B------:R-:W2:Y:S04]  /*4af0*/  @P2 LDL R12, [R21+0x1e0] ;  /* 0x0001e000150c2983 */ /* 0x000ea80000100800 */
[----:B---3--:R-:W3:Y:S01]  /*4b00*/  @P2 LDL R19, [R21+0x140] ;  /* 0x0001400015132983 */ /* 0x008ee20000100800 */
        /* <DEDUP_REMOVED lines=9> */
[----:B------:R-:W-:Y:S04]  /*4ba0*/  @P2 STL [R21+0x1e0], R12 ;  /* 0x0001e00c15002387 */ /* 0x000fe80000100800 */
[----:B------:R0:W-:Y:S04]  /*4bb0*/  @P2 STL [R21+0x140], R16 ;  /* 0x0001401015002387 */ /* 0x0001e80000100800 */
[----:B------:R-:W2:Y:S04]  /*4bc0*/  LDL R11, [R21+0x1e0] ;  /* 0x0001e000150b7983 */ /* 0x000ea80000100800 */
[----:B------:R-:W2:Y:S02]  /*4bd0*/  LDL R18, [R21+0x140] ;  /* 0x0001400015127983 */ /* 0x000ea40000100800 */
[----:B--2---:R-:W-:-:S02]  /*4be0*/  FFMA R9, R11, R4, R18 ;  /* 0x000000040b097223 */ /* 0x004fc40000000012 */
[----:B------:R-:W2:Y:S04]  /*4bf0*/  LDL R18, [R21] ;  /* 0x0000000015127983 */ /* 0x000ea80000100800 */
[----:B------:R1:W-:Y:S04]  /*4c00*/  STL [R21+0x140], R9 ;  /* 0x0001400915007387 */ /* 0x0003e80000100800 */
[----:B------:R-:W3:Y:S01]  /*4c10*/  LDL R17, [R8+-0xc] ;  /* 0xfffff40008117983 */ /* 0x000ee20000100800 */
[----:B------:R-:W-:Y:S02]  /*4c20*/  ISETP.NE.AND P2, PT, R10, RZ, PT ;  /* 0x000000ff0a00720c */ /* 0x000fe40003f45270 */
[----:B------:R-:W-:-:S11]  /*4c30*/  IADD3 R6, PT, PT, R6, -0x4, RZ ;  /* 0xfffffffc06067810 */ /* 0x000fd60007ffe0ff */
[----:B0-----:R-:W-:Y:S01]  /*4c40*/  @P2 LEA R16, R6, R1, 0x2 ;  /* 0x0000000106102211 */ /* 0x001fe200078e10ff */
        /* <DEDUP_REMOVED lines=15> */
[----:B------:R-:W-:-:S06]  /*4d40*/  @!P1 FMUL R12, R12, 16777216 ;  /* 0x4b8000000c0c9820 */ /* 0x000fcc0000400000 */
[----:B------:R-:W3:Y:S01]  /*4d50*/  @P2 MUFU.RCP R12, R12 ;  /* 0x0000000c000c2308 */ /* 0x000ee20000001000 */
[----:B-1----:R-:W-:Y:S01]  /*4d60*/  @!P1 FMUL R9, R9, 16777216 ;  /* 0x4b80000009099820 */ /* 0x002fe20000400000 */
[----:B------:R-:W-:-:S04]  /*4d70*/  UIADD3 UR4, UPT, UPT, UR4, 0x4, URZ ;  /* 0x0000000404047890 */ /* 0x000fc8000fffe0ff */
[----:B------:R-:W-:Y:S01]  /*4d80*/  UISETP.NE.AND UP0, UPT, UR4, UR5, UPT ;  /* 0x000000050400728c */ /* 0x000fe2000bf05270 */
[----:B--2---:R-:W-:Y:S01]  /*4d90*/  @P2 FADD R10, R11, R10 ;  /* 0x0000000a0b0a2221 */ /* 0x004fe20000000000 */
[----:B---3--:R-:W-:-:S04]  /*4da0*/  @P2 FFMA R15, R12, R9, R15 ;  /* 0x000000090c0f2223 */ /* 0x008fc8000000000f */
[----:B------:R0:W-:Y:S04]  /*4db0*/  @P2 STL [R16+0x1e0], R10 ;  /* 0x0001e00a10002387 */ /* 0x0001e80000100800 */
[----:B------:R0:W-:Y:S01]  /*4dc0*/  @P2 STL [R16+0x140], R15 ;  /* 0x0001400f10002387 */ /* 0x0001e20000100800 */
[----:B------:R-:W-:Y:S05]  /*4dd0*/  BRA.U UP0, `(.L_x_296) ;  /* 0xfffffff500f47547 */ /* 0x000fea000b83ffff */
.L_x_295:
[----:B------:R-:W-:Y:S05]  /*4de0*/  BRA.U !UP1, `(.L_x_294) ;  /* 0x0000000509a87547 */ /* 0x000fea000b800000 */
[----:B------:R-:W-:Y:S02]  /*4df0*/  ISETP.NE.AND P1, PT, R14, RZ, PT ;  /* 0x000000ff0e00720c */ /* 0x000fe40003f25270 */
[----:B------:R-:W-:-:S11]  /*4e00*/  ISETP.NE.AND P2, PT, R13, RZ, PT ;  /* 0x000000ff0d00720c */ /* 0x000fd60003f45270 */
[----:B------:R-:W-:Y:S05]  /*4e10*/  @!P1 BRA `(.L_x_297) ;  /* 0x00000004000c9947 */ /* 0x000fea0003800000 */
[C---:B0-----:R-:W-:Y:S01]  /*4e20*/  LEA R15, R6.reuse, R1, 0x2 ;  /* 0x00000001060f7211 */ /* 0x041fe200078e10ff */
[----:B---34-:R-:W0:Y:S04]  /*4e30*/  LDC.64 R4, c[0x0][0x3a8] ;  /* 0x0000ea00ff047b82 */ /* 0x018e280000000a00 */
[----:B------:R-:W2:Y:S04]  /*4e40*/  LDL R9, [R15+0x1e0] ;  /* 0x0001e0000f097983 */ /* 0x000ea80000100800 */
[----:B------:R-:W2:Y:S04]  /*4e50*/  LDL R8, [R15+0x140] ;  /* 0x000140000f087983 */ /* 0x000ea80000100800 */
[----:B------:R-:W3:Y:S01]  /*4e60*/  LDL R11, [R15] ;  /* 0x000000000f0b7983 */ /* 0x000ee20000100800 */
[----:B0-----:R-:W-:-:S04]  /*4e70*/  IADD3 R5, PT, PT, R6, R5, RZ ;  /* 0x0000000506057210 */ /* 0x001fc80007ffe0ff */
[----:B------:R-:W-:Y:S01]  /*4e80*/  LEA R5, R5, UR8, 0x2 ;  /* 0x0000000805057c11 */ /* 0x000fe2000f8e10ff */
[----:B--2---:R-:W-:-:S05]  /*4e90*/  FFMA R10, R9, R4, R8 ;  /* 0x00000004090a7223 */ /* 0x004fca0000000008 */
[----:B------:R0:W-:Y:S04]  /*4ea0*/  STL [R15+0x140], R10 ;  /* 0x0001400a0f007387 */ /* 0x0001e80000100800 */
[----:B------:R-:W2:Y:S01]  /*4eb0*/  LDL R7, [R5] ;  /* 0x0000000005077983 */ /* 0x000ea20000100800 */
[----:B------:R-:W-:Y:S01]  /*4ec0*/  ISETP.NE.AND P3, PT, R6, RZ, PT ;  /* 0x000000ff0600720c */ /* 0x000fe20003f65270 */
[----:B---3--:R-:W-:Y:S01]  /*4ed0*/  FMUL R11, R10, -R11 ;  /* 0x8000000b0a0b7220 */ /* 0x008fe20000400000 */
[----:B------:R-:W-:-:S04]  /*4ee0*/  IADD3 R8, PT, PT, R6, -0x1, RZ ;  /* 0xffffffff06087810 */ /* 0x000fc80007ffe0ff */
[----:B0-----:R-:W-:Y:S01]  /*4ef0*/  LEA R15, R8, R1, 0x2 ;  /* 0x00000001080f7211 */ /* 0x001fe200078e10ff */
[----:B--2---:R-:W-:-:S05]  /*4f00*/  FFMA R12, R7, R4, 1 ;  /* 0x3f800000070c7423 */ /* 0x004fca0000000004 */
[----:B------:R-:W-:-:S13]  /*4f10*/  FSETP.GEU.AND P1, PT, |R12|, 1.175494350822287508e-38, PT ;  /* 0x008000000c00780b */ /* 0x000fda0003f2e200 */
[----:B------:R-:W-:-:S06]  /*4f20*/  @!P1 FMUL R12, R12, 16777216 ;  /* 0x4b8000000c0c9820 */ /* 0x000fcc0000400000 */
[----:B------:R-:W0:Y:S01]  /*4f30*/  MUFU.RCP R12, R12 ;  /* 0x0000000c000c7308 */ /* 0x000e220000001000 */
[----:B------:R-:W-:-:S05]  /*4f40*/  FMUL R7, R4, 16777216 ;  /* 0x4b80000004077820 */ /* 0x000fca0000400000 */
[----:B------:R-:W-:-:S05]  /*4f50*/  FSEL R13, R7, R4, !P1 ;  /* 0x00000004070d7208 */ /* 0x000fca0004800000 */
[----:B0-----:R-:W-:-:S04]  /*4f60*/  FMUL R14, R12, R13 ;  /* 0x0000000d0c0e7220 */ /* 0x001fc80000400000 */
[----:B------:R-:W-:-:S05]  /*4f70*/  FMUL R13, R11, R14 ;  /* 0x0000000e0b0d7220 */ /* 0x000fca0000400000 */
[----:B------:R0:W-:Y:S04]  /*4f80*/  STL [R5], R13 ;  /* 0x0000000d05007387 */ /* 0x0001e80000100800 */
        /* <DEDUP_REMOVED lines=8> */
[----:B------:R-:W-:Y:S01]  /*5010*/  @!P1 FMUL R10, R10, 16777216 ;  /* 0x4b8000000a0a9820 */ /* 0x000fe20000400000 */
[----:B--2---:R-:W-:-:S03]  /*5020*/  @P3 FADD R14, R9, R14 ;  /* 0x0000000e090e3221 */ /* 0x004fc60000000000 */
[----:B---3--:R-:W-:Y:S02]  /*5030*/  @P3 FFMA R12, R11, R10, R12 ;  /* 0x0000000a0b0c3223 */ /* 0x008fe4000000000c */
[----:B------:R-:W-:Y:S04]  /*5040*/  @P3 STL [R15+0x1e0], R14 ;  /* 0x0001e00e0f003387 */ /* 0x000fe80000100800 */
[----:B------:R-:W-:Y:S04]  /*5050*/  @P3 STL [R15+0x140], R12 ;  /* 0x0001400c0f003387 */ /* 0x000fe80000100800 */
[----:B------:R-:W2:Y:S04]  /*5060*/  LDL R16, [R15+0x1e0] ;  /* 0x0001e0000f107983 */ /* 0x000ea80000100800 */
[----:B------:R-:W2:Y:S04]  /*5070*/  LDL R9, [R15+0x140] ;  /* 0x000140000f097983 */ /* 0x000ea80000100800 */
[----:B------:R-:W3:Y:S01]  /*5080*/  LDL R10, [R15] ;  /* 0x000000000f0a7983 */ /* 0x000ee20000100800 */
[----:B--2---:R-:W-:-:S05]  /*5090*/  FFMA R9, R16, R4, R9 ;  /* 0x0000000410097223 */ /* 0x004fca0000000009 */
[----:B------:R1:W-:Y:S04]  /*50a0*/  STL [R15+0x140], R9 ;  /* 0x000140090f007387 */ /* 0x0003e80000100800 */
[----:B0-----:R-:W2:Y:S01]  /*50b0*/  LDL R13, [R5+-0x4] ;  /* 0xfffffc00050d7983 */ /* 0x001ea20000100800 */
[----:B------:R-:W-:Y:S01]  /*50c0*/  ISETP.NE.AND P3, PT, R8, RZ, PT ;  /* 0x000000ff0800720c */ /* 0x000fe20003f65270 */
[----:B---3--:R-:W-:Y:S01]  /*50d0*/  FMUL R10, R9, -R10 ;  /* 0x8000000a090a7220 */ /* 0x008fe20000400000 */
[----:B------:R-:W-:Y:S01]  /*50e0*/  IADD3 R6, PT, PT, R6, -0x2, RZ ;  /* 0xfffffffe06067810 */ /* 0x000fe20007ffe0ff */
[----:B--2---:R-:W-:-:S05]  /*50f0*/  FFMA R13, R13, R4, 1 ;  /* 0x3f8000000d0d7423 */ /* 0x004fca0000000004 */
[----:B------:R-:W-:-:S13]  /*5100*/  FSETP.GEU.AND P1, PT, |R13|, 1.175494350822287508e-38, PT ;  /* 0x008000000d00780b */ /* 0x000fda0003f2e200 */
[----:B------:R-:W-:-:S06]  /*5110*/  @!P1 FMUL R13, R13, 16777216 ;  /* 0x4b8000000d0d9820 */ /* 0x000fcc0000400000 */
[----:B------:R-:W0:Y:S01]  /*5120*/  MUFU.RCP R13, R13 ;  /* 0x0000000d000d7308 */ /* 0x000e220000001000 */
[----:B------:R-:W-:-:S05]  /*5130*/  FSEL R8, R7, R4, !P1 ;  /* 0x0000000407087208 */ /* 0x000fca0004800000 */
[----:B0-----:R-:W-:Y:S01]  /*5140*/  FMUL R7, R13, R8 ;  /* 0x000000080d077220 */ /* 0x001fe20000400000 */
[----:B------:R-:W-:-:S03]  /*5150*/  @P3 LEA R8, R6, R1, 0x2 ;  /* 0x0000000106083211 */ /* 0x000fc600078e10ff */
[----:B------:R-:W-:-:S05]  /*5160*/  FMUL R10, R10, R7 ;  /* 0x000000070a0a7220 */ /* 0x000fca0000400000 */
[----:B------:R2:W-:Y:S04]  /*5170*/  STL [R5+-0x4], R10 ;  /* 0xfffffc0a05007387 */ /* 0x0005e80000100800 */
[----:B------:R-:W3:Y:S04]  /*5180*/  @P3 LDL R7, [R8+0x1e0] ;  /* 0x0001e00008073983 */ /* 0x000ee80000100800 */
[----:B------:R-:W4:Y:S01]  /*5190*/  @P3 LDL R11, [R8+0x140] ;  /* 0x00014000080b3983 */ /* 0x000f220000100800 */
[----:B------:R-:W-:Y:S01]  /*51a0*/  @P3 FFMA R4, R10, R4, 1 ;  /* 0x3f8000000a043423 */ /* 0x000fe20000000004 */
[----:B------:R-:W-:-:S04]  /*51b0*/  PLOP3.LUT P1, PT, PT, PT, PT, 0x80, 0x8 ;  /* 0x000000000008781c */ /* 0x000fc80003f2f070 */
[----:B------:R-:W-:-:S04]  /*51c0*/  @P3 FSETP.GEU.AND P4, PT, |R4|, 1.175494350822287508e-38, PT ;  /* 0x008000000400380b */ /* 0x000fc80003f8e200 */
[----:B------:R-:W-:-:S13]  /*51d0*/  @P3 PLOP3.LUT P1, PT, P4, PT, PT, 0x80, 0x8 ;  /* 0x000000000008381c */ /* 0x000fda000272f070 */
[----:B------:R-:W-:-:S06]  /*51e0*/  @!P1 FMUL R4, R4, 16777216 ;  /* 0x4b80000004049820 */ /* 0x000fcc0000400000 */
[----:B------:R-:W4:Y:S01]  /*51f0*/  @P3 MUFU.RCP R4, R4 ;  /* 0x0000000400043308 */ /* 0x000f220000001000 */
[----:B-1----:R-:W-:Y:S01]  /*5200*/  @!P1 FMUL R9, R9, 16777216 ;  /* 0x4b80000009099820 */ /* 0x002fe20000400000 */
[----:B---3--:R-:W-:-:S03]  /*5210*/  @P3 FADD R7, R16, R7 ;  /* 0x0000000710073221 */ /* 0x008fc60000000000 */
[----:B----4-:R-:W-:Y:S02]  /*5220*/  @P3 FFMA R11, R4, R9, R11 ;  /* 0x00000009040b3223 */ /* 0x010fe4000000000b */
[----:B------:R2:W-:Y:S04]  /*5230*/  @P3 STL [R8+0x1e0], R7 ;  /* 0x0001e00708003387 */ /* 0x0005e80000100800 */
[----:B------:R2:W-:Y:S02]  /*5240*/  @P3 STL [R8+0x140], R11 ;  /* 0x0001400b08003387 */ /* 0x0005e40000100800 */
.L_x_297:
[----:B------:R-:W-:Y:S05]  /*5250*/  @!P2 BRA `(.L_x_294) ;  /* 0x00000000008ca947 */ /* 0x000fea0003800000 */
[C---:B------:R-:W-:Y:S01]  /*5260*/  LEA R13, R6.reuse, R1, 0x2 ;  /* 0x00000001060d7211 */ /* 0x040fe200078e10ff */
[----:B--234-:R-:W1:Y:S04]  /*5270*/  LDC.64 R4, c[0x0][0x3a8] ;  /* 0x0000ea00ff047b82 */ /* 0x01ce680000000a00 */
[----:B------:R-:W2:Y:S04]  /*5280*/  LDL R7, [R13+0x1e0] ;  /* 0x0001e0000d077983 */ /* 0x000ea80000100800 */
[----:B0-----:R-:W2:Y:S01]  /*5290*/  LDL R8, [R13+0x140] ;  /* 0x000140000d087983 */ /* 0x001ea20000100800 */
[----:B-1----:R-:W-:-:S04]  /*52a0*/  IADD3 R5, PT, PT, R6, R5, RZ ;  /* 0x0000000506057210 */ /* 0x002fc80007ffe0ff */
[----:B------:R-:W-:Y:S02]  /*52b0*/  LEA R9, R5, UR8, 0x2 ;  /* 0x0000000805097c11 */ /* 0x000fe4000f8e10ff */
[----:B------:R-:W3:Y:S01]  /*52c0*/  LDL R5, [R13] ;  /* 0x000000000d057983 */ /* 0x000ee20000100800 */
[----:B--2---:R-:W-:-:S05]  /*52d0*/  FFMA R8, R7, R4, R8 ;  /* 0x0000000407087223 */ /* 0x004fca0000000008 */
[----:B------:R0:W-:Y:S04]  /*52e0*/  STL [R13+0x140], R8 ;  /* 0x000140080d007387 */ /* 0x0001e80000100800 */
[----:B------:R-:W2:Y:S01]  /*52f0*/  LDL R11, [R9] ;  /* 0x00000000090b7983 */ /* 0x000ea20000100800 */
[----:B------:R-:W-:Y:S01]  /*5300*/  FMUL R15, R4, 16777216 ;  /* 0x4b800000040f7820 */ /* 0x000fe20000400000 */
[----:B---3--:R-:W-:Y:S01]  /*5310*/  FMUL R5, R8, -R5 ;  /* 0x8000000508057220 */ /* 0x008fe20000400000 */
[----:B--2---:R-:W-:-:S05]  /*5320*/  FFMA R11, R11, R4, 1 ;  /* 0x3f8000000b0b7423 */ /* 0x004fca0000000004 */
[----:B------:R-:W-:-:S13]  /*5330*/  FSETP.GEU.AND P1, PT, |R11|, 1.175494350822287508e-38, PT ;  /* 0x008000000b00780b */ /* 0x000fda0003f2e200 */
[----:B------:R-:W-:-:S06]  /*5340*/  @!P1 FMUL R11, R11, 16777216 ;  /* 0x4b8000000b0b9820 */ /* 0x000fcc0000400000 */
[----:B------:R-:W1:Y:S01]  /*5350*/  MUFU.RCP R11, R11 ;  /* 0x0000000b000b7308 */ /* 0x000e620000001000 */
[----:B------:R-:W-:Y:S02]  /*5360*/  FSEL R10, R15, R4, !P1 ;  /* 0x000000040f0a7208 */ /* 0x000fe40004800000 */
[----:B------:R-:W-:-:S03]  /*5370*/  ISETP.NE.AND P1, PT, R6, RZ, PT ;  /* 0x000000ff0600720c */ /* 0x000fc60003f25270 */
[----:B-1----:R-:W-:-:S04]  /*5380*/  FMUL R10, R11, R10 ;  /* 0x0000000a0b0a7220 */ /* 0x002fc80000400000 */
[----:B------:R-:W-:-:S05]  /*5390*/  FMUL R5, R5, R10 ;  /* 0x0000000a05057220 */ /* 0x000fca0000400000 */
[----:B------:R0:W-:Y:S01]  /*53a0*/  STL [R9], R5 ;  /* 0x0000000509007387 */ /* 0x0001e20000100800 */
[----:B------:R-:W-:Y:S05]  /*53b0*/  @!P1 BRA `(.L_x_294) ;  /* 0x0000000000349947 */ /* 0x000fea0003800000 */
[----:B------:R-:W-:-:S04]  /*53c0*/  IADD3 R6, PT, PT, R6, -0x1, RZ ;  /* 0xffffffff06067810 */ /* 0x000fc80007ffe0ff */
[----:B0-----:R-:W-:-:S05]  /*53d0*/  LEA R9, R6, R1, 0x2 ;  /* 0x0000000106097211 */ /* 0x001fca00078e10ff */
[----:B------:R-:W2:Y:S04]  /*53e0*/  LDL R6, [R9+0x1e0] ;  /* 0x0001e00009067983 */ /* 0x000ea80000100800 */
[----:B------:R-:W3:Y:S01]  /*53f0*/  LDL R10, [R9+0x140] ;  /* 0x00014000090a7983 */ /* 0x000ee20000100800 */
[----:B------:R-:W-:-:S05]  /*5400*/  FFMA R4, R5, R4, 1 ;  /* 0x3f80000005047423 */ /* 0x000fca0000000004 */
[----:B------:R-:W-:-:S13]  /*5410*/  FSETP.GEU.AND P1, PT, |R4|, 1.175494350822287508e-38, PT ;  /* 0x008000000400780b */ /* 0x000fda0003f2e200 */
[----:B------:R-:W-:Y:S01]  /*5420*/  @!P1 FMUL R4, R4, 16777216 ;  /* 0x4b80000004049820 */ /* 0x000fe20000400000 */
[----:B------:R-:W-:-:S03]  /*5430*/  @!P1 FMUL R8, R8, 16777216 ;  /* 0x4b80000008089820 */ /* 0x000fc60000400000 */
[----:B------:R-:W3:Y:S01]  /*5440*/  MUFU.RCP R5, R4 ;  /* 0x0000000400057308 */ /* 0x000ee20000001000 */
[----:B--2---:R-:W-:Y:S01]  /*5450*/  FADD R6, R7, R6 ;  /* 0x0000000607067221 */ /* 0x004fe20000000000 */
[----:B---3--:R-:W-:-:S04]  /*5460*/  FFMA R5, R5, R8, R10 ;  /* 0x0000000805057223 */ /* 0x008fc8000000000a */
[----:B------:R0:W-:Y:S04]  /*5470*/  STL [R9+0x1e0], R6 ;  /* 0x0001e00609007387 */ /* 0x0001e80000100800 */
[----:B------:R0:W-:Y:S02]  /*5480*/  STL [R9+0x140], R5 ;  /* 0x0001400509007387 */ /* 0x0001e40000100800 */
.L_x_294:
[----:B0-----:R-:W-:Y:S01]  /*5490*/  MOV R13, UR37 ;  /* 0x00000025000d7c02 */ /* 0x001fe20008000f00 */
[----:B------:R-:W-:Y:S01]  /*54a0*/  HFMA2 R24, -RZ, RZ, 1.875, 0 ;  /* 0x3f800000ff187431 */ /* 0x000fe200000001ff */
[----:B-1----:R-:W-:Y:S02]  /*54b0*/  MOV R12, UR38 ;  /* 0x00000026000c7c02 */ /* 0x002fe40008000f00 */
[----:B------:R-:W-:Y:S02]  /*54c0*/  IADD3 R13, PT, PT, R13, -0x1, RZ ;  /* 0xffffffff0d0d7810 */ /* 0x000fe40007ffe0ff */
[----:B------:R-:W-:Y:S01]  /*54d0*/  IADD3 R12, PT, PT, R12, -0x1, RZ ;  /* 0xffffffff0c0c7810 */ /* 0x000fe20007ffe0ff */
[----:B------:R-:W-:Y:S06]  /*54e0*/  @!P0 BRA `(.L_x_298) ;  /* 0x0000002000008947 */ /* 0x000fec0003800000 */
[----:B------:R-:W-:Y:S01]  /*54f0*/  UISETP.GE.U32.AND UP0, UPT, UR39, 0xf, UPT ;  /* 0x0000000f2700788c */ /* 0x000fe2000bf06070 */
[----:B--234-:R-:W-:Y:S02]  /*5500*/  MOV R5, RZ ;  /* 0x000000ff00057202 */ /* 0x01cfe40000000f00 */
[----:B------:R-:W-:-:S06]  /*5510*/  MOV R24, 0x3f800000 ;  /* 0x3f80000000187802 */ /* 0x000fcc0000000f00 */
[----:B------:R-:W-:Y:S05]  /*5520*/  BRA.U !UP0, `(.L_x_299) ;  /* 0x0000000d08b47547 */ /* 0x000fea000b800000 */
[----:B------:R-:W0:Y:S01]  /*5530*/  LDC R8, c[0x0][0x3a8] ;  /* 0x0000ea00ff087b82 */ /* 0x000e220000000800 */
[----:B------:R-:W-:Y:S01]  /*5540*/  HFMA2 R24, -RZ, RZ, 1.875, 0 ;  /* 0x3f800000ff187431 */ /* 0x000fe200000001ff */
[----:B------:R-:W-:-:S07]  /*5550*/  MOV R9, RZ ;  /* 0x000000ff00097202 */ /* 0x000fce0000000f00 */
.L_x_332:
        /* <DEDUP_REMOVED lines=16> */
[----:B------:R-:W-:Y:S05]  /*5660*/  CALL.REL.NOINC `($__internal_3_$__cuda_sm3x_div_rn_noftz_f32_slowpath) ;  /* 0x0000005800387944 */ /* 0x000fea0003c00000 */
.L_x_301:
[----:B------:R-:W-:Y:S05]  /*5670*/  BSYNC.RECONVERGENT B3 ;  /* 0x0000000000037941 */ /* 0x000fea0003800200 */
.L_x_300:
        /* <DEDUP_REMOVED lines=13> */
[----:B------:R-:W-:-:S07]  /*5750*/  MOV R26, R14 ;  /* 0x0000000e001a7202 */ /* 0x000fce0000000f00 */
.L_x_303:
[----:B------:R-:W-:Y:S05]  /*5760*/  BSYNC.RECONVERGENT B3 ;  /* 0x0000000000037941 */ /* 0x000fea0003800200 */
.L_x_302:
        /* <DEDUP_REMOVED lines=11> */
[----:B------:R-:W-:Y:S05]  /*5820*/  CALL.REL.NOINC `($__internal_3_$__cuda_sm3x_div_rn_noftz_f32_slowpath) ;  /* 0x0000005400c87944 */ /* 0x000fea0003c00000 */
.L_x_305:
[----:B------:R-:W-:Y:S05]  /*5830*/  BSYNC.RECONVERGENT B3 ;  /* 0x0000000000037941 */ /* 0x000fea0003800200 */
.L_x_304:
        /* <DEDUP_REMOVED lines=14> */
.L_x_307:
[----:B------:R-:W-:Y:S05]  /*5920*/  BSYNC.RECONVERGENT B3 ;  /* 0x0000000000037941 */ /* 0x000fea0003800200 */
.L_x_306:
        /* <DEDUP_REMOVED lines=13> */
.L_x_309:
[----:B------:R-:W-:Y:S05]  /*5a00*/  BSYNC.RECONVERGENT B3 ;  /* 0x0000000000037941 */ /* 0x000fea0003800200 */
.L_x_308:
        /* <DEDUP_REMOVED lines=14> */
.L_x_311:
[----:B------:R-:W-:Y:S05]  /*5af0*/  BSYNC.RECONVERGENT B3 ;  /* 0x0000000000037941 */ /* 0x000fea0003800200 */
.L_x_310:
        /* <DEDUP_REMOVED lines=12> */
.L_x_313:
[----:B------:R-:W-:Y:S05]  /*5bc0*/  BSYNC.RECONVERGENT B3 ;  /* 0x0000000000037941 */ /* 0x000fea0003800200 */
.L_x_312:
        /* <DEDUP_REMOVED lines=14> */
.L_x_315:
[----:B------:R-:W-:Y:S05]  /*5cb0*/  BSYNC.RECONVERGENT B3 ;  /* 0x0000000000037941 */ /* 0x000fea0003800200 */
.L_x_314:
        /* <DEDUP_REMOVED lines=13> */
.L_x_317:
[----:B------:R-:W-:Y:S05]  /*5d90*/  BSYNC.RECONVERGENT B3 ;  /* 0x0000000000037941 */ /* 0x000fea0003800200 */
.L_x_316:
        /* <DEDUP_REMOVED lines=14> */
.L_x_319:
[----:B------:R-:W-:Y:S05]  /*5e80*/  BSYNC.RECONVERGENT B3 ;  /* 0x0000000000037941 */ /* 0x000fea0003800200 */
.L_x_318:
        /* <DEDUP_REMOVED lines=12> */
.L_x_321:
[----:B------:R-:W-:Y:S05]  /*5f50*/  BSYNC.RECONVERGENT B3 ;  /* 0x0000000000037941 */ /* 0x000fea0003800200 */
.L_x_320:
        /* <DEDUP_REMOVED lines=14> */
.L_x_323:
[----:B------:R-:W-:Y:S05]  /*6040*/  BSYNC.RECONVERGENT B3 ;  /* 0x0000000000037941 */ /* 0x000fea0003800200 */
.L_x_322:
        /* <DEDUP_REMOVED lines=13> */
.L_x_325:
[----:B------:R-:W-:Y:S05]  /*6120*/  BSYNC.RECONVERGENT B3 ;  /* 0x0000000000037941 */ /* 0x000fea0003800200 */
.L_x_324:
        /* <DEDUP_REMOVED lines=14> */
.L_x_327:
[----:B------:R-:W-:Y:S05]  /*6210*/  BSYNC.RECONVERGENT B3 ;  /* 0x0000000000037941 */ /* 0x000fea0003800200 */
.L_x_326:
        /* <DEDUP_REMOVED lines=12> */
.L_x_329:
[----:B------:R-:W-:Y:S05]  /*62e0*/  BSYNC.RECONVERGENT B3 ;  /* 0x0000000000037941 */ /* 0x000fea0003800200 */
.L_x_328:
        /* <DEDUP_REMOVED lines=14> */
.L_x_331:
[----:B------:R-:W-:Y:S05]  /*63d0*/  BSYNC.RECONVERGENT B3 ;  /* 0x0000000000037941 */ /* 0x000fea0003800200 */
.L_x_330:
[----:B------:R-:W-:Y:S05]  /*63e0*/  @P5 BRA `(.L_x_332) ;  /* 0xfffffff0005c5947 */ /* 0x000fea000383ffff */
[----:B------:R-:W-:-:S07]  /*63f0*/  MOV R5, UR36 ;  /* 0x0000002400057c02 */ /* 0x000fce0008000f00 */
.L_x_299:
[----:B------:R-:W-:-:S09]  /*6400*/  UISETP.NE.AND UP0, UPT, UR38, URZ, UPT ;  /* 0x000000ff2600728c */ /* 0x000fd2000bf05270 */
[----:B------:R-:W-:Y:S05]  /*6410*/  BRA.U !UP0, `(.L_x_298) ;  /* 0x0000001108347547 */ /* 0x000fea000b800000 */
[----:B------:R-:W-:-:S13]  /*6420*/  ISETP.GE.U32.AND P1, PT, R12, 0x7, PT ;  /* 0x000000070c00780c */ /* 0x000fda0003f26070 */
[----:B------:R-:W-:Y:S05]  /*6430*/  @!P1 BRA `(.L_x_333) ;  /* 0x0000000800109947 */ /* 0x000fea0003800000 */
[----:B------:R-:W-:Y:S01]  /*6440*/  LEA R4, R5, UR8, 0x2 ;  /* 0x0000000805047c11 */ /* 0x000fe2000f8e10ff */
        /* <DEDUP_REMOVED lines=13> */
[----:B------:R-:W-:Y:S02]  /*6520*/  MOV R18, R9 ;  /* 0x0000000900127202 */ /* 0x000fe40000000f00 */
[----:B------:R-:W-:-:S07]  /*6530*/  MOV R16, 0x6550 ;  /* 0x0000655000107802 */ /* 0x000fce0000000f00 */
[----:B------:R-:W-:Y:S05]  /*6540*/  CALL.REL.NOINC `($__internal_3_$__cuda_sm3x_div_rn_noftz_f32_slowpath) ;  /* 0x0000004800807944 */ /* 0x000fea0003c00000 */
.L_x_335:
[----:B------:R-:W-:Y:S05]  /*6550*/  BSYNC.RECONVERGENT B3 ;  /* 0x0000000000037941 */ /* 0x000fea0003800200 */
.L_x_334:
        /* <DEDUP_REMOVED lines=16> */
.L_x_337:
[----:B------:R-:W-:Y:S05]  /*6660*/  BSYNC.RECONVERGENT B3 ;  /* 0x0000000000037941 */ /* 0x000fea0003800200 */
.L_x_336:
        /* <DEDUP_REMOVED lines=14> */
.L_x_339:
[----:B------:R-:W-:Y:S05]  /*6750*/  BSYNC.RECONVERGENT B3 ;  /* 0x0000000000037941 */ /* 0x000fea0003800200 */
.L_x_338:
        /* <DEDUP_REMOVED lines=16> */
.L_x_341:
[----:B------:R-:W-:Y:S05]  /*6860*/  BSYNC.RECONVERGENT B3 ;  /* 0x0000000000037941 */ /* 0x000fea0003800200 */
.L_x_340:
        /* <DEDUP_REMOVED lines=14> */
.L_x_343:
[----:B------:R-:W-:Y:S05]  /*6950*/  BSYNC.RECONVERGENT B3 ;  /* 0x0000000000037941 */ /* 0x000fea0003800200 */
.L_x_342:
        /* <DEDUP_REMOVED lines=16> */
.L_x_345:
[----:B------:R-:W-:Y:S05]  /*6a60*/  BSYNC.RECONVERGENT B3 ;  /* 0x0000000000037941 */ /* 0x000fea0003800200 */
.L_x_344:
        /* <DEDUP_REMOVED lines=14> */
.L_x_347:
[----:B------:R-:W-:Y:S05]  /*6b50*/  BSYNC.RECONVERGENT B3 ;  /* 0x0000000000037941 */ /* 0x000fea0003800200 */
.L_x_346:
        /* <DEDUP_REMOVED lines=16> */
.L_x_349:
[----:B------:R-:W-:Y:S05]  /*6c60*/  BSYNC.RECONVERGENT B3 ;  /* 0x0000000000037941 */ /* 0x000fea0003800200 */
.L_x_348:
[----:B------:R-:W-:-:S07]  /*6c70*/  IADD3 R5, PT, PT, R5, 0x8, RZ ;  /* 0x0000000805057810 */ /* 0x000fce0007ffe0ff */
.L_x_333:
        /* <DEDUP_REMOVED lines=21> */
.L_x_352:
[----:B------:R-:W-:Y:S05]  /*6dd0*/  BSYNC.RECONVERGENT B3 ;  /* 0x0000000000037941 */ /* 0x000fea0003800200 */
.L_x_351:
        /* <DEDUP_REMOVED lines=16> */
.L_x_354:
[----:B------:R-:W-:Y:S05]  /*6ee0*/  BSYNC.RECONVERGENT B3 ;  /* 0x0000000000037941 */ /* 0x000fea0003800200 */
.L_x_353:
        /* <DEDUP_REMOVED lines=14> */
.L_x_356:
[----:B------:R-:W-:Y:S05]  /*6fd0*/  BSYNC.RECONVERGENT B3 ;  /* 0x0000000000037941 */ /* 0x000fea0003800200 */
.L_x_355:
        /* <DEDUP_REMOVED lines=16> */
.L_x_358:
[----:B------:R-:W-:Y:S05]  /*70e0*/  BSYNC.RECONVERGENT B3 ;  /* 0x0000000000037941 */ /* 0x000fea0003800200 */
.L_x_357:
[----:B------:R-:W-:-:S07]  /*70f0*/  IADD3 R5, PT, PT, R5, 0x4, RZ ;  /* 0x0000000405057810 */ /* 0x000fce0007ffe0ff */
.L_x_350:
[----:B------:R-:W-:-:S09]  /*7100*/  UISETP.NE.AND UP0, UPT, UR9, URZ, UPT ;  /* 0x000000ff0900728c */ /* 0x000fd2000bf05270 */
[----:B------:R-:W-:Y:S05]  /*7110*/  BRA.U !UP0, `(.L_x_298) ;  /* 0x0000000108f47547 */ /* 0x000fea000b800000 */
[----:B------:R-:W-:Y:S01]  /*7120*/  LEA R5, R5, UR8, 0x2 ;  /* 0x0000000805057c11 */ /* 0x000fe2000f8e10ff */
[----:B------:R-:W0:Y:S04]  /*7130*/  LDC R9, c[0x0][0x3a8] ;  /* 0x0000ea00ff097b82 */ /* 0x000e280000000800 */
[----:B------:R-:W0:Y:S01]  /*7140*/  LDL R4, [R5] ;  /* 0x0000000005047983 */ /* 0x000e220000100800 */
        /* <DEDUP_REMOVED lines=16> */
.L_x_360:
[----:B------:R-:W-:Y:S05]  /*7250*/  BSYNC.RECONVERGENT B3 ;  /* 0x0000000000037941 */ /* 0x000fea0003800200 */
.L_x_359:
        /* <DEDUP_REMOVED lines=20> */
.L_x_362:
[----:B------:R-:W-:Y:S05]  /*73a0*/  BSYNC.RECONVERGENT B3 ;  /* 0x0000000000037941 */ /* 0x000fea0003800200 */
.L_x_361:
        /* <DEDUP_REMOVED lines=18> */
.L_x_364:
[----:B------:R-:W-:Y:S05]  /*74d0*/  BSYNC.RECONVERGENT B3 ;  /* 0x0000000000037941 */ /* 0x000fea0003800200 */
.L_x_363:
[----:B------:R-:W-:-:S07]  /*74e0*/  MOV R24, R14 ;  /* 0x0000000e00187202 */ /* 0x000fce0000000f00 */
.L_x_298:
[----:B------:R-:W-:Y:S01]  /*74f0*/  FMUL R27, R24, R27 ;  /* 0x0000001b181b7220 */ /* 0x000fe20000400000 */
[----:B------:R-:W-:Y:S06]  /*7500*/  @!P0 BRA `(.L_x_365) ;  /* 0x00000020004c8947 */ /* 0x000fec0003800000 */
[----:B------:R-:W0:Y:S01]  /*7510*/  LDCU UR4, c[0x0][0x3a8] ;  /* 0x00007500ff0477ac */ /* 0x000e220008000800 */
[----:B--234-:R-:W-:Y:S01]  /*7520*/  HFMA2 R4, -RZ, RZ, 0, 0 ;  /* 0x00000000ff047431 */ /* 0x01cfe200000001ff */
[----:B------:R-:W-:Y:S01]  /*7530*/  UISETP.GE.U32.AND UP0, UPT, UR39, 0xf, UPT ;  /* 0x0000000f2700788c */ /* 0x000fe2000bf06070 */
[----:B0-----:R-:W-:-:S08]  /*7540*/  FMUL R26, R27, -UR4 ;  /* 0x800000041b1a7c20 */ /* 0x001fd00008400000 */
[----:B------:R-:W-:Y:S05]  /*7550*/  BRA.U !UP0, `(.L_x_366) ;  /* 0x0000000d08ec7547 */ /* 0x000fea000b800000 */
[----:B------:R-:W0:Y:S01]  /*7560*/  LDC R25, c[0x0][0x3a8] ;  /* 0x0000ea00ff197b82 */ /* 0x000e220000000800 */
[----:B------:R-:W-:-:S07]  /*7570*/  MOV R29, RZ ;  /* 0x000000ff001d7202 */ /* 0x000fce0000000f00 */
.L_x_399:
[----:B-1----:R-:W-:-:S05]  /*7580*/  LEA R28, R29, UR8, 0x2 ;  /* 0x000000081d1c7c11 */ /* 0x002fca000f8e10ff */
        /* <DEDUP_REMOVED lines=17> */
.L_x_368:
[----:B------:R-:W-:Y:S05]  /*76a0*/  BSYNC.RECONVERGENT B3 ;  /* 0x0000000000037941 */ /* 0x000fea0003800200 */
.L_x_367:
        /* <DEDUP_REMOVED lines=12> */
[----:B------:R-:W-:-:S07]  /*7770*/  MOV R5, R14 ;  /* 0x0000000e00057202 */ /* 0x000fce0000000f00 */
.L_x_370:
[----:B------:R-:W-:Y:S05]  /*7780*/  BSYNC.RECONVERGENT B3 ;  /* 0x0000000000037941 */ /* 0x000fea0003800200 */
.L_x_369:
        /* <DEDUP_REMOVED lines=14> */
.L_x_372:
[----:B------:R-:W-:Y:S05]  /*7870*/  BSYNC.RECONVERGENT B3 ;  /* 0x0000000000037941 */ /* 0x000fea0003800200 */
.L_x_371:
        /* <DEDUP_REMOVED lines=13> */
.L_x_374:
[----:B------:R-:W-:Y:S05]  /*7950*/  BSYNC.RECONVERGENT B3 ;  /* 0x0000000000037941 */ /* 0x000fea0003800200 */
.L_x_373:
[----:B------:R-:W2:Y:S01]  /*7960*/  LDL.128 R8, [R28+0x10] ;  /* 0x000010001c087983 */ /* 0x000ea20000100c00 */
[----:B------:R-:W-:Y:S03]  /*7970*/  BSSY.RECONVERGENT B3, `(.L_x_375) ;  /* 0x000000f000037945 */ /* 0x000fe60003800200 */
[----:B------:R0:W-:Y:S01]  /*7980*/  STL.128 [R28], R4 ;  /* 0x000000041c007387 */ /* 0x0001e20000100c00 */
        /* <DEDUP_REMOVED lines=11> */
[----:B------:R-:W-:Y:S05]  /*7a40*/  CALL.REL.NOINC `($__internal_3_$__cuda_sm3x_div_rn_noftz_f32_slowpath) ;  /* 0x0000003400407944 */ /* 0x000fea0003c00000 */
[----:B------:R-:W-:-:S07]  /*7a50*/  MOV R8, R14 ;  /* 0x0000000e00087202 */ /* 0x000fce0000000f00 */
.L_x_376:
[----:B------:R-:W-:Y:S05]  /*7a60*/  BSYNC.RECONVERGENT B3 ;  /* 0x0000000000037941 */ /* 0x000fea0003800200 */
.L_x_375:
        /* <DEDUP_REMOVED lines=14> */
.L_x_378:
[----:B------:R-:W-:Y:S05]  /*7b50*/  BSYNC.RECONVERGENT B3 ;  /* 0x0000000000037941 */ /* 0x000fea0003800200 */
.L_x_377:
        /* <DEDUP_REMOVED lines=14> */
.L_x_380:
[----:B------:R-:W-:Y:S05]  /*7c40*/  BSYNC.RECONVERGENT B3 ;  /* 0x0000000000037941 */ /* 0x000fea0003800200 */
.L_x_379:
        /* <DEDUP_REMOVED lines=14> */
.L_x_382:
[----:B------:R-:W-:Y:S05]  /*7d30*/  BSYNC.RECONVERGENT B3 ;  /* 0x0000000000037941 */ /* 0x000fea0003800200 */
.L_x_381:
[----:B------:R-:W2:Y:S01]  /*7d40*/  LDL.128 R4, [R28+0x20] ;  /* 0x000020001c047983 */ /* 0x000ea20000100c00 */
[----:B------:R-:W-:Y:S03]  /*7d50*/  BSSY.RECONVERGENT B3, `(.L_x_383) ;  /* 0x000000f000037945 */ /* 0x000fe60003800200 */
[----:B------:R0:W-:Y:S01]  /*7d60*/  STL.128 [R28+0x10], R8 ;  /* 0x000010081c007387 */ /* 0x0001e20000100c00 */
        /* <DEDUP_REMOVED lines=13> */
.L_x_384:
[----:B------:R-:W-:Y:S05]  /*7e40*/  BSYNC.RECONVERGENT B3 ;  /* 0x0000000000037941 */ /* 0x000fea0003800200 */
.L_x_383:
        /* <DEDUP_REMOVED lines=13> */
.L_x_386:
[----:B------:R-:W-:Y:S05]  /*7f20*/  BSYNC.RECONVERGENT B3 ;  /* 0x0000000000037941 */ /* 0x000fea0003800200 */
.L_x_385:
        /* <DEDUP_REMOVED lines=14> */
.L_x_388:
[----:B------:R-:W-:Y:S05]  /*8010*/  BSYNC.RECONVERGENT B3 ;  /* 0x0000000000037941 */ /* 0x000fea0003800200 */
.L_x_387:
        /* <DEDUP_REMOVED lines=13> */
.L_x_390:
[----:B------:R-:W-:Y:S05]  /*80f0*/  BSYNC.RECONVERGENT B3 ;  /* 0x0000000000037941 */ /* 0x000fea0003800200 */
.L_x_389:
        /* <DEDUP_REMOVED lines=16> */
.L_x_392:
[----:B------:R-:W-:Y:S05]  /*8200*/  BSYNC.RECONVERGENT B3 ;  /* 0x0000000000037941 */ /* 0x000fea0003800200 */
.L_x_391:
        /* <DEDUP_REMOVED lines=14> */
.L_x_394:
[----:B------:R-:W-:Y:S05]  /*82f0*/  BSYNC.RECONVERGENT B3 ;  /* 0x0000000000037941 */ /* 0x000fea0003800200 */
.L_x_393:
        /* <DEDUP_REMOVED lines=14> */
.L_x_396:
[----:B------:R-:W-:Y:S05]  /*83e0*/  BSYNC.RECONVERGENT B3 ;  /* 0x0000000000037941 */ /* 0x000fea0003800200 */
.L_x_395:
        /* <DEDUP_REMOVED lines=14> */
.L_x_398:
[----:B------:R-:W-:Y:S05]  /*84d0*/  BSYNC.RECONVERGENT B3 ;  /* 0x0000000000037941 */ /* 0x000fea0003800200 */
.L_x_397:
[----:B------:R1:W-:Y:S01]  /*84e0*/  STL.128 [R28+0x30], R8 ;  /* 0x000030081c007387 */ /* 0x0003e20000100c00 */
[----:B------:R-:W-:Y:S05]  /*84f0*/  @P5 BRA `(.L_x_399) ;  /* 0xfffffff000205947 */ /* 0x000fea000383ffff */
[----:B------:R-:W-:-:S07]  /*8500*/  MOV R4, UR36 ;  /* 0x0000002400047c02 */ /* 0x000fce0008000f00 */
.L_x_366:
[----:B------:R-:W-:-:S09]  /*8510*/  UISETP.NE.AND UP0, UPT, UR38, URZ, UPT ;  /* 0x000000ff2600728c */ /* 0x000fd2000bf05270 */
[----:B------:R-:W-:Y:S05]  /*8520*/  BRA.U !UP0, `(.L_x_365) ;  /* 0x0000001108447547 */ /* 0x000fea000b800000 */
[----:B------:R-:W-:-:S13]  /*8530*/  ISETP.GE.U32.AND P1, PT, R12, 0x7, PT ;  /* 0x000000070c00780c */ /* 0x000fda0003f26070 */
[----:B------:R-:W-:Y:S05]  /*8540*/  @!P1 BRA `(.L_x_400) ;  /* 0x00000008002c9947 */ /* 0x000fea0003800000 */
[----:B------:R-:W-:Y:S01]  /*8550*/  LEA R5, R4, UR8, 0x2 ;  /* 0x0000000804057c11 */ /* 0x000fe2000f8e10ff */
[----:B-1----:R-:W0:Y:S04]  /*8560*/  LDC R9, c[0x0][0x3a8] ;  /* 0x0000ea00ff097b82 */ /* 0x002e280000000800 */
        /* <DEDUP_REMOVED lines=14> */
.L_x_402:
[----:B------:R-:W-:Y:S05]  /*8650*/  BSYNC.RECONVERGENT B3 ;  /* 0x0000000000037941 */ /* 0x000fea0003800200 */
.L_x_401:
[----:B------:R-:W2:Y:S01]  /*8660*/  LDL R6, [R5+0x4] ;  /* 0x0000040005067983 */ /* 0x000ea20000100800 */
[----:B------:R-:W2:Y:S01]  /*8670*/  LDC R9, c[0x0][0x3a8] ;  /* 0x0000ea00ff097b82 */ /* 0x000ea20000000800 */
[----:B------:R-:W-:Y:S02]  /*8680*/  BSSY.RECONVERGENT B3, `(.L_x_403) ;  /* 0x000000f000037945 */ /* 0x000fe40003800200 */
[----:B------:R0:W-:Y:S01]  /*8690*/  STL [R5], R14 ;  /* 0x0000000e05007387 */ /* 0x0001e20000100800 */
        /* <DEDUP_REMOVED lines=13> */
.L_x_404:
[----:B------:R-:W-:Y:S05]  /*8770*/  BSYNC.RECONVERGENT B3 ;  /* 0x0000000000037941 */ /* 0x000fea0003800200 */
.L_x_403:
[----:B------:R-:W2:Y:S01]  /*8780*/  LDL R7, [R5+0x8] ;  /* 0x0000080005077983 */ /* 0x000ea20000100800 */
[----:B------:R-:W2:Y:S01]  /*8790*/  LDC R18, c[0x0][0x3a8] ;  /* 0x0000ea00ff127b82 */ /* 0x000ea20000000800 */
[----:B------:R-:W-:Y:S02]  /*87a0*/  BSSY.RECONVERGENT B3, `(.L_x_405) ;  /* 0x000000d000037945 */ /* 0x000fe40003800200 */
[----:B------:R0:W-:Y:S01]  /*87b0*/  STL [R5+0x4], R6 ;  /* 0x0000040605007387 */ /* 0x0001e20000100800 */
        /* <DEDUP_REMOVED lines=10> */
[----:B------:R-:W-:Y:S05]  /*8860*/  CALL.REL.NOINC `($__internal_3_$__cuda_sm3x_div_rn_noftz_f32_slowpath) ;  /* 0x0000002400b87944 */ /* 0x000fea0003c00000 */
.L_x_406:
[----:B------:R-:W-:Y:S05]  /*8870*/  BSYNC.RECONVERGENT B3 ;  /* 0x0000000000037941 */ /* 0x000fea0003800200 */
.L_x_405:
        /* <DEDUP_REMOVED lines=17> */
.L_x_408:
[----:B------:R-:W-:Y:S05]  /*8990*/  BSYNC.RECONVERGENT B3 ;  /* 0x0000000000037941 */ /* 0x000fea0003800200 */
.L_x_407:
        /* <DEDUP_REMOVED lines=15> */
.L_x_410:
[----:B------:R-:W-:Y:S05]  /*8a90*/  BSYNC.RECONVERGENT B3 ;  /* 0x0000000000037941 */ /* 0x000fea0003800200 */
.L_x_409:
        /* <DEDUP_REMOVED lines=17> */
.L_x_412:
[----:B------:R-:W-:Y:S05]  /*8bb0*/  BSYNC.RECONVERGENT B3 ;  /* 0x0000000000037941 */ /* 0x000fea0003800200 */
.L_x_411:
        /* <DEDUP_REMOVED lines=15> */
.L_x_414:
[----:B------:R-:W-:Y:S05]  /*8cb0*/  BSYNC.RECONVERGENT B3 ;  /* 0x0000000000037941 */ /* 0x000fea0003800200 */
.L_x_413:
        /* <DEDUP_REMOVED lines=17> */
.L_x_416:
[----:B------:R-:W-:Y:S05]  /*8dd0*/  BSYNC.RECONVERGENT B3 ;  /* 0x0000000000037941 */ /* 0x000fea0003800200 */
.L_x_415:
[----:B------:R0:W-:Y:S01]  /*8de0*/  STL [R5+0x1c], R6 ;  /* 0x00001c0605007387 */ /* 0x0001e20000100800 */
[----:B------:R-:W-:-:S07]  /*8df0*/  IADD3 R4, PT, PT, R4, 0x8, RZ ;  /* 0x0000000804047810 */ /* 0x000fce0007ffe0ff */
.L_x_400:
[----:B------:R-:W-:-:S09]  /*8e00*/  UISETP.NE.AND UP0, UPT, UR37, URZ, UPT ;  /* 0x000000ff2500728c */ /* 0x000fd2000bf05270 */
[----:B------:R-:W-:Y:S05]  /*8e10*/  BRA.U !UP0, `(.L_x_365) ;  /* 0x0000000908087547 */ /* 0x000fea000b800000 */
[----:B------:R-:W-:-:S13]  /*8e20*/  ISETP.GE.U32.AND P1, PT, R13, 0x3, PT ;  /* 0x000000030d00780c */ /* 0x000fda0003f26070 */
[----:B------:R-:W-:Y:S05]  /*8e30*/  @!P1 BRA `(.L_x_417) ;  /* 0x00000004001c9947 */ /* 0x000fea0003800000 */
[----:B0-----:R-:W-:Y:S01]  /*8e40*/  LEA R5, R4, UR8, 0x2 ;  /* 0x0000000804057c11 */ /* 0x001fe2000f8e10ff */
        /* <DEDUP_REMOVED lines=15> */
.L_x_419:
[----:B------:R-:W-:Y:S05]  /*8f40*/  BSYNC.RECONVERGENT B3 ;  /* 0x0000000000037941 */ /* 0x000fea0003800200 */
.L_x_418:
        /* <DEDUP_REMOVED lines=17> */
.L_x_421:
[----:B------:R-:W-:Y:S05]  /*9060*/  BSYNC.RECONVERGENT B3 ;  /* 0x0000000000037941 */ /* 0x000fea0003800200 */
.L_x_420:
        /* <DEDUP_REMOVED lines=15> */
.L_x_423:
[----:B------:R-:W-:Y:S05]  /*9160*/  BSYNC.RECONVERGENT B3 ;  /* 0x0000000000037941 */ /* 0x000fea0003800200 */
.L_x_422:
        /* <DEDUP_REMOVED lines=17> */
.L_x_425:
[----:B------:R-:W-:Y:S05]  /*9280*/  BSYNC.RECONVERGENT B3 ;  /* 0x0000000000037941 */ /* 0x000fea0003800200 */
.L_x_424:
[----:B------:R2:W-:Y:S01]  /*9290*/  STL [R5+0xc], R6 ;  /* 0x00000c0605007387 */ /* 0x0005e20000100800 */
[----:B------:R-:W-:-:S07]  /*92a0*/  IADD3 R4, PT, PT, R4, 0x4, RZ ;  /* 0x0000000404047810 */ /* 0x000fce0007ffe0ff */
.L_x_417:
[----:B------:R-:W-:-:S09]  /*92b0*/  UISETP.NE.AND UP0, UPT, UR9, URZ, UPT ;  /* 0x000000ff0900728c */ /* 0x000fd2000bf05270 */
[----:B------:R-:W-:Y:S05]  /*92c0*/  BRA.U !UP0, `(.L_x_365) ;  /* 0x0000000108dc7547 */ /* 0x000fea000b800000 */
[----:B------:R-:W-:Y:S01]  /*92d0*/  LEA R4, R4, UR8, 0x2 ;  /* 0x0000000804047c11 */ /* 0x000fe2000f8e10ff */
[----:B------:R-:W3:Y:S04]  /*92e0*/  LDC R18, c[0x0][0x3a8] ;  /* 0x0000ea00ff127b82 */ /* 0x000ee80000000800 */
[----:B0-2---:R-:W3:Y:S01]  /*92f0*/  LDL R5, [R4] ;  /* 0x0000000004057983 */ /* 0x005ee20000100800 */
[----:B------:R-:W-:Y:S01]  /*9300*/  MOV R7, UR9 ;  /* 0x0000000900077c02 */ /* 0x000fe20008000f00 */
[----:B------:R-:W-:Y:S03]  /*9310*/  BSSY.RECONVERGENT B3, `(.L_x_426) ;  /* 0x000000d000037945 */ /* 0x000fe60003800200 */
[----:B------:R-:W-:Y:S01]  /*9320*/  ISETP.NE.AND P5, PT, R7, 0x1, PT ;  /* 0x000000010700780c */ /* 0x000fe20003fa5270 */
[----:B---3--:R-:W-:-:S04]  /*9330*/  FFMA R18, R5, R18, 1 ;  /* 0x3f80000005127423 */ /* 0x008fc80000000012 */
[----:B------:R-:W0:Y:S08]  /*9340*/  MUFU.RCP R5, R18 ;  /* 0x0000001200057308 */ /* 0x000e300000001000 */
        /* <DEDUP_REMOVED lines=8> */
[----:B-1----:R-:W-:Y:S05]  /*93d0*/  CALL.REL.NOINC `($__internal_3_$__cuda_sm3x_div_rn_noftz_f32_slowpath) ;  /* 0x0000001800dc7944 */ /* 0x002fea0003c00000 */
.L_x_427:
[----:B------:R-:W-:Y:S05]  /*93e0*/  BSYNC.RECONVERGENT B3 ;  /* 0x0000000000037941 */ /* 0x000fea0003800200 */
.L_x_426:
[----:B------:R0:W-:Y:S01]  /*93f0*/  STL [R4], R14 ;  /* 0x0000000e04007387 */ /* 0x0001e20000100800 */
[----:B------:R-:W-:Y:S05]  /*9400*/  @!P5 BRA `(.L_x_365) ;  /* 0x00000000008cd947 */ /* 0x000fea0003800000 */
[----:B------:R-:W2:Y:S01]  /*9410*/  LDL R5, [R4+0x4] ;  /* 0x0000040004057983 */ /* 0x000ea20000100800 */
[----:B------:R-:W2:Y:S01]  /*9420*/  LDC R18, c[0x0][0x3a8] ;  /* 0x0000ea00ff127b82 */ /* 0x000ea20000000800 */
[----:B------:R-:W-:Y:S01]  /*9430*/  MOV R7, UR9 ;  /* 0x0000000900077c02 */ /* 0x000fe20008000f00 */
[----:B------:R-:W-:Y:S03]  /*9440*/  BSSY.RECONVERGENT B3, `(.L_x_428) ;  /* 0x000000d000037945 */ /* 0x000fe60003800200 */
[----:B------:R-:W-:Y:S01]  /*9450*/  ISETP.NE.AND P5, PT, R7, 0x2, PT ;  /* 0x000000020700780c */ /* 0x000fe20003fa5270 */
[----:B--2---:R-:W-:-:S04]  /*9460*/  FFMA R18, R18, R5, 1 ;  /* 0x3f80000012127423 */ /* 0x004fc80000000005 */
[----:B------:R-:W2:Y:S08]  /*9470*/  MUFU.RCP R5, R18 ;  /* 0x0000001200057308 */ /* 0x000eb00000001000 */
[----:B------:R-:W3:Y:S01]  /*9480*/  FCHK P1, R26, R18 ;  /* 0x000000121a007302 */ /* 0x000ee20000020000 */
[----:B--2---:R-:W-:-:S04]  /*9490*/  FFMA R6, -R18, R5, 1 ;  /* 0x3f80000012067423 */ /* 0x004fc80000000105 */
[----:B------:R-:W-:-:S04]  /*94a0*/  FFMA R5, R5, R6, R5 ;  /* 0x0000000605057223 */ /* 0x000fc80000000005 */
[----:B------:R-:W-:-:S04]  /*94b0*/  FFMA R6, R26, R5, RZ ;  /* 0x000000051a067223 */ /* 0x000fc800000000ff */
[----:B------:R-:W-:-:S04]  /*94c0*/  FFMA R7, -R18, R6, R26 ;  /* 0x0000000612077223 */ /* 0x000fc8000000011a */
[----:B0-----:R-:W-:Y:S01]  /*94d0*/  FFMA R14, R5, R7, R6 ;  /* 0x00000007050e7223 */ /* 0x001fe20000000006 */
[----:B---3--:R-:W-:Y:S06]  /*94e0*/  @!P1 BRA `(.L_x_429) ;  /* 0x0000000000089947 */ /* 0x008fec0003800000 */
[----:B------:R-:W-:-:S07]  /*94f0*/  MOV R16, 0x9510 ;  /* 0x0000951000107802 */ /* 0x000fce0000000f00 */
[----:B-1----:R-:W-:Y:S05]  /*9500*/  CALL.REL.NOINC `($__internal_3_$__cuda_sm3x_div_rn_noftz_f32_slowpath) ;  /* 0x0000001800907944 */ /* 0x002fea0003c00000 */
.L_x_429:
[----:B------:R-:W-:Y:S05]  /*9510*/  BSYNC.RECONVERGENT B3 ;  /* 0x0000000000037941 */ /* 0x000fea0003800200 */
.L_x_428:
[----:B------:R0:W-:Y:S01]  /*9520*/  STL [R4+0x4], R14 ;  /* 0x0000040e04007387 */ /* 0x0001e20000100800 */
[----:B------:R-:W-:Y:S05]  /*9530*/  @!P5 BRA `(.L_x_365) ;  /* 0x000000000040d947 */ /* 0x000fea0003800000 */
[----:B------:R-:W2:Y:S01]  /*9540*/  LDL R5, [R4+0x8] ;  /* 0x0000080004057983 */ /* 0x000ea20000100800 */
[----:B------:R-:W2:Y:S01]  /*9550*/  LDC R18, c[0x0][0x3a8] ;  /* 0x0000ea00ff127b82 */ /* 0x000ea20000000800 */
[----:B------:R-:W-:Y:S01]  /*9560*/  BSSY.RECONVERGENT B3, `(.L_x_430) ;  /* 0x000000c000037945 */ /* 0x000fe20003800200 */
        /* <DEDUP_REMOVED lines=11> */
.L_x_431:
[----:B------:R-:W-:Y:S05]  /*9620*/  BSYNC.RECONVERGENT B3 ;  /* 0x0000000000037941 */ /* 0x000fea0003800200 */
.L_x_430:
[----:B------:R0:W-:Y:S02]  /*9630*/  STL [R4+0x8], R14 ;  /* 0x0000080e04007387 */ /* 0x0001e40000100800 */
.L_x_365:
[----:B------:R-:W5:Y:S01]  /*9640*/  LDCU UR4, c[0x0][0x3b0] ;  /* 0x00007600ff0477ac */ /* 0x000f620008000800 */
[----:B------:R-:W5:Y:S02]  /*9650*/  LDCU UR5, c[0x0][0x3ac] ;  /* 0x00007580ff0577ac */ /* 0x000f640008000800 */
[----:B-----5:R-:W-:-:S09]  /*9660*/  UISETP.GT.AND UP0, UPT, UR4, UR5, UPT ;  /* 0x000000050400728c */ /* 0x020fd2000bf04270 */
[----:B------:R-:W-:Y:S05]  /*9670*/  BRA.U !UP0, `(.L_x_432) ;  /* 0x0000000508f07547 */ /* 0x000fea000b800000 */
[----:B------:R-:W-:Y:S01]  /*9680*/  UISETP.GE.U32.AND UP0, UPT, UR7, 0xf, UPT ;  /* 0x0000000f0700788c */ /* 0x000fe2000bf06070 */
[----:B------:R-:W0:Y:S01]  /*9690*/  LDCU UR5, c[0x0][0x3ac] ;  /* 0x00007580ff0577ac */ /* 0x000e220008000800 */
[----:B------:R-:W-:-:S07]  /*96a0*/  UISETP.NE.AND UP1, UPT, UR42, URZ, UPT ;  /* 0x000000ff2a00728c */ /* 0x000fce000bf25270 */
[----:B------:R-:W-:Y:S05]  /*96b0*/  BRA.U !UP0, `(.L_x_433) ;  /* 0x0000000108dc7547 */ /* 0x000fea000b800000 */
[----:B------:R-:W-:-:S05]  /*96c0*/  UMOV UR4, URZ ;  /* 0x000000ff00047c82 */ /* 0x000fca0008000000 */
.L_x_434:
[----:B0-----:R-:W-:-:S09]  /*96d0*/  ULEA UR13, UR5, UR8, 0x2 ;  /* 0x00000008050d7291 */ /* 0x001fd2000f8e10ff */
[----:B------:R-:W5:Y:S04]  /*96e0*/  LDL R23, [UR13] ;  /* 0x0000000dff177983 */ /* 0x000f680008100800 */
[----:B------:R-:W5:Y:S04]  /*96f0*/  LDL R25, [UR13+0x4] ;  /* 0x0000040dff197983 */ /* 0x000f680008100800 */
[----:B------:R-:W5:Y:S04]  /*9700*/  LDL R29, [UR13+0x8] ;  /* 0x0000080dff1d7983 */ /* 0x000f680008100800 */
[----:B--234-:R-:W2:Y:S04]  /*9710*/  LDL R4, [UR13+0xc] ;  /* 0x00000c0dff047983 */ /* 0x01cea80008100800 */
[----:B------:R-:W3:Y:S04]  /*9720*/  LDL R6, [UR13+0x10] ;  /* 0x0000100dff067983 */ /* 0x000ee80008100800 */
[----:B-1----:R-:W4:Y:S04]  /*9730*/  LDL R8, [UR13+0x14] ;  /* 0x0000140dff087983 */ /* 0x002f280008100800 */
[----:B------:R-:W4:Y:S04]  /*9740*/  LDL R10, [UR13+0x18] ;  /* 0x0000180dff0a7983 */ /* 0x000f280008100800 */
        /* <DEDUP_REMOVED lines=8> */
[----:B------:R-:W4:Y:S01]  /*97d0*/  LDL R7, [UR13+0x3c] ;  /* 0x00003c0dff077983 */ /* 0x000f220008100800 */
[----:B------:R-:W-:-:S02]  /*97e0*/  UIADD3 UR4, UPT, UPT, UR4, 0x10, URZ ;  /* 0x0000001004047890 */ /* 0x000fc4000fffe0ff */
[----:B------:R-:W-:Y:S01]  /*97f0*/  UIADD3 UR5, UPT, UPT, UR5, 0x10, URZ ;  /* 0x0000001005057890 */ /* 0x000fe2000fffe0ff */
[-C--:B-----5:R-:W-:Y:S01]  /*9800*/  FMUL R23, R23, R24.reuse ;  /* 0x0000001817177220 */ /* 0x0a0fe20000400000 */
[----:B------:R-:W-:-:S04]  /*9810*/  FMUL R25, R25, R24 ;  /* 0x0000001819197220 */ /* 0x000fc80000400000 */
[----:B------:R0:W-:Y:S01]  /*9820*/  STL [UR13], R23 ;  /* 0x00000017ff007987 */ /* 0x0001e2000810080d */
[----:B------:R-:W-:-:S03]  /*9830*/  FMUL R29, R29, R24 ;  /* 0x000000181d1d7220 */ /* 0x000fc60000400000 */
[----:B------:R0:W-:Y:S01]  /*9840*/  STL [UR13+0x4], R25 ;  /* 0x00000419ff007987 */ /* 0x0001e2000810080d */
[----:B--2---:R-:W-:-:S03]  /*9850*/  FMUL R4, R4, R24 ;  /* 0x0000001804047220 */ /* 0x004fc60000400000 */
[----:B------:R0:W-:Y:S01]  /*9860*/  STL [UR13+0x8], R29 ;  /* 0x0000081dff007987 */ /* 0x0001e2000810080d */
[----:B---3--:R-:W-:-:S03]  /*9870*/  FMUL R6, R6, R24 ;  /* 0x0000001806067220 */ /* 0x008fc60000400000 */
[----:B------:R0:W-:Y:S01]  /*9880*/  STL [UR13+0xc], R4 ;  /* 0x00000c04ff007987 */ /* 0x0001e2000810080d */
[----:B----4-:R-:W-:-:S03]  /*9890*/  FMUL R8, R8, R24 ;  /* 0x0000001808087220 */ /* 0x010fc60000400000 */
[----:B------:R0:W-:Y:S01]  /*98a0*/  STL [UR13+0x10], R6 ;  /* 0x00001006ff007987 */ /* 0x0001e2000810080d */
[----:B------:R-:W-:-:S03]  /*98b0*/  FMUL R10, R10, R24 ;  /* 0x000000180a0a7220 */ /* 0x000fc60000400000 */
        /* <DEDUP_REMOVED lines=18> */
[----:B------:R0:W-:Y:S04]  /*99e0*/  STL [UR13+0x38], R9 ;  /* 0x00003809ff007987 */ /* 0x0001e8000810080d */
[----:B------:R0:W-:Y:S01]  /*99f0*/  STL [UR13+0x3c], R7 ;  /* 0x00003c07ff007987 */ /* 0x0001e2000810080d */
[----:B------:R-:W-:-:S04]  /*9a00*/  ULOP3.LUT UR13, UR31, 0xfffffff0, URZ, 0xc0, !UPT ;  /* 0xfffffff01f0d7892 */ /* 0x000fc8000f8ec0ff */
[----:B------:R-:W-:-:S09]  /*9a10*/  UISETP.NE.AND UP0, UPT, UR4, UR13, UPT ;  /* 0x0000000d0400728c */ /* 0x000fd2000bf05270 */
[----:B0-----:R-:W-:Y:S05]  /*9a20*/  BRA.U UP0, `(.L_x_434) ;  /* 0xfffffffd00287547 */ /* 0x001fea000b83ffff */
.L_x_433:
[----:B------:R-:W-:Y:S05]  /*9a30*/  BRA.U !UP1, `(.L_x_432) ;  /* 0x0000000509007547 */ /* 0x000fea000b800000 */
[----:B------:R-:W-:Y:S02]  /*9a40*/  UIADD3 UR4, UPT, UPT, UR42, -0x1, URZ ;  /* 0xffffffff2a047890 */ /* 0x000fe4000fffe0ff */
[----:B------:R-:W-:Y:S02]  /*9a50*/  UISETP.NE.AND UP1, UPT, UR40, URZ, UPT ;  /* 0x000000ff2800728c */ /* 0x000fe4000bf25270 */
[----:B------:R-:W-:-:S09]  /*9a60*/  UISETP.GE.U32.AND UP0, UPT, UR4, 0x7, UPT ;  /* 0x000000070400788c */ /* 0x000fd2000bf06070 */
[----:B------:R-:W-:Y:S05]  /*9a70*/  BRA.U !UP0, `(.L_x_435) ;  /* 0x0000000108687547 */ /* 0x000fea000b800000 */
[----:B0-----:R-:W-:-:S09]  /*9a80*/  ULEA UR4, UR5, UR8, 0x2 ;  /* 0x0000000805047291 */ /* 0x001fd2000f8e10ff */
[----:B--234-:R-:W2:Y:S04]  /*9a90*/  LDL R5, [UR4] ;  /* 0x00000004ff057983 */ /* 0x01cea80008100800 */
[----:B------:R-:W3:Y:S04]  /*9aa0*/  LDL R7, [UR4+0x4] ;  /* 0x00000404ff077983 */ /* 0x000ee80008100800 */
[----:B-1----:R-:W4:Y:S04]  /*9ab0*/  LDL R9, [UR4+0x8] ;  /* 0x00000804ff097983 */ /* 0x002f280008100800 */
[----:B------:R-:W5:Y:S04]  /*9ac0*/  LDL R11, [UR4+0xc] ;  /* 0x00000c04ff0b7983 */ /* 0x000f680008100800 */
[----:B------:R-:W5:Y:S04]  /*9ad0*/  LDL R13, [UR4+0x10] ;  /* 0x00001004ff0d7983 */ /* 0x000f680008100800 */
[----:B------:R-:W5:Y:S04]  /*9ae0*/  LDL R15, [UR4+0x14] ;  /* 0x00001404ff0f7983 */ /* 0x000f680008100800 */
[----:B------:R-:W5:Y:S04]  /*9af0*/  LDL R17, [UR4+0x18] ;  /* 0x00001804ff117983 */ /* 0x000f680008100800 */
[----:B------:R-:W5:Y:S01]  /*9b00*/  LDL R19, [UR4+0x1c] ;  /* 0x00001c04ff137983 */ /* 0x000f620008100800 */
[----:B------:R-:W-:Y:S01]  /*9b10*/  UIADD3 UR5, UPT, UPT, UR5, 0x8, URZ ;  /* 0x0000000805057890 */ /* 0x000fe2000fffe0ff */
[-C--:B--2---:R-:W-:Y:S01]  /*9b20*/  FMUL R5, R5, R24.reuse ;  /* 0x0000001805057220 */ /* 0x084fe20000400000 */
[----:B---3--:R-:W-:-:S04]  /*9b30*/  FMUL R7, R7, R24 ;  /* 0x0000001807077220 */ /* 0x008fc80000400000 */
[----:B------:R0:W-:Y:S01]  /*9b40*/  STL [UR4], R5 ;  /* 0x00000005ff007987 */ /* 0x0001e20008100804 */
[----:B----4-:R-:W-:-:S03]  /*9b50*/  FMUL R9, R9, R24 ;  /* 0x0000001809097220 */ /* 0x010fc60000400000 */
[----:B------:R0:W-:Y:S01]  /*9b60*/  STL [UR4+0x4], R7 ;  /* 0x00000407ff007987 */ /* 0x0001e20008100804 */
[----:B-----5:R-:W-:-:S03]  /*9b70*/  FMUL R11, R11, R24 ;  /* 0x000000180b0b7220 */ /* 0x020fc60000400000 */
        /* <DEDUP_REMOVED lines=9> */
[----:B------:R0:W-:Y:S02]  /*9c10*/  STL [UR4+0x1c], R19 ;  /* 0x00001c13ff007987 */ /* 0x0001e40008100804 */
.L_x_435:
        /* <DEDUP_REMOVED lines=17> */
[----:B------:R0:W-:Y:S04]  /*9d30*/  STL [UR4+0x8], R9 ;  /* 0x00000809ff007987 */ /* 0x0001e80008100804 */
[----:B------:R0:W-:Y:S02]  /*9d40*/  STL [UR4+0xc], R11 ;  /* 0x00000c0bff007987 */ /* 0x0001e40008100804 */
.L_x_436:
[----:B------:R-:W-:Y:S05]  /*9d50*/  BRA.U !UP1, `(.L_x_432) ;  /* 0x0000000109387547 */ /* 0x000fea000b800000 */
[----:B0-----:R-:W-:-:S09]  /*9d60*/  ULEA UR5, UR5, UR8, 0x2 ;  /* 0x0000000805057291 */ /* 0x001fd2000f8e10ff */
[----:B--234-:R-:W2:Y:S01]  /*9d70*/  LDL R5, [UR5] ;  /* 0x00000005ff057983 */ /* 0x01cea20008100800 */
[----:B------:R-:W-:Y:S01]  /*9d80*/  UISETP.NE.AND UP0, UPT, UR41, 0x1, UPT ;  /* 0x000000012900788c */ /* 0x000fe2000bf05270 */
[----:B--2---:R-:W-:-:S05]  /*9d90*/  FMUL R5, R5, R24 ;  /* 0x0000001805057220 */ /* 0x004fca0000400000 */
[----:B------:R0:W-:Y:S03]  /*9da0*/  STL [UR5], R5 ;  /* 0x00000005ff007987 */ /* 0x0001e60008100805 */
[----:B------:R-:W-:Y:S05]  /*9db0*/  BRA.U !UP0, `(.L_x_432) ;  /* 0x0000000108207547 */ /* 0x000fea000b800000 */
[----:B0-----:R-:W2:Y:S01]  /*9dc0*/  LDL R5, [UR5+0x4] ;  /* 0x00000405ff057983 */ /* 0x001ea20008100800 */
[----:B------:R-:W-:Y:S01]  /*9dd0*/  UISETP.NE.AND UP0, UPT, UR41, 0x2, UPT ;  /* 0x000000022900788c */ /* 0x000fe2000bf05270 */
[----:B--2---:R-:W-:-:S05]  /*9de0*/  FMUL R5, R5, R24 ;  /* 0x0000001805057220 */ /* 0x004fca0000400000 */
[----:B------:R0:W-:Y:S03]  /*9df0*/  STL [UR5+0x4], R5 ;  /* 0x00000405ff007987 */ /* 0x0001e60008100805 */
[----:B------:R-:W-:Y:S05]  /*9e00*/  BRA.U !UP0, `(.L_x_432) ;  /* 0x00000001080c7547 */ /* 0x000fea000b800000 */
[----:B0-----:R-:W2:Y:S02]  /*9e10*/  LDL R5, [UR5+0x8] ;  /* 0x00000805ff057983 */ /* 0x001ea40008100800 */
[----:B--2---:R-:W-:-:S05]  /*9e20*/  FMUL R5, R5, R24 ;  /* 0x0000001805057220 */ /* 0x004fca0000400000 */
[----:B------:R0:W-:Y:S02]  /*9e30*/  STL [UR5+0x8], R5 ;  /* 0x00000805ff007987 */ /* 0x0001e40008100805 */
.L_x_432:
[----:B0-234-:R-:W0:Y:S02]  /*9e40*/  LDC.64 R4, c[0x0][0x380] ;  /* 0x0000e000ff047b82 */ /* 0x01de240000000a00 */
[----:B0-----:R-:W-:-:S05]  /*9e50*/  IMAD.WIDE R4, R0, 0x4, R4 ;  /* 0x0000000400047825 */ /* 0x001fca00078e0204 */
[----:B------:R0:W-:Y:S01]  /*9e60*/  STG.E desc[UR18][R4.64], R27 ;  /* 0x0000001b04007986 */ /* 0x0001e2000c101912 */
[----:B------:R-:W-:Y:S05]  /*9e70*/  @!P0 BRA `(.L_x_437) ;  /* 0x0000000c00ac8947 */ /* 0x000fea0003800000 */
[----:B0-----:R-:W-:Y:S01]  /*9e80*/  PRMT R5, RZ, 0x7610, R5 ;  /* 0x00007610ff057816 */ /* 0x001fe20000000005 */
[----:B------:R-:W0:Y:S01]  /*9e90*/  LDCU UR43, c[0x0][0x3ac] ;  /* 0x00007580ff2b77ac */ /* 0x000e220008000800 */
[----:B------:R-:W-:-:S05]  /*9ea0*/  UMOV UR4, URZ ;  /* 0x000000ff00047c82 */ /* 0x000fca0008000000 */
.L_x_442:
[----:B0-----:R-:W0:Y:S02]  /*9eb0*/  LDCU UR22, c[0x0][0x3b0] ;  /* 0x00007600ff1677ac */ /* 0x001e240008000800 */
[----:B0-----:R-:W-:-:S09]  /*9ec0*/  UISETP.GE.AND UP0, UPT, UR43, UR22, UPT ;  /* 0x000000162b00728c */ /* 0x001fd2000bf06270 */
[----:B--234-:R-:W-:Y:S05]  /*9ed0*/  BRA.U UP0, `(.L_x_438) ;  /* 0x0000000d00807547 */ /* 0x01cfea000b800000 */
[----:B------:R-:W-:Y:S01]  /*9ee0*/  UIADD3 UR5, UPT, UPT, UR31, UR4, URZ ;  /* 0x000000041f057290 */ /* 0x000fe2000fffe0ff */
[----:B------:R-:W-:Y:S01]  /*9ef0*/  HFMA2 R6, -RZ, RZ, 0, 0 ;  /* 0x00000000ff067431 */ /* 0x000fe200000001ff */
[----:B------:R-:W-:Y:S02]  /*9f00*/  UIMAD UR21, UR43, UR22, URZ ;  /* 0x000000162b1572a4 */ /* 0x000fe4000f8e02ff */
[----:B------:R-:W-:Y:S01]  /*9f10*/  UIADD3 UR14, UPT, UPT, UR5, -0x1, URZ ;  /* 0xffffffff050e7890 */ /* 0x000fe2000fffe0ff */
[----:B------:R-:W0:Y:S03]  /*9f20*/  LDCU UR13, c[0x0][0x3b0] ;  /* 0x00007600ff0d77ac */ /* 0x000e260008000800 */
[----:B------:R-:W-:Y:S02]  /*9f30*/  UISETP.GE.U32.AND UP0, UPT, UR14, 0x3, UPT ;  /* 0x000000030e00788c */ /* 0x000fe4000bf06070 */
[----:B------:R-:W-:-:S02]  /*9f40*/  ULOP3.LUT UP1, URZ, UR5, 0x3, URZ, 0xc0, !UPT ;  /* 0x0000000305ff7892 */ /* 0x000fc4000f82c0ff */
[----:B------:R-:W-:Y:S02]  /*9f50*/  ULOP3.LUT UR20, URZ, UR43, URZ, 0x33, !UPT ;  /* 0x0000002bff147292 */ /* 0x000fe4000f8e33ff */
[----:B------:R-:W-:-:S03]  /*9f60*/  UIADD3 UR22, UPT, UPT, UR21, -UR22, URZ ;  /* 0x8000001615167290 */ /* 0x000fc6000fffe0ff */
[----:B------:R-:W-:Y:S09]  /*9f70*/  BRA.U !UP0, `(.L_x_439) ;  /* 0x0000000508c47547 */ /* 0x000ff2000b800000 */
[----:B------:R-:W2:Y:S01]  /*9f80*/  LDC R4, c[0x0][0x3a8] ;  /* 0x0000ea00ff047b82 */ /* 0x000ea20000000800 */
[----:B------:R-:W-:Y:S01]  /*9f90*/  MOV R6, RZ ;  /* 0x000000ff00067202 */ /* 0x000fe20000000f00 */
[----:B------:R-:W-:Y:S01]  /*9fa0*/  ULOP3.LUT UR23, UR5, 0xfffffffc, URZ, 0xc0, !UPT ;  /* 0xfffffffc05177892 */ /* 0x000fe2000f8ec0ff */
[----:B------:R-:W3:Y:S02]  /*9fb0*/  LDCU.64 UR34, c[0x0][0x390] ;  /* 0x00007200ff2277ac */ /* 0x000ee40008000a00 */
[----:B------:R-:W-:Y:S01]  /*9fc0*/  UMOV UR5, URZ ;  /* 0x000000ff00057c82 */ /* 0x000fe20008000000 */
[----:B--23--:R-:W-:-:S08]  /*9fd0*/  FMUL R7, R4, 16777216 ;  /* 0x4b80000004077820 */ /* 0x00cfd00000400000 */
.L_x_440:
[----:B0-----:R-:W-:-:S04]  /*9fe0*/  UIADD3 UR16, UPT, UPT, UR22, UR13, URZ ;  /* 0x0000000d16107290 */ /* 0x001fc8000fffe0ff */
[----:B------:R-:W-:-:S09]  /*9ff0*/  ULEA UR16, UR16, UR32, 0x2 ;  /* 0x0000002010107291 */ /* 0x000fd2000f8e10ff */
[----:B--2---:R-:W2:Y:S01]  /*a000*/  LDL R13, [UR16+0x3bc] ;  /* 0x0003bc10ff0d7983 */ /* 0x004ea20008100800 */
[----:B------:R-:W-:Y:S02]  /*a010*/  UIADD3 UR14, UPT, UPT, UR20, UR13, URZ ;  /* 0x0000000d140e7290 */ /* 0x000fe4000fffe0ff */
[----:B------:R-:W-:Y:S02]  /*a020*/  UIADD3 UR17, UPT, UPT, UR21, UR13, URZ ;  /* 0x0000000d15117290 */ /* 0x000fe4000fffe0ff */
[----:B------:R-:W-:Y:S02]  /*a030*/  UIMAD.WIDE UR14, UR14, 0x4, UR34 ;  /* 0x000000040e0e78a5 */ /* 0x000fe4000f8e0222 */
[----:B------:R-:W-:Y:S02]  /*a040*/  ULEA UR17, UR17, UR32, 0x2 ;  /* 0x0000002011117291 */ /* 0x000fe4000f8e10ff */
[----:B------:R-:W-:Y:S02]  /*a050*/  ULEA UR44, UR13, UR8, 0x2 ;  /* 0x000000080d2c7291 */ /* 0x000fe4000f8e10ff */
[----:B-1----:R-:W-:-:S02]  /*a060*/  MOV R9, UR15 ;  /* 0x0000000f00097c02 */ /* 0x002fc40008000f00 */
[----:B------:R-:W-:-:S03]  /*a070*/  MOV R8, UR14 ;  /* 0x0000000e00087c02 */ /* 0x000fc60008000f00 */
[----:B------:R-:W3:Y:S04]  /*a080*/  LDL R10, [UR17+0x3bc] ;  /* 0x0003bc11ff0a7983 */ /* 0x000ee80008100800 */
[----:B------:R-:W3:Y:S04]  /*a090*/  LDG.E.CONSTANT R9, desc[UR18][R8.64] ;  /* 0x0000001208097981 */ /* 0x000ee8000c1e9900 */
[----:B------:R-:W4:Y:S01]  /*a0a0*/  LDL R12, [UR44+-0x4] ;  /* 0xfffffc2cff0c7983 */ /* 0x000f220008100800 */
[----:B--2---:R-:W-:-:S05]  /*a0b0*/  FFMA R14, R13, R4, 1 ;  /* 0x3f8000000d0e7423 */ /* 0x004fca0000000004 */
[----:B------:R-:W-:Y:S02]  /*a0c0*/  FSETP.GEU.AND P0, PT, |R14|, 1.175494350822287508e-38, PT ;  /* 0x008000000e00780b */ /* 0x000fe40003f0e200 */
[----:B------:R-:W-:-:S11]  /*a0d0*/  FSETP.GEU.AND P1, PT, |R13|, 1.175494350822287508e-38, PT ;  /* 0x008000000d00780b */ /* 0x000fd60003f2e200 */
[----:B------:R-:W-:Y:S02]  /*a0e0*/  @!P0 FMUL R14, R14, 16777216 ;  /* 0x4b8000000e0e8820 */ /* 0x000fe40000400000 */
[----:B------:R-:W-:-:S04]  /*a0f0*/  @!P1 FMUL R13, R13, 16777216 ;  /* 0x4b8000000d0d9820 */ /* 0x000fc80000400000 */
[----:B------:R-:W0:Y:S01]  /*a100*/  MUFU.RCP R14, R14 ;  /* 0x0000000e000e7308 */ /* 0x000e220000001000 */
[----:B---3--:R-:W-:-:S04]  /*a110*/  FMUL R11, R9, R10 ;  /* 0x0000000a090b7220 */ /* 0x008fc80000400000 */
[----:B----4-:R-:W-:-:S03]  /*a120*/  FFMA R6, R11, R12, R6 ;  /* 0x0000000c0b067223 */ /* 0x010fc60000000006 */
[----:B------:R-:W1:Y:S01]  /*a130*/  MUFU.RCP R13, R13 ;  /* 0x0000000d000d7308 */ /* 0x000e620000001000 */
[----:B------:R-:W-:Y:S01]  /*a140*/  FSEL R11, R7, R4, !P0 ;  /* 0x00000004070b7208 */ /* 0x000fe20004000000 */
[----:B------:R-:W-:Y:S01]  /*a150*/  FMUL R8, R9, R6 ;  /* 0x0000000609087220 */ /* 0x000fe20000400000 */
[----:B------:R-:W-:-:S03]  /*a160*/  @!P1 FMUL R10, R10, 16777216 ;  /* 0x4b8000000a0a9820 */ /* 0x000fc60000400000 */
[----:B0-----:R-:W-:-:S04]  /*a170*/  FMUL R11, R14, R11 ;  /* 0x0000000b0e0b7220 */ /* 0x001fc80000400000 */
[----:B------:R-:W-:Y:S01]  /*a180*/  FMUL R8, R11, R8 ;  /* 0x000000080b087220 */ /* 0x000fe20000400000 */
[----:B-1----:R-:W-:-:S03]  /*a190*/  FMUL R9, R13, R10 ;  /* 0x0000000a0d097220 */ /* 0x002fc60000400000 */
[----:B------:R-:W-:-:S04]  /*a1a0*/  FMUL R11, R11, R8 ;  /* 0x000000080b0b7220 */ /* 0x000fc80000400000 */
[----:B------:R-:W-:Y:S01]  /*a1b0*/  FFMA R11, R12, R9, R11 ;  /* 0x000000090c0b7223 */ /* 0x000fe2000000000b */
[----:B------:R-:W-:Y:S01]  /*a1c0*/  MOV R8, UR14 ;  /* 0x0000000e00087c02 */ /* 0x000fe20008000f00 */
[----:B------:R-:W2:Y:S04]  /*a1d0*/  LDL R12, [UR44+-0x8] ;  /* 0xfffff82cff0c7983 */ /* 0x000ea80008100800 */
[----:B------:R0:W-:Y:S04]  /*a1e0*/  STL [UR44+-0x4], R11 ;  /* 0xfffffc0bff007987 */ /* 0x0001e8000810082c */
[----:B------:R-:W3:Y:S01]  /*a1f0*/  LDL R13, [UR16+0x3b8] ;  /* 0x0003b810ff0d7983 */ /* 0x000ee20008100800 */
[----:B------:R-:W-:-:S03]  /*a200*/  MOV R9, UR15 ;  /* 0x0000000f00097c02 */ /* 0x000fc60008000f00 */
[----:B------:R-:W0:Y:S04]  /*a210*/  LDL R10, [UR17+0x3b8] ;  /* 0x0003b811ff0a7983 */ /* 0x000e280008100800 */
[----:B------:R-:W0:Y:S01]  /*a220*/  LDG.E.CONSTANT R9, desc[UR18][R8.64+-0x4] ;  /* 0xfffffc1208097981 */ /* 0x000e22000c1e9900 */
[----:B---3--:R-:W-:-:S05]  /*a230*/  FFMA R14, R13, R4, 1 ;  /* 0x3f8000000d0e7423 */ /* 0x008fca0000000004 */
[----:B------:R-:W-:Y:S02]  /*a240*/  FSETP.GEU.AND P0, PT, |R14|, 1.175494350822287508e-38, PT ;  /* 0x008000000e00780b */ /* 0x000fe40003f0e200 */
[----:B------:R-:W-:-:S11]  /*a250*/  FSETP.GEU.AND P1, PT, |R13|, 1.175494350822287508e-38, PT ;  /* 0x008000000d00780b */ /* 0x000fd60003f2e200 */
[----:B------:R-:W-:Y:S02]  /*a260*/  @!P0 FMUL R14, R14, 16777216 ;  /* 0x4b8000000e0e8820 */ /* 0x000fe40000400000 */
[----:B------:R-:W-:-:S04]  /*a270*/  @!P1 FMUL R13, R13, 16777216 ;  /* 0x4b8000000d0d9820 */ /* 0x000fc80000400000 */
[----:B------:R-:W1:Y:S01]  /*a280*/  MUFU.RCP R14, R14 ;  /* 0x0000000e000e7308 */ /* 0x000e620000001000 */
[----:B0-----:R-:W-:-:S04]  /*a290*/  FMUL R11, R9, R10 ;  /* 0x0000000a090b7220 */ /* 0x001fc80000400000 */
[----:B--2---:R-:W-:-:S03]  /*a2a0*/  FFMA R6, R11, R12, R6 ;  /* 0x0000000c0b067223 */ /* 0x004fc60000000006 */
[----:B------:R-:W0:Y:S01]  /*a2b0*/  MUFU.RCP R13, R13 ;  /* 0x0000000d000d7308 */ /* 0x000e220000001000 */
[----:B------:R-:W-:Y:S01]  /*a2c0*/  FSEL R11, R7, R4, !P0 ;  /* 0x00000004070b7208 */ /* 0x000fe20004000000 */
[----:B------:R-:W-:Y:S01]  /*a2d0*/  FMUL R8, R9, R6 ;  /* 0x0000000609087220 */ /* 0x000fe20000400000 */
[----:B------:R-:W-:-:S03]  /*a2e0*/  @!P1 FMUL R10, R10, 16777216 ;  /* 0x4b8000000a0a9820 */ /* 0x000fc60000400000 */
[----:B-1----:R-:W-:-:S04]  /*a2f0*/  FMUL R11, R14, R11 ;  /* 0x0000000b0e0b7220 */ /* 0x002fc80000400000 */
[----:B------:R-:W-:Y:S01]  /*a300*/  FMUL R8, R11, R8 ;  /* 0x000000080b087220 */ /* 0x000fe20000400000 */
[----:B0-----:R-:W-:-:S03]  /*a310*/  FMUL R9, R13, R10 ;  /* 0x0000000a0d097220 */ /* 0x001fc60000400000 */
        /* <DEDUP_REMOVED lines=33> */
[----:B------:R-:W-:-:S04]  /*a530*/  UIADD3 UR5, UPT, UPT, UR5, 0x4, URZ ;  /* 0x0000000405057890 */ /* 0x000fc8000fffe0ff */
[----:B------:R-:W-:Y:S02]  /*a540*/  UISETP.NE.AND UP0, UPT, UR5, UR23, UPT ;  /* 0x000000170500728c */ /* 0x000fe4000bf05270 */
[----:B------:R-:W-:Y:S01]  /*a550*/  UIADD3 UR13, UPT, UPT, UR13, -0x4, URZ ;  /* 0xfffffffc0d0d7890 */ /* 0x000fe2000fffe0ff */
        /* <DEDUP_REMOVED lines=16> */
[----:B------:R-:W-:-:S05]  /*a660*/  FFMA R9, R12, R9, R11 ;  /* 0x000000090c097223 */ /* 0x000fca000000000b */
[----:B------:R2:W-:Y:S01]  /*a670*/  STL [UR44+-0x10], R9 ;  /* 0xfffff009ff007987 */ /* 0x0005e2000810082c */
[----:B------:R-:W-:Y:S05]  /*a680*/  BRA.U UP0, `(.L_x_440) ;  /* 0xfffffff900547547 */ /* 0x000fea000b83ffff */
.L_x_439:
[----:B------:R-:W-:Y:S01]  /*a690*/  IADD3 R4, PT, PT, R5, UR12, RZ ;  /* 0x0000000c05047c10 */ /* 0x000fe2000fffe0ff */
[----:B------:R-:W-:Y:S06]  /*a6a0*/  BRA.U !UP1, `(.L_x_438) ;  /* 0x00000005098c7547 */ /* 0x000fec000b800000 */
[C---:B------:R-:W-:Y:S02]  /*a6b0*/  LOP3.LUT R7, R4.reuse, 0x3, RZ, 0xc0, !PT ;  /* 0x0000000304077812 */ /* 0x040fe400078ec0ff */
[----:B------:R-:W-:Y:S02]  /*a6c0*/  LOP3.LUT R4, R4, 0x1, RZ, 0xc0, !PT ;  /* 0x0000000104047812 */ /* 0x000fe400078ec0ff */
[----:B------:R-:W-:Y:S02]  /*a6d0*/  ISETP.NE.AND P0, PT, R7, 0x1, PT ;  /* 0x000000010700780c */ /* 0x000fe40003f05270 */
[----:B------:R-:W-:-:S11]  /*a6e0*/  ISETP.NE.U32.AND P2, PT, R4, 0x1, PT ;  /* 0x000000010400780c */ /* 0x000fd60003f45070 */
[----:B------:R-:W-:Y:S05]  /*a6f0*/  @!P0 BRA `(.L_x_441) ;  /* 0x0000000000ec8947 */ /* 0x000fea0003800000 */
[----:B0-----:R-:W-:Y:S01]  /*a700*/  UIADD3 UR16, UPT, UPT, UR13, UR22, URZ ;  /* 0x000000160d107290 */ /* 0x001fe2000fffe0ff */
[----:B------:R-:W0:Y:S01]  /*a710*/  LDC R4, c[0x0][0x3a8] ;  /* 0x0000ea00ff047b82 */ /* 0x000e220000000800 */
[----:B------:R-:W3:Y:S02]  /*a720*/  LDCU.64 UR14, c[0x0][0x390] ;  /* 0x00007200ff0e77ac */ /* 0x000ee40008000a00 */
[----:B------:R-:W-:-:S09]  /*a730*/  ULEA UR16, UR16, UR32, 0x2 ;  /* 0x0000002010107291 */ /* 0x000fd2000f8e10ff */
[----:B------:R-:W4:Y:S01]  /*a740*/  LDL R13, [UR16+0x3bc] ;  /* 0x0003bc10ff0d7983 */ /* 0x000f220008100800 */
[----:B------:R-:W-:Y:S02]  /*a750*/  UIADD3 UR5, UPT, UPT, UR13, UR20, URZ ;  /* 0x000000140d057290 */ /* 0x000fe4000fffe0ff */
[----:B------:R-:W-:Y:S02]  /*a760*/  UIADD3 UR17, UPT, UPT, UR13, UR21, URZ ;  /* 0x000000150d117290 */ /* 0x000fe4000fffe0ff */
[----:B---3--:R-:W-:Y:S02]  /*a770*/  UIMAD.WIDE UR14, UR5, 0x4, UR14 ;  /* 0x00000004050e78a5 */ /* 0x008fe4000f8e020e */
[----:B------:R-:W-:Y:S02]  /*a780*/  ULEA UR5, UR17, UR32, 0x2 ;  /* 0x0000002011057291 */ /* 0x000fe4000f8e10ff */
[----:B------:R-:W-:Y:S02]  /*a790*/  ULEA UR17, UR13, UR8, 0x2 ;  /* 0x000000080d117291 */ /* 0x000fe4000f8e10ff */
[----:B-12---:R-:W-:-:S02]  /*a7a0*/  MOV R9, UR15 ;  /* 0x0000000f00097c02 */ /* 0x006fc40008000f00 */
[----:B------:R-:W-:-:S03]  /*a7b0*/  MOV R8, UR14 ;  /* 0x0000000e00087c02 */ /* 0x000fc60008000f00 */
[----:B------:R-:W2:Y:S04]  /*a7c0*/  LDL R10, [UR5+0x3bc] ;  /* 0x0003bc05ff0a7983 */ /* 0x000ea80008100800 */
[----:B------:R-:W2:Y:S04]  /*a7d0*/  LDG.E.CONSTANT R9, desc[UR18][R8.64] ;  /* 0x0000001208097981 */ /* 0x000ea8000c1e9900 */
[----:B------:R-:W3:Y:S01]  /*a7e0*/  LDL R12, [UR17+-0x4] ;  /* 0xfffffc11ff0c7983 */ /* 0x000ee20008100800 */
[----:B0-----:R-:W-:Y:S01]  /*a7f0*/  FMUL R7, R4, 16777216 ;  /* 0x4b80000004077820 */ /* 0x001fe20000400000 */
[----:B----4-:R-:W-:-:S05]  /*a800*/  FFMA R14, R13, R4, 1 ;  /* 0x3f8000000d0e7423 */ /* 0x010fca0000000004 */
[----:B------:R-:W-:Y:S02]  /*a810*/  FSETP.GEU.AND P0, PT, |R14|, 1.175494350822287508e-38, PT ;  /* 0x008000000e00780b */ /* 0x000fe40003f0e200 */
[----:B------:R-:W-:-:S11]  /*a820*/  FSETP.GEU.AND P1, PT, |R13|, 1.175494350822287508e-38, PT ;  /* 0x008000000d00780b */ /* 0x000fd60003f2e200 */
[----:B------:R-:W-:Y:S02]  /*a830*/  @!P0 FMUL R14, R14, 16777216 ;  /* 0x4b8000000e0e8820 */ /* 0x000fe40000400000 */
[----:B------:R-:W-:-:S04]  /*a840*/  @!P1 FMUL R13, R13, 16777216 ;  /* 0x4b8000000d0d9820 */ /* 0x000fc80000400000 */
[----:B------:R-:W0:Y:S01]  /*a850*/  MUFU.RCP R14, R14 ;  /* 0x0000000e000e7308 */ /* 0x000e220000001000 */
[----:B--2---:R-:W-:-:S04]  /*a860*/  FMUL R11, R9, R10 ;  /* 0x0000000a090b7220 */ /* 0x004fc80000400000 */
[----:B---3--:R-:W-:-:S03]  /*a870*/  FFMA R6, R11, R12, R6 ;  /* 0x0000000c0b067223 */ /* 0x008fc60000000006 */
        /* <DEDUP_REMOVED lines=16> */
[----:B------:R-:W-:Y:S01]  /*a980*/  UIADD3 UR13, UPT, UPT, UR13, -0x2, URZ ;  /* 0xfffffffe0d0d7890 */ /* 0x000fe2000fffe0ff */
[----:B---3--:R-:W-:-:S05]  /*a990*/  FFMA R14, R13, R4, 1 ;  /* 0x3f8000000d0e7423 */ /* 0x008fca0000000004 */
[----:B------:R-:W-:Y:S02]  /*a9a0*/  FSETP.GEU.AND P0, PT, |R14|, 1.175494350822287508e-38, PT ;  /* 0x008000000e00780b */ /* 0x000fe40003f0e200 */
[----:B------:R-:W-:-:S11]  /*a9b0*/  FSETP.GEU.AND P1, PT, |R13|, 1.175494350822287508e-38, PT ;  /* 0x008000000d00780b */ /* 0x000fd60003f2e200 */
[----:B------:R-:W-:Y:S02]  /*a9c0*/  @!P0 FMUL R14, R14, 16777216 ;  /* 0x4b8000000e0e8820 */ /* 0x000fe40000400000 */
[----:B------:R-:W-:-:S04]  /*a9d0*/  @!P1 FMUL R13, R13, 16777216 ;  /* 0x4b8000000d0d9820 */ /* 0x000fc80000400000 */
[----:B------:R-:W1:Y:S01]  /*a9e0*/  MUFU.RCP R14, R14 ;  /* 0x0000000e000e7308 */ /* 0x000e620000001000 */
[----:B0-----:R-:W-:Y:S01]  /*a9f0*/  FMUL R11, R9, R10 ;  /* 0x0000000a090b7220 */ /* 0x001fe20000400000 */
[----:B------:R-:W-:-:S06]  /*aa00*/  FSEL R7, R7, R4, !P0 ;  /* 0x0000000407077208 */ /* 0x000fcc0004000000 */
[----:B------:R-:W0:Y:S01]  /*aa10*/  MUFU.RCP R13, R13 ;  /* 0x0000000d000d7308 */ /* 0x000e220000001000 */
[----:B--2---:R-:W-:-:S04]  /*aa20*/  FFMA R6, R11, R12, R6 ;  /* 0x0000000c0b067223 */ /* 0x004fc80000000006 */
[----:B------:R-:W-:Y:S01]  /*aa30*/  FMUL R4, R9, R6 ;  /* 0x0000000609047220 */ /* 0x000fe20000400000 */
[----:B-1----:R-:W-:Y:S01]  /*aa40*/  FMUL R7, R14, R7 ;  /* 0x000000070e077220 */ /* 0x002fe20000400000 */
[----:B------:R-:W-:-:S03]  /*aa50*/  @!P1 FMUL R10, R10, 16777216 ;  /* 0x4b8000000a0a9820 */ /* 0x000fc60000400000 */
[----:B------:R-:W-:Y:S01]  /*aa60*/  FMUL R4, R7, R4 ;  /* 0x0000000407047220 */ /* 0x000fe20000400000 */
[----:B0-----:R-:W-:-:S03]  /*aa70*/  FMUL R9, R13, R10 ;  /* 0x0000000a0d097220 */ /* 0x001fc60000400000 */
[----:B------:R-:W-:-:S04]  /*aa80*/  FMUL R7, R7, R4 ;  /* 0x0000000407077220 */ /* 0x000fc80000400000 */
[----:B------:R-:W-:-:S05]  /*aa90*/  FFMA R7, R12, R9, R7 ;  /* 0x000000090c077223 */ /* 0x000fca0000000007 */
[----:B------:R3:W-:Y:S02]  /*aaa0*/  STL [UR17+-0x8], R7 ;  /* 0xfffff807ff007987 */ /* 0x0007e40008100811 */
.L_x_441:
[----:B------:R-:W-:Y:S05]  /*aab0*/  @P2 BRA `(.L_x_438) ;  /* 0x0000000000882947 */ /* 0x000fea0003800000 */
[----:B0-----:R-:W-:Y:S01]  /*aac0*/  UIADD3 UR5, UPT, UPT, UR22, UR13, URZ ;  /* 0x0000000d16057290 */ /* 0x001fe2000fffe0ff */
[----:B------:R-:W0:Y:S01]  /*aad0*/  LDC R12, c[0x0][0x3a8] ;  /* 0x0000ea00ff0c7b82 */ /* 0x000e220000000800 */
[----:B------:R-:W4:Y:S02]  /*aae0*/  LDCU.64 UR14, c[0x0][0x390] ;  /* 0x00007200ff0e77ac */ /* 0x000f240008000a00 */
[----:B------:R-:W-:-:S09]  /*aaf0*/  ULEA UR5, UR5, UR32, 0x2 ;  /* 0x0000002005057291 */ /* 0x000fd2000f8e10ff */
[----:B-1----:R-:W0:Y:S01]  /*ab00*/  LDL R10, [UR5+0x3bc] ;  /* 0x0003bc05ff0a7983 */ /* 0x002e220008100800 */
[----:B------:R-:W-:Y:S02]  /*ab10*/  UIADD3 UR5, UPT, UPT, UR20, UR13, URZ ;  /* 0x0000000d14057290 */ /* 0x000fe4000fffe0ff */
[----:B------:R-:W-:Y:S02]  /*ab20*/  UIADD3 UR16, UPT, UPT, UR21, UR13, URZ ;  /* 0x0000000d15107290 */ /* 0x000fe4000fffe0ff */
[----:B----4-:R-:W-:Y:S02]  /*ab30*/  UIMAD.WIDE UR14, UR5, 0x4, UR14 ;  /* 0x00000004050e78a5 */ /* 0x010fe4000f8e020e */
[----:B------:R-:W-:Y:S02]  /*ab40*/  ULEA UR13, UR13, UR8, 0x2 ;  /* 0x000000080d0d7291 */ /* 0x000fe4000f8e10ff */
[----:B------:R-:W-:Y:S02]  /*ab50*/  MOV R4, UR16 ;  /* 0x0000001000047c02 */ /* 0x000fe40008000f00 */
[----:B------:R-:W-:-:S02]  /*ab60*/  MOV R8, UR14 ;  /* 0x0000000e00087c02 */ /* 0x000fc40008000f00 */
[----:B---3--:R-:W-:Y:S02]  /*ab70*/  LEA R7, R4, R1, 0x2 ;  /* 0x0000000104077211 */ /* 0x008fe400078e10ff */
[----:B--2---:R-:W-:Y:S01]  /*ab80*/  MOV R9, UR15 ;  /* 0x0000000f00097c02 */ /* 0x004fe20008000f00 */
[----:B------:R-:W2:Y:S04]  /*ab90*/  LDL R4, [UR13+-0x4] ;  /* 0xfffffc0dff047983 */ /* 0x000ea80008100800 */
[----:B------:R-:W3:Y:S04]  /*aba0*/  LDG.E.CONSTANT R8, desc[UR18][R8.64] ;  /* 0x0000001208087981 */ /* 0x000ee8000c1e9900 */
[----:B------:R-:W3:Y:S01]  /*abb0*/  LDL R7, [R7+0x3bc] ;  /* 0x0003bc0007077983 */ /* 0x000ee20000100800 */
[----:B0-----:R-:W-:-:S05]  /*abc0*/  FFMA R11, R10, R12, 1 ;  /* 0x3f8000000a0b7423 */ /* 0x001fca000000000c */
[----:B------:R-:W-:Y:S02]  /*abd0*/  FSETP.GEU.AND P0, PT, |R11|, 1.175494350822287508e-38, PT ;  /* 0x008000000b00780b */ /* 0x000fe40003f0e200 */
[----:B------:R-:W-:-:S11]  /*abe0*/  FSETP.GEU.AND P1, PT, |R10|, 1.175494350822287508e-38, PT ;  /* 0x008000000a00780b */ /* 0x000fd60003f2e200 */
[----:B------:R-:W-:Y:S02]  /*abf0*/  @!P0 FMUL R11, R11, 16777216 ;  /* 0x4b8000000b0b8820 */ /* 0x000fe40000400000 */
[----:B------:R-:W-:-:S04]  /*ac00*/  @!P1 FMUL R10, R10, 16777216 ;  /* 0x4b8000000a0a9820 */ /* 0x000fc80000400000 */
[----:B------:R-:W0:Y:S01]  /*ac10*/  MUFU.RCP R11, R11 ;  /* 0x0000000b000b7308 */ /* 0x000e220000001000 */
[----:B---3--:R-:W-:Y:S01]  /*ac20*/  FMUL R9, R8, R7 ;  /* 0x0000000708097220 */ /* 0x008fe20000400000 */
[----:B------:R-:W-:-:S06]  /*ac30*/  @!P0 FMUL R12, R12, 16777216 ;  /* 0x4b8000000c0c8820 */ /* 0x000fcc0000400000 */
[----:B------:R-:W1:Y:S01]  /*ac40*/  MUFU.RCP R10, R10 ;  /* 0x0000000a000a7308 */ /* 0x000e620000001000 */
[----:B--2---:R-:W-:-:S04]  /*ac50*/  FFMA R9, R9, R4, R6 ;  /* 0x0000000409097223 */ /* 0x004fc80000000006 */
[----:B------:R-:W-:Y:S01]  /*ac60*/  FMUL R9, R8, R9 ;  /* 0x0000000908097220 */ /* 0x000fe20000400000 */
[----:B0-----:R-:W-:Y:S01]  /*ac70*/  FMUL R6, R11, R12 ;  /* 0x0000000c0b067220 */ /* 0x001fe20000400000 */
[----:B------:R-:W-:-:S03]  /*ac80*/  @!P1 FMUL R7, R7, 16777216 ;  /* 0x4b80000007079820 */ /* 0x000fc60000400000 */
[----:B------:R-:W-:Y:S01]  /*ac90*/  FMUL R9, R6, R9 ;  /* 0x0000000906097220 */ /* 0x000fe20000400000 */
[----:B-1----:R-:W-:-:S03]  /*aca0*/  FMUL R7, R10, R7 ;  /* 0x000000070a077220 */ /* 0x002fc60000400000 */
[----:B------:R-:W-:-:S04]  /*acb0*/  FMUL R9, R6, R9 ;  /* 0x0000000906097220 */ /* 0x000fc80000400000 */
[----:B------:R-:W-:-:S05]  /*acc0*/  FFMA R7, R4, R7, R9 ;  /* 0x0000000704077223 */ /* 0x000fca0000000009 */
[----:B------:R4:W-:Y:S02]  /*acd0*/  STL [UR13+-0x4], R7 ;  /* 0xfffffc07ff007987 */ /* 0x0009e4000810080d */
.L_x_438:
[----:B------:R-:W-:Y:S01]  /*ace0*/  UISETP.GE.U32.AND UP0, UPT, UR43, 0x2, UPT ;  /* 0x000000022b00788c */ /* 0x000fe2000bf06070 */
[----:B------:R-:W-:Y:S01]  /*acf0*/  IADD3 R5, PT, PT, R5, 0x1, RZ ;  /* 0x0000000105057810 */ /* 0x000fe20007ffe0ff */
[----:B------:R-:W-:Y:S02]  /*ad00*/  UIADD3 UR4, UPT, UPT, UR4, 0x1, URZ ;  /* 0x0000000104047890 */ /* 0x000fe4000fffe0ff */
[----:B------:R-:W-:-:S05]  /*ad10*/  UIADD3 UR43, UPT, UPT, UR43, -0x1, URZ ;  /* 0xffffffff2b2b7890 */ /* 0x000fca000fffe0ff */
[----:B------:R-:W-:Y:S07]  /*ad20*/  BRA.U UP0, `(.L_x_442) ;  /* 0xfffffff100607547 */ /* 0x000fee000b83ffff */
.L_x_437:
[----:B---34-:R-:W3:Y:S01]  /*ad30*/  LDL R7, [R1+0x3bc] ;  /* 0x0003bc0001077983 */ /* 0x018ee20000100800 */
[----:B0-----:R-:W0:Y:S02]  /*ad40*/  LDC.64 R4, c[0x0][0x388] ;  /* 0x0000e200ff047b82 */ /* 0x001e240000000a00 */
[C---:B0-----:R-:W-:Y:S01]  /*ad50*/  IMAD.WIDE R4, R0.reuse, 0x4, R4 ;  /* 0x0000000400047825 */ /* 0x041fe200078e0204 */
[----:B------:R-:W-:-:S04]  /*ad60*/  IADD3 R0, PT, PT, R0, UR10, RZ ;  /* 0x0000000a00007c10 */ /* 0x000fc8000fffe0ff */
[----:B------:R-:W-:Y:S01]  /*ad70*/  ISETP.GE.AND P0, PT, R0, 0x17700, PT ;  /* 0x000177000000780c */ /* 0x000fe20003f06270 */
[----:B---3--:R0:W-:-:S12]  /*ad80*/  STG.E desc[UR18][R4.64], R7 ;  /* 0x0000000704007986 */ /* 0x0081d8000c101912 */
[----:B------:R-:W-:Y:S05]  /*ad90*/  @!P0 BRA `(.L_x_443) ;  /* 0xffffff5400748947 */ /* 0x000fea000383ffff */
[----:B------:R-:W-:Y:S05]  /*ada0*/  BSYNC.RECONVERGENT B0 ;  /* 0x0000000000007941 */ /* 0x000fea0003800200 */
.L_x_265:
[----:B------:R-:W-:Y:S05]  /*adb0*/  EXIT ;  /* 0x000000000000794d */ /* 0x000fea0003800000 */
        .weak           $__internal_2_$__cuda_sm20_sqrt_rn_f32_slowpath
        .type           $__internal_2_$__cuda_sm20_sqrt_rn_f32_slowpath,@function
        .size           $__internal_2_$__cuda_sm20_sqrt_rn_f32_slowpath,($__internal_3_$__cuda_sm3x_div_rn_noftz_f32_slowpath - $__internal_2_$__cuda_sm20_sqrt_rn_f32_slowpath)
$__internal_2_$__cuda_sm20_sqrt_rn_f32_slowpath:
        /* <DEDUP_REMOVED lines=14> */
[----:B-1----:R-:W0:Y:S02]  /*aea0*/  MUFU.RSQ R5, R4 ;  /* 0x0000000400057308 */ /* 0x002e240000001400 */
[----:B0-----:R-:W-:Y:S01]  /*aeb0*/  FMUL.FTZ R7, R4, R5 ;  /* 0x0000000504077220 */ /* 0x001fe20000410000 */
[----:B------:R-:W-:-:S03]  /*aec0*/  FMUL.FTZ R5, R5, 0.5 ;  /* 0x3f00000005057820 */ /* 0x000fc60000410000 */
[----:B------:R-:W-:-:S04]  /*aed0*/  FADD.FTZ R6, -R7, -RZ ;  /* 0x800000ff07067221 */ /* 0x000fc80000010100 */
[----:B------:R-:W-:-:S04]  /*aee0*/  FFMA R6, R7, R6, R4 ;  /* 0x0000000607067223 */ /* 0x000fc80000000004 */
[----:B------:R-:W-:-:S04]  /*aef0*/  FFMA R5, R6, R5, R7 ;  /* 0x0000000506057223 */ /* 0x000fc80000000007 */
[----:B------:R-:W-:-:S07]  /*af00*/  FMUL.FTZ R5, R5, 2.3283064365386962891e-10 ;  /* 0x2f80000005057820 */ /* 0x000fce0000410000 */
.L_x_444:
[----:B01----:R-:W-:Y:S01]  /*af10*/  MOV R20, R5 ;  /* 0x0000000500147202 */ /* 0x003fe20000000f00 */
[----:B------:R-:W-:Y:S01]  /*af20*/  HFMA2 R5, -RZ, RZ, 0, 0 ;  /* 0x00000000ff057431 */ /* 0x000fe200000001ff */
[----:B------:R-:W-:-:S04]  /*af30*/  MOV R4, R8 ;  /* 0x0000000800047202 */ /* 0x000fc80000000f00 */
[----:B------:R-:W-:Y:S05]  /*af40*/  RET.REL.NODEC R4 `(_Z28Pathcalc_Portfolio_KernelGPUPfS_PKfPKiS1_fiii) ;  /* 0xffffff50042c7950 */ /* 0x000fea0003c3ffff */
        .weak           $__internal_3_$__cuda_sm3x_div_rn_noftz_f32_slowpath
        .type           $__internal_3_$__cuda_sm3x_div_rn_noftz_f32_slowpath,@function
        .size           $__internal_3_$__cuda_sm3x_div_rn_noftz_f32_slowpath,(.L_x_460 - $__internal_3_$__cuda_sm3x_div_rn_noftz_f32_slowpath)
$__internal_3_$__cuda_sm3x_div_rn_noftz_f32_slowpath:
        /* <DEDUP_REMOVED lines=18> */
[----:B------:R-:W-:Y:S02]  /*b070*/  FSETP.NEU.FTZ.AND P3, PT, |R26|, +INF , PT ;  /* 0x7f8000001a00780b */ /* 0x000fe40003f7d200 */
        /* <DEDUP_REMOVED lines=16> */
.L_x_446:
[----:B------:R-:W-:Y:S01]  /*b180*/  LEA R17, R15, 0xc0800000, 0x17 ;  /* 0xc08000000f117811 */ /* 0x000fe200078eb8ff */
[----:B------:R-:W-:Y:S01]  /*b190*/  BSSY.RECONVERGENT B2, `(.L_x_451) ;  /* 0x0000036000027945 */ /* 0x000fe20003800200 */
[----:B------:R-:W-:Y:S02]  /*b1a0*/  IADD3 R22, PT, PT, R22, -0x7f, RZ ;  /* 0xffffff8116167810 */ /* 0x000fe40007ffe0ff */
[----:B------:R-:W-:-:S03]  /*b1b0*/  IADD3 R18, PT, PT, -R17, R18, RZ ;  /* 0x0000001211127210 */ /* 0x000fc60007ffe1ff */
[C---:B------:R-:W-:Y:S01]  /*b1c0*/  IMAD R21, R22.reuse, -0x800000, R21 ;  /* 0xff80000016157824 */ /* 0x040fe200078e0215 */
[----:B------:R0:W1:Y:S01]  /*b1d0*/  MUFU.RCP R17, R18 ;  /* 0x0000001200117308 */ /* 0x0000620000001000 */
[----:B------:R-:W-:-:S04]  /*b1e0*/  IADD3 R22, PT, PT, R22, 0x7f, -R15 ;  /* 0x0000007f16167810 */ /* 0x000fc80007ffe80f */
[----:B------:R-:W-:Y:S01]  /*b1f0*/  IADD3 R22, PT, PT, R22, R23, RZ ;  /* 0x0000001716167210 */ /* 0x000fe20007ffe0ff */
[----:B0-----:R-:W-:-:S04]  /*b200*/  FADD.FTZ R18, -R18, -RZ ;  /* 0x800000ff12127221 */ /* 0x001fc80000010100 */
[----:B-1----:R-:W-:-:S04]  /*b210*/  FFMA R14, R17, R18, 1 ;  /* 0x3f800000110e7423 */ /* 0x002fc80000000012 */
        /* <DEDUP_REMOVED lines=41> */
.L_x_453:
[----:B------:R-:W-:-:S04]  /*b4b0*/  LOP3.LUT R19, R19, 0x80000000, RZ, 0xc0, !PT ;  /* 0x8000000013137812 */ /* 0x000fc800078ec0ff */
[----:B------:R-:W-:Y:S01]  /*b4c0*/  LOP3.LUT R19, R19, 0x7f800000, RZ, 0xfc, !PT ;  /* 0x7f80000013137812 */ /* 0x000fe200078efcff */
[----:B------:R-:W-:Y:S06]  /*b4d0*/  BRA `(.L_x_454) ;  /* 0x0000000000047947 */ /* 0x000fec0003800000 */
.L_x_452:
[----:B------:R-:W-:-:S07]  /*b4e0*/  LEA R19, R22, R19, 0x17 ;  /* 0x0000001316137211 */ /* 0x000fce00078eb8ff */
.L_x_454:
[----:B------:R-:W-:Y:S05]  /*b4f0*/  BSYNC.RECONVERGENT B2 ;  /* 0x0000000000027941 */ /* 0x000fea0003800200 */
.L_x_451:
[----:B------:R-:W-:Y:S01]  /*b500*/  MOV R14, R19 ;  /* 0x00000013000e7202 */ /* 0x000fe20000000f00 */
[----:B------:R-:W-:Y:S06]  /*b510*/  BRA `(.L_x_455) ;  /* 0x0000000000207947 */ /* 0x000fec0003800000 */
.L_x_450:
[----:B------:R-:W-:-:S04]  /*b520*/  LOP3.LUT R18, R18, 0x80000000, R21, 0x48, !PT ;  /* 0x8000000012127812 */ /* 0x000fc800078e4815 */
[----:B------:R-:W-:Y:S01]  /*b530*/  LOP3.LUT R14, R18, 0x7f800000, RZ, 0xfc, !PT ;  /* 0x7f800000120e7812 */ /* 0x000fe200078efcff */
[----:B------:R-:W-:Y:S06]  /*b540*/  BRA `(.L_x_455) ;  /* 0x0000000000147947 */ /* 0x000fec0003800000 */
.L_x_449:
[----:B------:R-:W-:Y:S01]  /*b550*/  LOP3.LUT R14, R18, 0x80000000, R21, 0x48, !PT ;  /* 0x80000000120e7812 */ /* 0x000fe200078e4815 */
[----:B------:R-:W-:Y:S06]  /*b560*/  BRA `(.L_x_455) ;  /* 0x00000000000c7947 */ /* 0x000fec0003800000 */
.L_x_448:
[----:B------:R-:W0:Y:S01]  /*b570*/  MUFU.RSQ R14, -QNAN ;  /* 0xffc00000000e7908 */ /* 0x000e220000001400 */
[----:B------:R-:W-:Y:S05]  /*b580*/  BRA `(.L_x_455) ;  /* 0x0000000000047947 */ /* 0x000fea0003800000 */
.L_x_447:
[----:B------:R-:W-:-:S07]  /*b590*/  FADD.FTZ R14, R26, R18 ;  /* 0x000000121a0e7221 */ /* 0x000fce0000010000 */
.L_x_455:
[----:B------:R-:W-:Y:S05]  /*b5a0*/  BSYNC.RECONVERGENT B1 ;  /* 0x0000000000017941 */ /* 0x000fea0003800200 */
.L_x_445:
[----:B------:R-:W-:-:S04]  /*b5b0*/  HFMA2 R17, -RZ, RZ, 0, 0 ;  /* 0x00000000ff117431 */ /* 0x000fc800000001ff */
[----:B0-----:R-:W-:Y:S05]  /*b5c0*/  RET.REL.NODEC R16 `(_Z28Pathcalc_Portfolio_KernelGPUPfS_PKfPKiS1_fiii) ;  /* 0xffffff48108c7950 */ /* 0x001fea0003c3ffff */
.L_x_456:
        /* <DEDUP_REMOVED lines=11> */
.L_x_460:


//--------------------- .nv.shared.reserved.0     --------------------------
	.section	.nv.shared.reserved.0,"aw",@nobits
	.weak		__nv_reservedSMEM_offset_0_alias
	.size		__nv_reservedSMEM_offset_0_alias, 0, 64
	.other		__nv_reservedSMEM_offset_0_alias,@"STO_CUDA_RESERVED_SHARED STV_DEFAULT"
__nv_reservedSMEM_offset_0_alias:
	.zero		0
	.zero		64


//--------------------- .nv.constant0._Z29Pathcalc_Portfolio_KernelGPU2PfPKfPKiS1_fiii --------------------------
	.section	.nv.constant0._Z29Pathcalc_Portfolio_KernelGPU2PfPKfPKiS1_fiii,"a",@progbits
	.sectionflags	@""
	.align	4
.nv.constant0._Z29Pathcalc_Portfolio_KernelGPU2PfPKfPKiS1_fiii:
	.zero		944


//--------------------- .nv.constant0._Z28Pathcalc_Portfolio_KernelGPUPfS_PKfPKiS1_fiii --------------------------
	.section	.nv.constant0._Z28Pathcalc_Portfolio_KernelGPUPfS_PKfPKiS1_fiii,"a",@progbits
	.sectionflags	@""
	.align	4
.nv.constant0._Z28Pathcalc_Portfolio_KernelGPUPfS_PKfPKiS1_fiii:
	.zero		952


//--------------------- SYMBOLS --------------------------

	.type		.nv.reservedSmem.offset0,@object
	.size		.nv.reservedSmem.offset0,0x4
